	.target	sm_90a

	.elftype	@"ET_EXEC"


//--------------------- .note.nv.tkinfo           --------------------------
	.section	.note.nv.tkinfo,"",@"SHT_NOTE"
	.sectionflags	@"SHF_NOTE_NV_TKINFO"
	.tkinfo
        /*0018*/ 	.word	0x00000002
        /*0030*/ 	.string	""
        /*0030*/ 	.string	"ptxas"
        /*0030*/ 	.string	"Cuda compilation tools, release 13.0, V13.0.88"
        /*0030*/ 	.string	"Build cuda_13.0.r13.0/compiler.36424714_0"
        /*0030*/ 	.string	"-v  -suppress-debug-info  -lineinfo  -arch sm_90a "



//--------------------- .note.nv.cuinfo           --------------------------
	.section	.note.nv.cuinfo,"",@"SHT_NOTE"
	.sectionflags	@"SHF_NOTE_NV_CUINFO"
        /*0018*/ 	.short	0x0002
        /*001a*/ 	.short	0x005a
        /*001c*/ 	.short	0x0082
	.zero		2


//--------------------- .nv.info                  --------------------------
	.section	.nv.info,"",@"SHT_CUDA_INFO"
	.align	4


	//----- nvinfo : EIATTR_REGCOUNT
	.align		4
        /*0000*/ 	.byte	0x04, 0x2f
        /*0002*/ 	.short	(.L_1 - .L_0)
	.align		4
.L_0:
        /*0004*/ 	.word	index@(matmul_kernel)
        /*0008*/ 	.word	0x000000ff


	//----- nvinfo : EIATTR_FRAME_SIZE
	.align		4
.L_1:
        /*000c*/ 	.byte	0x04, 0x11
        /*000e*/ 	.short	(.L_3 - .L_2)
	.align		4
.L_2:
        /*0010*/ 	.word	index@(matmul_kernel)
        /*0014*/ 	.word	0x00001008


	//----- nvinfo : EIATTR_MIN_STACK_SIZE
	.align		4
.L_3:
        /*0018*/ 	.byte	0x04, 0x12
        /*001a*/ 	.short	(.L_5 - .L_4)
	.align		4
.L_4:
        /*001c*/ 	.word	index@(matmul_kernel)
        /*0020*/ 	.word	0x00001008
.L_5:


//--------------------- .nv.compat                --------------------------
	.section	.nv.compat,"",@"SHT_CUDA_COMPAT_INFO"
	.align	4
        /*0000*/ 	.byte	0x02, 0x09, 0x01, 0x00, 0x02, 0x02, 0x04, 0x00, 0x02, 0x05, 0x05, 0x00, 0x03, 0x07, 0x01, 0x01
        /*0010*/ 	.byte	0x02, 0x03, 0x00, 0x00, 0x02, 0x06, 0x01, 0x00, 0x04, 0x0b, 0x08, 0x00, 0x00, 0x00, 0x00, 0x00
        /*0020*/ 	.byte	0x00, 0x00, 0x00, 0x00


//--------------------- .nv.info.matmul_kernel    --------------------------
	.section	.nv.info.matmul_kernel,"",@"SHT_CUDA_INFO"
	.sectionflags	@""
	.align	4


	//----- nvinfo : EIATTR_CUDA_API_VERSION
	.align		4
        /*0000*/ 	.byte	0x04, 0x37
        /*0002*/ 	.short	(.L_7 - .L_6)
.L_6:
        /*0004*/ 	.word	0x00000082


	//----- nvinfo : EIATTR_KPARAM_INFO
	.align		4
.L_7:
        /*0008*/ 	.byte	0x04, 0x17
        /*000a*/ 	.short	(.L_9 - .L_8)
.L_8:
        /*000c*/ 	.word	0x00000000
        /*0010*/ 	.short	0x000d
        /*0012*/ 	.short	0x0048
        /*0014*/ 	.byte	0x00, 0xf4, 0x21, 0x00


	//----- nvinfo : EIATTR_KPARAM_INFO
	.align		4
.L_9:
        /*0018*/ 	.byte	0x04, 0x17
        /*001a*/ 	.short	(.L_11 - .L_10)
.L_10:
        /*001c*/ 	.word	0x00000000
        /*0020*/ 	.short	0x000c
        /*0022*/ 	.short	0x0040
        /*0024*/ 	.byte	0x00, 0xf4, 0x21, 0x00


	//----- nvinfo : EIATTR_KPARAM_INFO
	.align		4
.L_11:
        /*0028*/ 	.byte	0x04, 0x17
        /*002a*/ 	.short	(.L_13 - .L_12)
.L_12:
        /*002c*/ 	.word	0x00000000
        /*0030*/ 	.short	0x000b
        /*0032*/ 	.short	0x0038
        /*0034*/ 	.byte	0x00, 0xf0, 0x11, 0x00


	//----- nvinfo : EIATTR_KPARAM_INFO
	.align		4
.L_13:
        /*0038*/ 	.byte	0x04, 0x17
        /*003a*/ 	.short	(.L_15 - .L_14)
.L_14:
        /*003c*/ 	.word	0x00000000
        /*0040*/ 	.short	0x000a
        /*0042*/ 	.short	0x0034
        /*0044*/ 	.byte	0x00, 0xf0, 0x11, 0x00


	//----- nvinfo : EIATTR_KPARAM_INFO
	.align		4
.L_15:
        /*0048*/ 	.byte	0x04, 0x17
        /*004a*/ 	.short	(.L_17 - .L_16)
.L_16:
        /*004c*/ 	.word	0x00000000
        /*0050*/ 	.short	0x0009
        /*0052*/ 	.short	0x0030
        /*0054*/ 	.byte	0x00, 0xf0, 0x11, 0x00


	//----- nvinfo : EIATTR_KPARAM_INFO
	.align		4
.L_17:
        /*0058*/ 	.byte	0x04, 0x17
        /*005a*/ 	.short	(.L_19 - .L_18)
.L_18:
        /*005c*/ 	.word	0x00000000
        /*0060*/ 	.short	0x0008
        /*0062*/ 	.short	0x002c
        /*0064*/ 	.byte	0x00, 0xf0, 0x11, 0x00


	//----- nvinfo : EIATTR_KPARAM_INFO
	.align		4
.L_19:
        /*0068*/ 	.byte	0x04, 0x17
        /*006a*/ 	.short	(.L_21 - .L_20)
.L_20:
        /*006c*/ 	.word	0x00000000
        /*0070*/ 	.short	0x0007
        /*0072*/ 	.short	0x0028
        /*0074*/ 	.byte	0x00, 0xf0, 0x11, 0x00


	//----- nvinfo : EIATTR_KPARAM_INFO
	.align		4
.L_21:
        /*0078*/ 	.byte	0x04, 0x17
        /*007a*/ 	.short	(.L_23 - .L_22)
.L_22:
        /*007c*/ 	.word	0x00000000
        /*0080*/ 	.short	0x0006
        /*0082*/ 	.short	0x0024
        /*0084*/ 	.byte	0x00, 0xf0, 0x11, 0x00


	//----- nvinfo : EIATTR_KPARAM_INFO
	.align		4
.L_23:
        /*0088*/ 	.byte	0x04, 0x17
        /*008a*/ 	.short	(.L_25 - .L_24)
.L_24:
        /*008c*/ 	.word	0x00000000
        /*0090*/ 	.short	0x0005
        /*0092*/ 	.short	0x0020
        /*0094*/ 	.byte	0x00, 0xf0, 0x11, 0x00


	//----- nvinfo : EIATTR_KPARAM_INFO
	.align		4
.L_25:
        /*0098*/ 	.byte	0x04, 0x17
        /*009a*/ 	.short	(.L_27 - .L_26)
.L_26:
        /*009c*/ 	.word	0x00000000
        /*00a0*/ 	.short	0x0004
        /*00a2*/ 	.short	0x001c
        /*00a4*/ 	.byte	0x00, 0xf0, 0x11, 0x00


	//----- nvinfo : EIATTR_KPARAM_INFO
	.align		4
.L_27:
        /*00a8*/ 	.byte	0x04, 0x17
        /*00aa*/ 	.short	(.L_29 - .L_28)
.L_28:
        /*00ac*/ 	.word	0x00000000
        /*00b0*/ 	.short	0x0003
        /*00b2*/ 	.short	0x0018
        /*00b4*/ 	.byte	0x00, 0xf0, 0x11, 0x00


	//----- nvinfo : EIATTR_KPARAM_INFO
	.align		4
.L_29:
        /*00b8*/ 	.byte	0x04, 0x17
        /*00ba*/ 	.short	(.L_31 - .L_30)
.L_30:
        /*00bc*/ 	.word	0x00000000
        /*00c0*/ 	.short	0x0002
        /*00c2*/ 	.short	0x0010
        /*00c4*/ 	.byte	0x00, 0xf4, 0x21, 0x00


	//----- nvinfo : EIATTR_KPARAM_INFO
	.align		4
.L_31:
        /*00c8*/ 	.byte	0x04, 0x17
        /*00ca*/ 	.short	(.L_33 - .L_32)
.L_32:
        /*00cc*/ 	.word	0x00000000
        /*00d0*/ 	.short	0x0001
        /*00d2*/ 	.short	0x0008
        /*00d4*/ 	.byte	0x00, 0xf4, 0x21, 0x00


	//----- nvinfo : EIATTR_KPARAM_INFO
	.align		4
.L_33:
        /*00d8*/ 	.byte	0x04, 0x17
        /*00da*/ 	.short	(.L_35 - .L_34)
.L_34:
        /*00dc*/ 	.word	0x00000000
        /*00e0*/ 	.short	0x0000
        /*00e2*/ 	.short	0x0000
        /*00e4*/ 	.byte	0x00, 0xf4, 0x21, 0x00


	//----- nvinfo : EIATTR_SPARSE_MMA_MASK
	.align		4
.L_35:
        /*00e8*/ 	.byte	0x03, 0x50
        /*00ea*/ 	.short	0x0000


	//----- nvinfo : EIATTR_MAXREG_COUNT
	.align		4
        /*00ec*/ 	.byte	0x03, 0x1b
        /*00ee*/ 	.short	0x00ff


	//----- nvinfo : EIATTR_NUM_BARRIERS
	.align		4
        /*00f0*/ 	.byte	0x02, 0x4c
        /*00f2*/ 	.byte	0x01
	.zero		1


	//----- nvinfo : EIATTR_ANNOTATIONS
	.align		4
        /*00f4*/ 	.byte	0x04, 0x55
        /*00f6*/ 	.short	(.L_37 - .L_36)


	//   ....[0]....
.L_36:
        /*00f8*/ 	.word	0x00000001
        /*00fc*/ 	.byte	0xa0, 0x01, 0x00, 0x00, 0x01, 0x00, 0x00, 0x00, 0x00, 0x07, 0x00, 0x00, 0x01, 0x00, 0x00, 0x00
        /* <DEDUP_REMOVED lines=2072> */
        /*828c*/ 	.byte	0x10, 0x42, 0x03, 0x00


	//----- nvinfo : EIATTR_MERCURY_ISA_VERSION
	.align		4
.L_37:
        /*8290*/ 	.byte	0x03, 0x5f
        /*8292*/ 	.short	0x0101


	//----- nvinfo : EIATTR_EXIT_INSTR_OFFSETS
	.align		4
        /*8294*/ 	.byte	0x04, 0x1c
        /*8296*/ 	.short	(.L_39 - .L_38)


	//   ....[0]....
.L_38:
        /*8298*/ 	.word	0x000344f0


	//   ....[1]....
        /*829c*/ 	.word	0x00034510


	//----- nvinfo : EIATTR_REQNTID
	.align		4
.L_39:
        /*82a0*/ 	.byte	0x04, 0x10
        /*82a2*/ 	.short	(.L_41 - .L_40)
.L_40:
        /*82a4*/ 	.word	0x00000080
        /*82a8*/ 	.word	0x00000001
        /*82ac*/ 	.word	0x00000001


	//----- nvinfo : EIATTR_CBANK_PARAM_SIZE
	.align		4
.L_41:
        /*82b0*/ 	.byte	0x03, 0x19
        /*82b2*/ 	.short	0x0050


	//----- nvinfo : EIATTR_PARAM_CBANK
	.align		4
        /*82b4*/ 	.byte	0x04, 0x0a
        /*82b6*/ 	.short	(.L_43 - .L_42)
	.align		4
.L_42:
        /*82b8*/ 	.word	index@(.nv.constant0.matmul_kernel)
        /*82bc*/ 	.short	0x0210
        /*82be*/ 	.short	0x0050


	//----- nvinfo : EIATTR_SW_WAR
	.align		4
.L_43:
        /*82c0*/ 	.byte	0x04, 0x36
        /*82c2*/ 	.short	(.L_45 - .L_44)
.L_44:
        /*82c4*/ 	.word	0x00000008
.L_45:


//--------------------- .nv.callgraph             --------------------------
	.section	.nv.callgraph,"",@"SHT_CUDA_CALLGRAPH"
	.align	4
	.sectionentsize	8
	.align		4
        /*0000*/ 	.word	0x00000000
	.align		4
        /*0004*/ 	.word	0xffffffff
	.align		4
        /*0008*/ 	.word	0x00000000
	.align		4
        /*000c*/ 	.word	0xfffffffe
	.align		4
        /*0010*/ 	.word	0x00000000
	.align		4
        /*0014*/ 	.word	0xfffffffd
	.align		4
        /*0018*/ 	.word	0x00000000
	.align		4
        /*001c*/ 	.word	0xfffffffc


//--------------------- .text.matmul_kernel       --------------------------
	.section	.text.matmul_kernel,"ax",@progbits
	.align	128
        .global         matmul_kernel
        .type           matmul_kernel,@function
        .size           matmul_kernel,(.L_x_3 - matmul_kernel)
        .other          matmul_kernel,@"STO_CUDA_ENTRY STV_DEFAULT"
matmul_kernel:
.text.matmul_kernel:
[----:B------:R-:W1:Y:S08]  /*0000*/  LDC R1, c[0x0][0x28] ;  /* 0x00000a00ff017b82 */ /* 0x000e700000000800 */
[----:B------:R-:W2:Y:S01]  /*0010*/  LDC.64 R2, c[0x0][0x228] ;  /* 0x00008a00ff027b82 */ /* 0x000ea20000000a00 */
[----:B------:R-:W3:Y:S01]  /*0020*/  S2R R5, SR_CTAID.X ;  /* 0x0000000000057919 */ /* 0x000ee20000002500 */
[----:B-1----:R-:W-:Y:S01]  /*0030*/  VIADD R1, R1, 0xffffeff8 ;  /* 0xffffeff801017836 */ /* 0x002fe20000000000 */
[----:B------:R-:W-:Y:S01]  /*0040*/  ULDC.64 UR4, c[0x0][0x238] ;  /* 0x00008e0000047ab9 */ /* 0x000fe20000000a00 */
[----:B------:R-:W-:Y:S01]  /*0050*/  IMAD.MOV.U32 R248, RZ, RZ, RZ ;  /* 0x000000fffff87224 */ /* 0x000fe200078e00ff */
[----:B------:R-:W-:Y:S01]  /*0060*/  ULDC.64 UR10, c[0x0][0x218] ;  /* 0x00008600000a7ab9 */ /* 0x000fe20000000a00 */
[----:B------:R-:W-:Y:S01]  /*0070*/  ULDC UR6, c[0x0][0x22c] ;  /* 0x00008b0000067ab9 */ /* 0x000fe20000000800 */
[----:B------:R-:W-:Y:S01]  /*0080*/  ULDC UR7, c[0x0][0x234] ;  /* 0x00008d0000077ab9 */ /* 0x000fe20000000800 */
[----:B------:R-:W-:Y:S01]  /*0090*/  ULDC.64 UR8, c[0x0][0x210] ;  /* 0x0000840000087ab9 */ /* 0x000fe20000000a00 */
[----:B------:R-:W-:Y:S01]  /*00a0*/  ULDC UR12, c[0x0][0x240] ;  /* 0x00009000000c7ab9 */ /* 0x000fe20000000800 */
        /* <DEDUP_REMOVED lines=14> */
[----:B--2---:R-:W-:Y:S01]  /*0190*/  IMAD.MOV.U32 R11, RZ, RZ, R3 ;  /* 0x000000ffff0b7224 */ /* 0x004fe200078e0003 */
[----:B------:R1:W-:Y:S01]  /*01a0*/  STL [R1+0x960], R2 ;  /* 0x0009600201007387 */ /* 0x0003e20000100800 */
[----:B------:R-:W-:Y:S01]  /*01b0*/  IMAD.MOV.U32 R13, RZ, RZ, R2 ;  /* 0x000000ffff0d7224 */ /* 0x000fe200078e0002 */
[----:B------:R-:W-:Y:S01]  /*01c0*/  ULDC UR27, c[0x0][0x240] ;  /* 0x00009000001b7ab9 */ /* 0x000fe20000000800 */
[----:B------:R-:W-:Y:S01]  /*01d0*/  VIADD R0, R11, 0x1ff ;  /* 0x000001ff0b007836 */ /* 0x000fe20000000000 */
[----:B------:R-:W-:Y:S01]  /*01e0*/  IABS R250, R11 ;  /* 0x0000000b00fa7213 */ /* 0x000fe20000000000 */
[----:B------:R-:W-:Y:S01]  /*01f0*/  ULDC UR28, c[0x0][0x240] ;  /* 0x00009000001c7ab9 */ /* 0x000fe20000000800 */
[----:B------:R-:W-:-:S02]  /*0200*/  IABS R251, R13 ;  /* 0x0000000d00fb7213 */ /* 0x000fc40000000000 */
[----:B------:R-:W-:Y:S02]  /*0210*/  SHF.R.S32.HI R3, RZ, 0x1f, R0 ;  /* 0x0000001fff037819 */ /* 0x000fe40000011400 */
[----:B---3--:R-:W-:Y:S02]  /*0220*/  IABS R8, R5 ;  /* 0x0000000500087213 */ /* 0x008fe40000000000 */
[----:B------:R-:W-:-:S04]  /*0230*/  LEA.HI R3, R3, R0, RZ, 0x9 ;  /* 0x0000000003037211 */ /* 0x000fc800078f48ff */
[----:B------:R-:W-:-:S05]  /*0240*/  SHF.R.S32.HI R3, RZ, 0x9, R3 ;  /* 0x00000009ff037819 */ /* 0x000fca0000011403 */
[----:B------:R-:W-:-:S05]  /*0250*/  IMAD.SHL.U32 R4, R3, 0x8, RZ ;  /* 0x0000000803047824 */ /* 0x000fca00078e00ff */
[-C--:B------:R-:W-:Y:S02]  /*0260*/  IABS R7, R4.reuse ;  /* 0x0000000400077213 */ /* 0x080fe40000000000 */
[----:B------:R-:W-:Y:S02]  /*0270*/  IABS R10, R4 ;  /* 0x00000004000a7213 */ /* 0x000fe40000000000 */
[----:B------:R-:W2:Y:S08]  /*0280*/  I2F.RP R0, R7 ;  /* 0x0000000700007306 */ /* 0x000eb00000209400 */
[----:B--2---:R-:W1:Y:S02]  /*0290*/  MUFU.RCP R0, R0 ;  /* 0x0000000000007308 */ /* 0x004e640000001000 */
[----:B-1----:R-:W-:-:S02]  /*02a0*/  VIADD R2, R0, 0xffffffe ;  /* 0x0ffffffe00027836 */ /* 0x002fc40000000000 */
[----:B------:R-:W-:-:S04]  /*02b0*/  IMAD.MOV R0, RZ, RZ, -R10 ;  /* 0x000000ffff007224 */ /* 0x000fc800078e0a0a */
[----:B------:R1:W2:Y:S02]  /*02c0*/  F2I.FTZ.U32.TRUNC.NTZ R3, R2 ;  /* 0x0000000200037305 */ /* 0x0002a4000021f000 */
[----:B-1----:R-:W-:Y:S02]  /*02d0*/  IMAD.MOV.U32 R2, RZ, RZ, RZ ;  /* 0x000000ffff027224 */ /* 0x002fe400078e00ff */
[----:B--2---:R-:W-:-:S04]  /*02e0*/  IMAD.MOV R6, RZ, RZ, -R3 ;  /* 0x000000ffff067224 */ /* 0x004fc800078e0a03 */
[----:B------:R-:W-:Y:S02]  /*02f0*/  IMAD R9, R6, R7, RZ ;  /* 0x0000000706097224 */ /* 0x000fe400078e02ff */
[----:B------:R-:W-:Y:S02]  /*0300*/  IMAD.MOV.U32 R6, RZ, RZ, R8 ;  /* 0x000000ffff067224 */ /* 0x000fe400078e0008 */
[----:B------:R-:W-:Y:S01]  /*0310*/  IMAD.HI.U32 R3, R3, R9, R2 ;  /* 0x0000000903037227 */ /* 0x000fe200078e0002 */
[----:B------:R-:W1:Y:S05]  /*0320*/  S2R R8, SR_TID.X ;  /* 0x0000000000087919 */ /* 0x000e6a0000002100 */
[----:B------:R-:W-:-:S04]  /*0330*/  IMAD.HI.U32 R3, R3, R6, RZ ;  /* 0x0000000603037227 */ /* 0x000fc800078e00ff */
[----:B------:R-:W-:-:S05]  /*0340*/  IMAD R0, R3, R0, R6 ;  /* 0x0000000003007224 */ /* 0x000fca00078e0206 */
[----:B------:R-:W-:-:S13]  /*0350*/  ISETP.GT.U32.AND P1, PT, R7, R0, PT ;  /* 0x000000000700720c */ /* 0x000fda0003f24070 */
[----:B------:R-:W-:Y:S02]  /*0360*/  @!P1 IMAD.IADD R0, R0, 0x1, -R7 ;  /* 0x0000000100009824 */ /* 0x000fe400078e0a07 */
[----:B------:R-:W-:Y:S01]  /*0370*/  @!P1 VIADD R3, R3, 0x1 ;  /* 0x0000000103039836 */ /* 0x000fe20000000000 */
[----:B------:R-:W-:Y:S02]  /*0380*/  ISETP.NE.AND P1, PT, R4, RZ, PT ;  /* 0x000000ff0400720c */ /* 0x000fe40003f25270 */
[----:B------:R-:W-:Y:S02]  /*0390*/  ISETP.GE.U32.AND P0, PT, R0, R7, PT ;  /* 0x000000070000720c */ /* 0x000fe40003f06070 */
[----:B------:R-:W-:Y:S02]  /*03a0*/  LOP3.LUT R0, R5, R4, RZ, 0x3c, !PT ;  /* 0x0000000405007212 */ /* 0x000fe400078e3cff */
[----:B-1----:R-:W-:Y:S02]  /*03b0*/  LOP3.LUT R246, R8, 0x3f, RZ, 0xc0, !PT ;  /* 0x0000003f08f67812 */ /* 0x002fe400078ec0ff */
[----:B------:R-:W-:Y:S01]  /*03c0*/  ISETP.GE.AND P2, PT, R0, RZ, PT ;  /* 0x000000ff0000720c */ /* 0x000fe20003f46270 */
[----:B------:R-:W-:-:S06]  /*03d0*/  VIADD R0, R13, 0x3f ;  /* 0x0000003f0d007836 */ /* 0x000fcc0000000000 */
[----:B------:R-:W-:-:S04]  /*03e0*/  @P0 VIADD R3, R3, 0x1 ;  /* 0x0000000103030836 */ /* 0x000fc80000000000 */
[----:B------:R-:W-:Y:S01]  /*03f0*/  IMAD.MOV.U32 R2, RZ, RZ, R3 ;  /* 0x000000ffff027224 */ /* 0x000fe200078e0003 */
[----:B------:R-:W-:-:S03]  /*0400*/  SHF.R.S32.HI R3, RZ, 0x1f, R0 ;  /* 0x0000001fff037819 */ /* 0x000fc60000011400 */
[----:B------:R-:W-:Y:S01]  /*0410*/  @!P2 IMAD.MOV R2, RZ, RZ, -R2 ;  /* 0x000000ffff02a224 */ /* 0x000fe200078e0a02 */
[----:B------:R-:W-:Y:S02]  /*0420*/  @!P1 LOP3.LUT R2, RZ, R4, RZ, 0x33, !PT ;  /* 0x00000004ff029212 */ /* 0x000fe400078e33ff */
[----:B------:R-:W-:-:S03]  /*0430*/  LEA.HI R3, R3, R0, RZ, 0x6 ;  /* 0x0000000003037211 */ /* 0x000fc600078f30ff */
[----:B------:R-:W-:Y:S02]  /*0440*/  IMAD.SHL.U32 R12, R2, 0x8, RZ ;  /* 0x00000008020c7824 */ /* 0x000fe400078e00ff */
[----:B------:R-:W-:-:S03]  /*0450*/  IMAD.MOV R2, RZ, RZ, -R2 ;  /* 0x000000ffff027224 */ /* 0x000fc600078e0a02 */
[----:B------:R-:W-:Y:S01]  /*0460*/  LEA.HI.SX32 R3, R3, -R12, 0x1a ;  /* 0x8000000c03037211 */ /* 0x000fe200078fd2ff */
[----:B------:R-:W-:Y:S02]  /*0470*/  IMAD R11, R4, R2, R5 ;  /* 0x00000002040b7224 */ /* 0x000fe400078e0205 */
[----:B------:R-:W-:Y:S01]  /*0480*/  IMAD.MOV.U32 R2, RZ, RZ, RZ ;  /* 0x000000ffff027224 */ /* 0x000fe200078e00ff */
[----:B------:R-:W-:Y:S01]  /*0490*/  VIMNMX R14, R3, 0x8, PT ;  /* 0x00000008030e7848 */ /* 0x000fe20003fe0100 */
[----:B------:R-:W1:Y:S03]  /*04a0*/  I2F.RP R5, R250 ;  /* 0x000000fa00057306 */ /* 0x000e660000209400 */
[-C--:B------:R-:W-:Y:S02]  /*04b0*/  IABS R7, R14.reuse ;  /* 0x0000000e00077213 */ /* 0x080fe40000000000 */
[----:B------:R-:W-:-:S03]  /*04c0*/  IABS R4, R14 ;  /* 0x0000000e00047213 */ /* 0x000fc60000000000 */
[----:B------:R-:W2:Y:S08]  /*04d0*/  I2F.RP R0, R7 ;  /* 0x0000000700007306 */ /* 0x000eb00000209400 */
[----:B-1----:R-:W-:Y:S08]  /*04e0*/  MUFU.RCP R5, R5 ;  /* 0x0000000500057308 */ /* 0x002ff00000001000 */
[----:B--2---:R-:W1:Y:S02]  /*04f0*/  MUFU.RCP R0, R0 ;  /* 0x0000000000007308 */ /* 0x004e640000001000 */
[----:B-1----:R-:W-:Y:S01]  /*0500*/  VIADD R3, R0, 0xffffffe ;  /* 0x0ffffffe00037836 */ /* 0x002fe20000000000 */
[----:B------:R-:W-:-:S05]  /*0510*/  IABS R0, R11 ;  /* 0x0000000b00007213 */ /* 0x000fca0000000000 */
[----:B------:R-:W1:Y:S02]  /*0520*/  F2I.FTZ.U32.TRUNC.NTZ R3, R3 ;  /* 0x0000000300037305 */ /* 0x000e64000021f000 */
[----:B-1----:R-:W-:-:S04]  /*0530*/  IMAD.MOV R6, RZ, RZ, -R3 ;  /* 0x000000ffff067224 */ /* 0x002fc800078e0a03 */
[----:B------:R-:W-:Y:S01]  /*0540*/  IMAD R9, R6, R7, RZ ;  /* 0x0000000706097224 */ /* 0x000fe200078e02ff */
[----:B------:R-:W-:-:S03]  /*0550*/  SHF.R.U32.HI R6, RZ, 0x6, R8 ;  /* 0x00000006ff067819 */ /* 0x000fc60000011608 */
[----:B------:R-:W-:Y:S01]  /*0560*/  IMAD.HI.U32 R2, R3, R9, R2 ;  /* 0x0000000903027227 */ /* 0x000fe200078e0002 */
[----:B------:R-:W-:-:S03]  /*0570*/  SGXT.U32 R6, R6, 0x1 ;  /* 0x000000010606781a */ /* 0x000fc60000000000 */
[----:B------:R-:W-:Y:S02]  /*0580*/  IMAD.MOV.U32 R3, RZ, RZ, R0 ;  /* 0x000000ffff037224 */ /* 0x000fe400078e0000 */
[----:B------:R-:W-:Y:S02]  /*0590*/  IMAD.MOV R0, RZ, RZ, -R4 ;  /* 0x000000ffff007224 */ /* 0x000fe400078e0a04 */
[----:B------:R-:W-:Y:S01]  /*05a0*/  IMAD.HI.U32 R2, R2, R3, RZ ;  /* 0x0000000302027227 */ /* 0x000fe200078e00ff */
[----:B------:R-:W1:Y:S03]  /*05b0*/  I2F.RP R4, R251 ;  /* 0x000000fb00047306 */ /* 0x000e660000209400 */
[----:B------:R-:W-:Y:S02]  /*05c0*/  IMAD R0, R2, R0, R3 ;  /* 0x0000000002007224 */ /* 0x000fe400078e0203 */
[----:B------:R-:W-:-:S02]  /*05d0*/  VIADD R3, R5, 0xffffffe ;  /* 0x0ffffffe05037836 */ /* 0x000fc40000000000 */
[----:B------:R-:W-:Y:S01]  /*05e0*/  IMAD.SHL.U32 R5, R246, 0x80, RZ ;  /* 0x00000080f6057824 */ /* 0x000fe200078e00ff */
[----:B------:R-:W-:-:S03]  /*05f0*/  ISETP.GT.U32.AND P1, PT, R7, R0, PT ;  /* 0x000000000700720c */ /* 0x000fc60003f24070 */
[----:B------:R-:W2:Y:S08]  /*0600*/  F2I.FTZ.U32.TRUNC.NTZ R3, R3 ;  /* 0x0000000300037305 */ /* 0x000eb0000021f000 */
[----:B-1----:R-:W1:Y:S02]  /*0610*/  MUFU.RCP R4, R4 ;  /* 0x0000000400047308 */ /* 0x002e640000001000 */
[----:B------:R-:W-:-:S02]  /*0620*/  @!P1 IMAD.IADD R0, R0, 0x1, -R7 ;  /* 0x0000000100009824 */ /* 0x000fc400078e0a07 */
[----:B------:R-:W-:Y:S01]  /*0630*/  @!P1 VIADD R2, R2, 0x1 ;  /* 0x0000000102029836 */ /* 0x000fe20000000000 */
[----:B------:R-:W-:Y:S02]  /*0640*/  ISETP.NE.AND P1, PT, R14, RZ, PT ;  /* 0x000000ff0e00720c */ /* 0x000fe40003f25270 */
[----:B------:R-:W-:Y:S01]  /*0650*/  ISETP.GE.U32.AND P0, PT, R0, R7, PT ;  /* 0x000000070000720c */ /* 0x000fe20003f06070 */
[----:B--2---:R-:W-:Y:S01]  /*0660*/  IMAD.MOV R7, RZ, RZ, -R3 ;  /* 0x000000ffff077224 */ /* 0x004fe200078e0a03 */
[----:B------:R-:W-:-:S03]  /*0670*/  LOP3.LUT R0, R11, R14, RZ, 0x3c, !PT ;  /* 0x0000000e0b007212 */ /* 0x000fc600078e3cff */
[----:B------:R-:W-:Y:S01]  /*0680*/  IMAD R7, R7, R250, RZ ;  /* 0x000000fa07077224 */ /* 0x000fe200078e02ff */
[----:B------:R-:W-:Y:S02]  /*0690*/  ISETP.GE.AND P2, PT, R0, RZ, PT ;  /* 0x000000ff0000720c */ /* 0x000fe40003f46270 */
[----:B------:R-:W-:Y:S01]  /*06a0*/  LOP3.LUT R0, R8, 0x40, RZ, 0xc0, !PT ;  /* 0x0000004008007812 */ /* 0x000fe200078ec0ff */
[----:B-1----:R-:W-:-:S03]  /*06b0*/  VIADD R4, R4, 0xffffffe ;  /* 0x0ffffffe04047836 */ /* 0x002fc60000000000 */
[----:B------:R-:W-:Y:S01]  /*06c0*/  LEA.HI R0, R0, R5, RZ, 0x1c ;  /* 0x0000000500007211 */ /* 0x000fe200078fe0ff */
[----:B------:R-:W-:Y:S01]  /*06d0*/  @P0 VIADD R2, R2, 0x1 ;  /* 0x0000000102020836 */ /* 0x000fe20000000000 */
[----:B------:R1:W2:Y:S03]  /*06e0*/  F2I.FTZ.U32.TRUNC.NTZ R249, R4 ;  /* 0x0000000400f97305 */ /* 0x0002a6000021f000 */
[----:B------:R-:W-:Y:S01]  /*06f0*/  IMAD.MOV.U32 R245, RZ, RZ, R2 ;  /* 0x000000fffff57224 */ /* 0x000fe200078e0002 */
[----:B------:R3:W-:Y:S01]  /*0700*/  STL [R1+0x34], R0 ;  /* 0x0000340001007387 */ /* 0x0007e20000100800 */
[----:B------:R-:W-:Y:S02]  /*0710*/  IMAD.MOV.U32 R2, RZ, RZ, RZ ;  /* 0x000000ffff027224 */ /* 0x000fe400078e00ff */
[----:B------:R-:W-:Y:S01]  /*0720*/  @!P2 IMAD.MOV R245, RZ, RZ, -R245 ;  /* 0x000000fffff5a224 */ /* 0x000fe200078e0af5 */
[----:B------:R-:W-:Y:S01]  /*0730*/  @!P1 LOP3.LUT R245, RZ, R14, RZ, 0x33, !PT ;  /* 0x0000000efff59212 */ /* 0x000fe200078e33ff */
[----:B------:R-:W-:-:S04]  /*0740*/  IMAD.HI.U32 R7, R3, R7, R2 ;  /* 0x0000000703077227 */ /* 0x000fc800078e0002 */
[----:B------:R-:W-:Y:S01]  /*0750*/  IMAD.SHL.U32 R21, R245, 0x200, RZ ;  /* 0x00000200f5157824 */ /* 0x000fe200078e00ff */
[----:B---3--:R-:W-:Y:S01]  /*0760*/  SHF.R.S32.HI R0, RZ, 0x6, R8 ;  /* 0x00000006ff007819 */ /* 0x008fe20000011408 */
[----:B-1----:R-:W-:Y:S02]  /*0770*/  IMAD.SHL.U32 R4, R8, 0x4, RZ ;  /* 0x0000000408047824 */ /* 0x002fe400078e00ff */
[----:B--2---:R-:W-:Y:S01]  /*0780*/  IMAD.MOV R16, RZ, RZ, -R249 ;  /* 0x000000ffff107224 */ /* 0x004fe200078e0af9 */
[C---:B------:R-:W-:Y:S01]  /*0790*/  LOP3.LUT R2, R21.reuse, R6, RZ, 0xfc, !PT ;  /* 0x0000000615027212 */ /* 0x040fe200078efcff */
[----:B------:R-:W-:Y:S01]  /*07a0*/  IMAD.MOV R245, RZ, RZ, -R245 ;  /* 0x000000fffff57224 */ /* 0x000fe200078e0af5 */
[--C-:B------:R-:W-:Y:S02]  /*07b0*/  LOP3.LUT R9, R21, 0x2, R6.reuse, 0xfe, !PT ;  /* 0x0000000215097812 */ /* 0x100fe400078efe06 */
[----:B------:R-:W-:Y:S01]  /*07c0*/  SGXT R0, R0, 0x1 ;  /* 0x000000010000781a */ /* 0x000fe20000000200 */
[----:B------:R-:W-:Y:S01]  /*07d0*/  IMAD R245, R14, R245, R11 ;  /* 0x000000f50ef57224 */ /* 0x000fe200078e020b */
[----:B------:R-:W-:Y:S01]  /*07e0*/  IABS R8, R2 ;  /* 0x0000000200087213 */ /* 0x000fe20000000000 */
[----:B------:R1:W-:Y:S01]  /*07f0*/  STL [R1+0x968], R9 ;  /* 0x0009680901007387 */ /* 0x0003e20000100800 */
[----:B------:R-:W-:Y:S01]  /*0800*/  IABS R10, R9 ;  /* 0x00000009000a7213 */ /* 0x000fe20000000000 */
[----:B------:R-:W-:Y:S01]  /*0810*/  IMAD.IADD R245, R12, 0x1, R245 ;  /* 0x000000010cf57824 */ /* 0x000fe200078e02f5 */
[----:B------:R-:W-:Y:S01]  /*0820*/  LOP3.LUT R5, R0, 0x90, RZ, 0xc0, !PT ;  /* 0x0000009000057812 */ /* 0x000fe200078ec0ff */
[----:B------:R-:W-:Y:S01]  /*0830*/  IMAD.HI.U32 R0, R7, R8, RZ ;  /* 0x0000000807007227 */ /* 0x000fe200078e00ff */
[----:B------:R-:W-:-:S02]  /*0840*/  LOP3.LUT R17, R21, 0x18, R6, 0xfe, !PT ;  /* 0x0000001815117812 */ /* 0x000fc400078efe06 */
[----:B------:R-:W-:Y:S01]  /*0850*/  LOP3.LUT R4, R5, 0x7c, R4, 0x78, !PT ;  /* 0x0000007c05047812 */ /* 0x000fe200078e7804 */
[----:B------:R-:W-:Y:S01]  /*0860*/  IMAD.HI.U32 R3, R7, R10, RZ ;  /* 0x0000000a07037227 */ /* 0x000fe200078e00ff */
[C-C-:B------:R-:W-:Y:S02]  /*0870*/  LOP3.LUT R15, R21.reuse, 0x1c, R6.reuse, 0xfe, !PT ;  /* 0x0000001c150f7812 */ /* 0x140fe400078efe06 */
[C---:B------:R-:W-:Y:S01]  /*0880*/  LOP3.LUT R14, R21.reuse, 0x1e, R6, 0xfe, !PT ;  /* 0x0000001e150e7812 */ /* 0x040fe200078efe06 */
[----:B-1----:R-:W-:Y:S01]  /*0890*/  IMAD.MOV R9, RZ, RZ, -R0 ;  /* 0x000000ffff097224 */ /* 0x002fe200078e0a00 */
[----:B------:R1:W-:Y:S01]  /*08a0*/  STL [R1+0x38], R4 ;  /* 0x0000380401007387 */ /* 0x0003e20000100800 */
[----:B------:R-:W-:Y:S01]  /*08b0*/  IMAD.MOV R3, RZ, RZ, -R3 ;  /* 0x000000ffff037224 */ /* 0x000fe200078e0a03 */
[C-C-:B------:R-:W-:Y:S01]  /*08c0*/  LOP3.LUT R19, R21.reuse, 0x22, R6.reuse, 0xfe, !PT ;  /* 0x0000002215137812 */ /* 0x140fe200078efe06 */
[----:B------:R-:W-:Y:S01]  /*08d0*/  IMAD R5, R16, R251, RZ ;  /* 0x000000fb10057224 */ /* 0x000fe200078e02ff */
[C---:B------:R-:W-:Y:S01]  /*08e0*/  LOP3.LUT R16, R21.reuse, 0x1a, R6, 0xfe, !PT ;  /* 0x0000001a15107812 */ /* 0x040fe200078efe06 */
[----:B------:R-:W-:Y:S01]  /*08f0*/  IMAD R0, R250, R3, R10 ;  /* 0x00000003fa007224 */ /* 0x000fe200078e020a */
[----:B------:R-:W-:Y:S01]  /*0900*/  LOP3.LUT R18, R21, 0x26, R6, 0xfe, !PT ;  /* 0x0000002615127812 */ /* 0x000fe200078efe06 */
[----:B------:R-:W-:Y:S01]  /*0910*/  IMAD.HI.U32 R248, R249, R5, R248 ;  /* 0x00000005f9f87227 */ /* 0x000fe200078e00f8 */
[----:B------:R-:W-:-:S03]  /*0920*/  LOP3.LUT R5, R21, 0x8, R6, 0xfe, !PT ;  /* 0x0000000815057812 */ /* 0x000fc600078efe06 */
[----:B-1----:R-:W-:Y:S01]  /*0930*/  IMAD R4, R250, R9, R8 ;  /* 0x00000009fa047224 */ /* 0x002fe200078e0208 */
[C-C-:B------:R-:W-:Y:S02]  /*0940*/  LOP3.LUT R9, R21.reuse, 0x4, R6.reuse, 0xfe, !PT ;  /* 0x0000000415097812 */ /* 0x140fe400078efe06 */
[--C-:B------:R-:W-:Y:S02]  /*0950*/  LOP3.LUT R8, R21, 0x6, R6.reuse, 0xfe, !PT ;  /* 0x0000000615087812 */ /* 0x100fe400078efe06 */
[----:B------:R1:W-:Y:S01]  /*0960*/  STL [R1+0x28], R4 ;  /* 0x0000280401007387 */ /* 0x0003e20000100800 */
[----:B------:R-:W-:Y:S02]  /*0970*/  IABS R11, R5 ;  /* 0x00000005000b7213 */ /* 0x000fe40000000000 */
[----:B------:R-:W-:Y:S01]  /*0980*/  IABS R10, R8 ;  /* 0x00000008000a7213 */ /* 0x000fe20000000000 */
[----:B------:R2:W-:Y:S04]  /*0990*/  STL [R1+0x24], R0 ;  /* 0x0000240001007387 */ /* 0x0005e80000100800 */
[----:B------:R3:W-:Y:S01]  /*09a0*/  STL [R1+0x96c], R9 ;  /* 0x00096c0901007387 */ /* 0x0007e20000100800 */
[----:B------:R-:W-:Y:S01]  /*09b0*/  IMAD.HI.U32 R3, R7, R10, RZ ;  /* 0x0000000a07037227 */ /* 0x000fe200078e00ff */
[----:B-1----:R-:W-:-:S02]  /*09c0*/  LOP3.LUT R4, R21, 0xa, R6, 0xfe, !PT ;  /* 0x0000000a15047812 */ /* 0x002fc400078efe06 */
[----:B------:R-:W-:Y:S01]  /*09d0*/  STL [R1+0x970], R8 ;  /* 0x0009700801007387 */ /* 0x000fe20000100800 */
[----:B------:R-:W-:Y:S01]  /*09e0*/  IMAD.MOV R3, RZ, RZ, -R3 ;  /* 0x000000ffff037224 */ /* 0x000fe200078e0a03 */
[----:B--2---:R-:W-:Y:S02]  /*09f0*/  LOP3.LUT R0, R21, 0xc, R6, 0xfe, !PT ;  /* 0x0000000c15007812 */ /* 0x004fe400078efe06 */
[----:B------:R1:W-:Y:S01]  /*0a00*/  STL [R1+0x974], R5 ;  /* 0x0009740501007387 */ /* 0x0003e20000100800 */
[----:B------:R-:W-:Y:S02]  /*0a10*/  IABS R12, R4 ;  /* 0x00000004000c7213 */ /* 0x000fe40000000000 */
[----:B---3--:R-:W-:Y:S01]  /*0a20*/  IABS R9, R9 ;  /* 0x0000000900097213 */ /* 0x008fe20000000000 */
[----:B------:R2:W-:Y:S01]  /*0a30*/  STL [R1+0x978], R4 ;  /* 0x0009780401007387 */ /* 0x0005e20000100800 */
[----:B------:R-:W-:-:S03]  /*0a40*/  IABS R13, R0 ;  /* 0x00000000000d7213 */ /* 0x000fc60000000000 */
[----:B------:R3:W-:Y:S01]  /*0a50*/  STL [R1+0x97c], R0 ;  /* 0x00097c0001007387 */ /* 0x0007e20000100800 */
[----:B-1----:R-:W-:-:S04]  /*0a60*/  IMAD.HI.U32 R5, R7, R12, RZ ;  /* 0x0000000c07057227 */ /* 0x002fc800078e00ff */
[----:B--2---:R-:W-:-:S04]  /*0a70*/  IMAD.HI.U32 R4, R7, R11, RZ ;  /* 0x0000000b07047227 */ /* 0x004fc800078e00ff */
[----:B---3--:R-:W-:-:S04]  /*0a80*/  IMAD.HI.U32 R0, R7, R9, RZ ;  /* 0x0000000907007227 */ /* 0x008fc800078e00ff */
[----:B------:R-:W-:Y:S02]  /*0a90*/  IMAD.MOV R0, RZ, RZ, -R0 ;  /* 0x000000ffff007224 */ /* 0x000fe400078e0a00 */
[----:B------:R-:W-:-:S04]  /*0aa0*/  IMAD.HI.U32 R8, R7, R13, RZ ;  /* 0x0000000d07087227 */ /* 0x000fc800078e00ff */
[C---:B------:R-:W-:Y:S02]  /*0ab0*/  IMAD R9, R250.reuse, R0, R9 ;  /* 0x00000000fa097224 */ /* 0x040fe400078e0209 */
[----:B------:R-:W-:Y:S02]  /*0ac0*/  IMAD.MOV R4, RZ, RZ, -R4 ;  /* 0x000000ffff047224 */ /* 0x000fe400078e0a04 */
[C---:B------:R-:W-:Y:S01]  /*0ad0*/  IMAD R0, R250.reuse, R3, R10 ;  /* 0x00000003fa007224 */ /* 0x040fe200078e020a */
[----:B------:R1:W-:Y:S01]  /*0ae0*/  STL [R1+0x20], R9 ;  /* 0x0000200901007387 */ /* 0x0003e20000100800 */
[----:B------:R-:W-:Y:S02]  /*0af0*/  IMAD.MOV R5, RZ, RZ, -R5 ;  /* 0x000000ffff057224 */ /* 0x000fe400078e0a05 */
[----:B------:R-:W-:Y:S01]  /*0b00*/  IMAD.MOV R8, RZ, RZ, -R8 ;  /* 0x000000ffff087224 */ /* 0x000fe200078e0a08 */
[----:B------:R2:W-:Y:S01]  /*0b10*/  STL [R1+0x1c], R0 ;  /* 0x00001c0001007387 */ /* 0x0005e20000100800 */
[----:B------:R-:W-:-:S02]  /*0b20*/  IMAD R4, R250, R4, R11 ;  /* 0x00000004fa047224 */ /* 0x000fc400078e020b */
[C---:B------:R-:W-:Y:S01]  /*0b30*/  IMAD R3, R250.reuse, R5, R12 ;  /* 0x00000005fa037224 */ /* 0x040fe200078e020c */
[C-C-:B------:R-:W-:Y:S02]  /*0b40*/  LOP3.LUT R5, R21.reuse, 0x10, R6.reuse, 0xfe, !PT ;  /* 0x0000001015057812 */ /* 0x140fe400078efe06 */
[C-C-:B-1----:R-:W-:Y:S01]  /*0b50*/  LOP3.LUT R9, R21.reuse, 0xe, R6.reuse, 0xfe, !PT ;  /* 0x0000000e15097812 */ /* 0x142fe200078efe06 */
[----:B------:R1:W-:Y:S01]  /*0b60*/  STL [R1+0x18], R4 ;  /* 0x0000180401007387 */ /* 0x0003e20000100800 */
[----:B------:R-:W-:Y:S01]  /*0b70*/  IABS R10, R5 ;  /* 0x00000005000a7213 */ /* 0x000fe20000000000 */
[----:B--2---:R-:W-:Y:S02]  /*0b80*/  IMAD R0, R250, R8, R13 ;  /* 0x00000008fa007224 */ /* 0x004fe400078e020d */
[----:B------:R2:W-:Y:S04]  /*0b90*/  STL [R1+0x14], R3 ;  /* 0x0000140301007387 */ /* 0x0005e80000100800 */
[----:B------:R3:W-:Y:S01]  /*0ba0*/  STL [R1+0x10], R0 ;  /* 0x0000100001007387 */ /* 0x0007e20000100800 */
[----:B-1----:R-:W-:-:S03]  /*0bb0*/  LOP3.LUT R4, R21, 0x12, R6, 0xfe, !PT ;  /* 0x0000001215047812 */ /* 0x002fc600078efe06 */
[----:B------:R1:W-:Y:S01]  /*0bc0*/  STL [R1+0x980], R9 ;  /* 0x0009800901007387 */ /* 0x0003e20000100800 */
[----:B--2---:R-:W-:-:S03]  /*0bd0*/  LOP3.LUT R3, R21, 0x14, R6, 0xfe, !PT ;  /* 0x0000001415037812 */ /* 0x004fc600078efe06 */
[----:B------:R2:W-:Y:S01]  /*0be0*/  STL [R1+0x984], R5 ;  /* 0x0009840501007387 */ /* 0x0005e20000100800 */
[----:B------:R-:W-:Y:S02]  /*0bf0*/  IABS R11, R4 ;  /* 0x00000004000b7213 */ /* 0x000fe40000000000 */
[----:B---3--:R-:W-:Y:S01]  /*0c00*/  LOP3.LUT R0, R21, 0x16, R6, 0xfe, !PT ;  /* 0x0000001615007812 */ /* 0x008fe200078efe06 */
[----:B------:R3:W-:Y:S01]  /*0c10*/  STL [R1+0x988], R4 ;  /* 0x0009880401007387 */ /* 0x0007e20000100800 */
[----:B------:R-:W-:Y:S02]  /*0c20*/  IABS R12, R3 ;  /* 0x00000003000c7213 */ /* 0x000fe40000000000 */
[----:B-1----:R-:W-:Y:S01]  /*0c30*/  IABS R9, R9 ;  /* 0x0000000900097213 */ /* 0x002fe20000000000 */
[----:B------:R1:W-:Y:S01]  /*0c40*/  STL [R1+0x98c], R3 ;  /* 0x00098c0301007387 */ /* 0x0003e20000100800 */
[----:B------:R-:W-:Y:S01]  /*0c50*/  IABS R13, R0 ;  /* 0x00000000000d7213 */ /* 0x000fe20000000000 */
[----:B--2---:R-:W-:-:S02]  /*0c60*/  IMAD.HI.U32 R5, R7, R12, RZ ;  /* 0x0000000c07057227 */ /* 0x004fc400078e00ff */
[----:B------:R2:W-:Y:S02]  /*0c70*/  STL [R1+0x990], R0 ;  /* 0x0009900001007387 */ /* 0x0005e40000100800 */
[----:B---3--:R-:W-:-:S04]  /*0c80*/  IMAD.HI.U32 R4, R7, R11, RZ ;  /* 0x0000000b07047227 */ /* 0x008fc800078e00ff */
[----:B-1----:R-:W-:-:S04]  /*0c90*/  IMAD.HI.U32 R3, R7, R10, RZ ;  /* 0x0000000a07037227 */ /* 0x002fc800078e00ff */
[----:B--2---:R-:W-:-:S04]  /*0ca0*/  IMAD.HI.U32 R0, R7, R9, RZ ;  /* 0x0000000907007227 */ /* 0x004fc800078e00ff */
[----:B------:R-:W-:Y:S02]  /*0cb0*/  IMAD.MOV R0, RZ, RZ, -R0 ;  /* 0x000000ffff007224 */ /* 0x000fe400078e0a00 */
[----:B------:R-:W-:Y:S02]  /*0cc0*/  IMAD.MOV R4, RZ, RZ, -R4 ;  /* 0x000000ffff047224 */ /* 0x000fe400078e0a04 */
[----:B------:R-:W-:Y:S02]  /*0cd0*/  IMAD.MOV R3, RZ, RZ, -R3 ;  /* 0x000000ffff037224 */ /* 0x000fe400078e0a03 */
[----:B------:R-:W-:-:S04]  /*0ce0*/  IMAD.HI.U32 R8, R7, R13, RZ ;  /* 0x0000000d07087227 */ /* 0x000fc800078e00ff */
[C---:B------:R-:W-:Y:S02]  /*0cf0*/  IMAD R9, R250.reuse, R0, R9 ;  /* 0x00000000fa097224 */ /* 0x040fe400078e0209 */
[C---:B------:R-:W-:Y:S01]  /*0d00*/  IMAD R252, R250.reuse, R4, R11 ;  /* 0x00000004fafc7224 */ /* 0x040fe200078e020b */
[----:B------:R-:W-:Y:S01]  /*0d10*/  IABS R11, R16 ;  /* 0x00000010000b7213 */ /* 0x000fe20000000000 */
[C---:B------:R-:W-:Y:S01]  /*0d20*/  IMAD R0, R250.reuse, R3, R10 ;  /* 0x00000003fa007224 */ /* 0x040fe200078e020a */
[----:B------:R1:W-:Y:S01]  /*0d30*/  STL [R1+0xc], R9 ;  /* 0x00000c0901007387 */ /* 0x0003e20000100800 */
[----:B------:R-:W-:Y:S01]  /*0d40*/  IMAD.MOV R5, RZ, RZ, -R5 ;  /* 0x000000ffff057224 */ /* 0x000fe200078e0a05 */
[----:B------:R-:W-:Y:S01]  /*0d50*/  IABS R10, R17 ;  /* 0x00000011000a7213 */ /* 0x000fe20000000000 */
[----:B------:R-:W-:Y:S01]  /*0d60*/  IMAD.MOV R8, RZ, RZ, -R8 ;  /* 0x000000ffff087224 */ /* 0x000fe200078e0a08 */
[----:B------:R-:W-:Y:S01]  /*0d70*/  STL [R1+0xe64], R252 ;  /* 0x000e64fc01007387 */ /* 0x000fe20000100800 */
[----:B------:R-:W-:Y:S01]  /*0d80*/  IMAD R249, R250, R5, R12 ;  /* 0x00000005faf97224 */ /* 0x000fe200078e020c */
[----:B------:R-:W-:Y:S01]  /*0d90*/  IABS R12, R15 ;  /* 0x0000000f000c7213 */ /* 0x000fe20000000000 */
[----:B------:R-:W-:Y:S01]  /*0da0*/  IMAD.HI.U32 R3, R7, R10, RZ ;  /* 0x0000000a07037227 */ /* 0x000fe200078e00ff */
[----:B------:R2:W-:Y:S01]  /*0db0*/  STL [R1+0x8], R0 ;  /* 0x0000080001007387 */ /* 0x0005e20000100800 */
[----:B-1----:R-:W-:-:S02]  /*0dc0*/  LOP3.LUT R9, R21, 0x20, R6, 0xfe, !PT ;  /* 0x0000002015097812 */ /* 0x002fc400078efe06 */
[C---:B------:R-:W-:Y:S01]  /*0dd0*/  IMAD.HI.U32 R4, R7.reuse, R11, RZ ;  /* 0x0000000b07047227 */ /* 0x040fe200078e00ff */
[----:B------:R-:W-:Y:S03]  /*0de0*/  STL [R1+0xe60], R249 ;  /* 0x000e60f901007387 */ /* 0x000fe60000100800 */
[----:B------:R-:W-:-:S04]  /*0df0*/  IMAD.HI.U32 R5, R7, R12, RZ ;  /* 0x0000000c07057227 */ /* 0x000fc800078e00ff */
[----:B--2---:R-:W-:Y:S01]  /*0e00*/  IMAD R0, R250, R8, R13 ;  /* 0x00000008fa007224 */ /* 0x004fe200078e020d */
[----:B------:R-:W-:Y:S01]  /*0e10*/  IABS R13, R14 ;  /* 0x0000000e000d7213 */ /* 0x000fe20000000000 */
[----:B------:R-:W-:Y:S02]  /*0e20*/  IMAD.MOV R3, RZ, RZ, -R3 ;  /* 0x000000ffff037224 */ /* 0x000fe400078e0a03 */
[----:B------:R-:W-:Y:S01]  /*0e30*/  IMAD.MOV R4, RZ, RZ, -R4 ;  /* 0x000000ffff047224 */ /* 0x000fe200078e0a04 */
[----:B------:R1:W-:Y:S01]  /*0e40*/  STL [R1+0xe5c], R0 ;  /* 0x000e5c0001007387 */ /* 0x0003e20000100800 */
[----:B------:R-:W-:-:S03]  /*0e50*/  IMAD.HI.U32 R8, R7, R13, RZ ;  /* 0x0000000d07087227 */ /* 0x000fc600078e00ff */
[----:B------:R2:W-:Y:S01]  /*0e60*/  STL [R1+0x994], R17 ;  /* 0x0009941101007387 */ /* 0x0005e20000100800 */
[----:B------:R-:W-:Y:S02]  /*0e70*/  IMAD.MOV R5, RZ, RZ, -R5 ;  /* 0x000000ffff057224 */ /* 0x000fe400078e0a05 */
[----:B------:R-:W-:Y:S01]  /*0e80*/  IMAD.MOV R8, RZ, RZ, -R8 ;  /* 0x000000ffff087224 */ /* 0x000fe200078e0a08 */
[----:B------:R3:W-:Y:S01]  /*0e90*/  STL [R1+0x998], R16 ;  /* 0x0009981001007387 */ /* 0x0007e20000100800 */
[C---:B------:R-:W-:Y:S01]  /*0ea0*/  IMAD R3, R250.reuse, R3, R10 ;  /* 0x00000003fa037224 */ /* 0x040fe200078e020a */
[C---:B-1----:R-:W-:Y:S01]  /*0eb0*/  LOP3.LUT R0, R21.reuse, 0x2a, R6, 0xfe, !PT ;  /* 0x0000002a15007812 */ /* 0x042fe200078efe06 */
[C---:B------:R-:W-:Y:S01]  /*0ec0*/  IMAD R4, R250.reuse, R4, R11 ;  /* 0x00000004fa047224 */ /* 0x040fe200078e020b */
[----:B------:R-:W-:Y:S01]  /*0ed0*/  STL [R1+0x99c], R15 ;  /* 0x00099c0f01007387 */ /* 0x000fe20000100800 */
[----:B------:R-:W-:Y:S01]  /*0ee0*/  IMAD R5, R250, R5, R12 ;  /* 0x00000005fa057224 */ /* 0x000fe200078e020c */
[----:B--2---:R-:W-:-:S02]  /*0ef0*/  LOP3.LUT R17, R21, 0x28, R6, 0xfe, !PT ;  /* 0x0000002815117812 */ /* 0x004fc400078efe06 */
[----:B------:R1:W-:Y:S01]  /*0f00*/  STL [R1+0x9a0], R14 ;  /* 0x0009a00e01007387 */ /* 0x0003e20000100800 */
[----:B------:R-:W-:Y:S02]  /*0f10*/  IABS R22, R0 ;  /* 0x0000000000167213 */ /* 0x000fe40000000000 */
[----:B---3--:R-:W-:Y:S01]  /*0f20*/  LOP3.LUT R16, R21, 0x24, R6, 0xfe, !PT ;  /* 0x0000002415107812 */ /* 0x008fe200078efe06 */
[----:B------:R2:W-:Y:S01]  /*0f30*/  STL [R1+0x9a8], R9 ;  /* 0x0009a80901007387 */ /* 0x0005e20000100800 */
[----:B------:R-:W-:-:S03]  /*0f40*/  IABS R20, R17 ;  /* 0x0000001100147213 */ /* 0x000fc60000000000 */
[----:B------:R3:W-:Y:S01]  /*0f50*/  STL [R1+0xe50], R3 ;  /* 0x000e500301007387 */ /* 0x0007e20000100800 */
[----:B-1----:R-:W-:-:S03]  /*0f60*/  IABS R14, R9 ;  /* 0x00000009000e7213 */ /* 0x002fc60000000000 */
[----:B------:R1:W-:Y:S02]  /*0f70*/  STL [R1+0xe4c], R4 ;  /* 0x000e4c0401007387 */ /* 0x0003e40000100800 */
[----:B--2---:R-:W-:Y:S02]  /*0f80*/  IMAD.HI.U32 R9, R7, R14, RZ ;  /* 0x0000000e07097227 */ /* 0x004fe400078e00ff */
[----:B------:R2:W-:Y:S01]  /*0f90*/  STL [R1+0xe54], R5 ;  /* 0x000e540501007387 */ /* 0x0005e20000100800 */
[C-C-:B---3--:R-:W-:Y:S01]  /*0fa0*/  LOP3.LUT R3, R21.reuse, 0x32, R6.reuse, 0xfe, !PT ;  /* 0x0000003215037812 */ /* 0x148fe200078efe06 */
[----:B------:R-:W-:Y:S02]  /*0fb0*/  IMAD.MOV R15, RZ, RZ, -R9 ;  /* 0x000000ffff0f7224 */ /* 0x000fe400078e0a09 */
[C---:B------:R-:W-:Y:S01]  /*0fc0*/  IMAD R9, R250.reuse, R8, R13 ;  /* 0x00000008fa097224 */ /* 0x040fe200078e020d */
[----:B-1----:R-:W-:Y:S01]  /*0fd0*/  LOP3.LUT R4, R21, 0x30, R6, 0xfe, !PT ;  /* 0x0000003015047812 */ /* 0x002fe200078efe06 */
[----:B------:R-:W-:Y:S01]  /*0fe0*/  IMAD R10, R250, R15, R14 ;  /* 0x0000000ffa0a7224 */ /* 0x000fe200078e020e */
[----:B------:R-:W-:Y:S01]  /*0ff0*/  IABS R15, R19 ;  /* 0x00000013000f7213 */ /* 0x000fe20000000000 */
[----:B------:R-:W-:Y:S01]  /*1000*/  IMAD.HI.U32 R14, R7, R22, RZ ;  /* 0x00000016070e7227 */ /* 0x000fe200078e00ff */
[----:B------:R1:W-:Y:S01]  /*1010*/  STL [R1+0xe58], R9 ;  /* 0x000e580901007387 */ /* 0x0003e20000100800 */
[----:B--2---:R-:W-:-:S02]  /*1020*/  LOP3.LUT R5, R21, 0x2e, R6, 0xfe, !PT ;  /* 0x0000002e15057812 */ /* 0x004fc400078efe06 */
[C---:B------:R-:W-:Y:S01]  /*1030*/  IMAD.HI.U32 R8, R7.reuse, R15, RZ ;  /* 0x0000000f07087227 */ /* 0x040fe200078e00ff */
[----:B------:R-:W-:Y:S01]  /*1040*/  STL [R1+0xe68], R10 ;  /* 0x000e680a01007387 */ /* 0x000fe20000100800 */
[----:B------:R-:W-:Y:S02]  /*1050*/  IABS R24, R4 ;  /* 0x0000000400187213 */ /* 0x000fe40000000000 */
[----:B------:R-:W-:Y:S01]  /*1060*/  IMAD.HI.U32 R13, R7, R20, RZ ;  /* 0x00000014070d7227 */ /* 0x000fe200078e00ff */
[----:B------:R-:W-:Y:S01]  /*1070*/  STL [R1+0x9a4], R19 ;  /* 0x0009a41301007387 */ /* 0x000fe20000100800 */
[----:B------:R-:W-:Y:S02]  /*1080*/  IABS R26, R3 ;  /* 0x00000003001a7213 */ /* 0x000fe40000000000 */
[----:B------:R-:W-:Y:S01]  /*1090*/  IMAD.MOV R8, RZ, RZ, -R8 ;  /* 0x000000ffff087224 */ /* 0x000fe200078e0a08 */
[----:B------:R2:W-:Y:S01]  /*10a0*/  STL [R1+0x9b4], R16 ;  /* 0x0009b41001007387 */ /* 0x0005e20000100800 */
[----:B------:R-:W-:Y:S01]  /*10b0*/  IMAD.MOV R25, RZ, RZ, -R14 ;  /* 0x000000ffff197224 */ /* 0x000fe200078e0a0e */
[----:B-1----:R-:W-:Y:S01]  /*10c0*/  LOP3.LUT R9, R21, 0x2c, R6, 0xfe, !PT ;  /* 0x0000002c15097812 */ /* 0x002fe200078efe06 */
[----:B------:R-:W-:Y:S01]  /*10d0*/  IMAD.MOV R23, RZ, RZ, -R13 ;  /* 0x000000ffff177224 */ /* 0x000fe200078e0a0d */
[----:B------:R1:W-:Y:S03]  /*10e0*/  STL [R1+0x9b0], R18 ;  /* 0x0009b01201007387 */ /* 0x0003e60000100800 */
[----:B------:R-:W-:Y:S01]  /*10f0*/  IMAD R14, R250, R23, R20 ;  /* 0x00000017fa0e7224 */ /* 0x000fe200078e0214 */
[----:B------:R3:W-:Y:S01]  /*1100*/  STL [R1+0x9c0], R17 ;  /* 0x0009c01101007387 */ /* 0x0007e20000100800 */
[----:B------:R-:W-:-:S02]  /*1110*/  IABS R20, R9 ;  /* 0x0000000900147213 */ /* 0x000fc40000000000 */
[----:B--2---:R-:W-:Y:S01]  /*1120*/  IABS R16, R16 ;  /* 0x0000001000107213 */ /* 0x004fe20000000000 */
[----:B------:R2:W-:Y:S01]  /*1130*/  STL [R1+0x9bc], R0 ;  /* 0x0009bc0001007387 */ /* 0x0005e20000100800 */
[----:B-1----:R-:W-:-:S03]  /*1140*/  IABS R18, R18 ;  /* 0x0000001200127213 */ /* 0x002fc60000000000 */
[C---:B------:R-:W-:Y:S01]  /*1150*/  IMAD.HI.U32 R11, R7.reuse, R16, RZ ;  /* 0x00000010070b7227 */ /* 0x040fe200078e00ff */
[----:B------:R1:W-:Y:S03]  /*1160*/  STL [R1+0x9cc], R9 ;  /* 0x0009cc0901007387 */ /* 0x0003e60000100800 */
[----:B---3--:R-:W-:Y:S01]  /*1170*/  IMAD.MOV R17, RZ, RZ, -R11 ;  /* 0x000000ffff117224 */ /* 0x008fe200078e0a0b */
[----:B------:R-:W-:Y:S01]  /*1180*/  STL [R1+0x9c8], R5 ;  /* 0x0009c80501007387 */ /* 0x000fe20000100800 */
[----:B------:R-:W-:Y:S01]  /*1190*/  IMAD.HI.U32 R12, R7, R18, RZ ;  /* 0x00000012070c7227 */ /* 0x000fe200078e00ff */
[C---:B--2---:R-:W-:Y:S02]  /*11a0*/  LOP3.LUT R0, R21.reuse, 0x34, R6, 0xfe, !PT ;  /* 0x0000003415007812 */ /* 0x044fe400078efe06 */
[----:B------:R2:W-:Y:S01]  /*11b0*/  STL [R1+0x9d8], R4 ;  /* 0x0009d80401007387 */ /* 0x0005e20000100800 */
[C---:B------:R-:W-:Y:S01]  /*11c0*/  IMAD R11, R250.reuse, R8, R15 ;  /* 0x00000008fa0b7224 */ /* 0x040fe200078e020f */
[----:B------:R-:W-:Y:S01]  /*11d0*/  IABS R28, R0 ;  /* 0x00000000001c7213 */ /* 0x000fe20000000000 */
[C---:B------:R-:W-:Y:S01]  /*11e0*/  IMAD R15, R250.reuse, R25, R22 ;  /* 0x00000019fa0f7224 */ /* 0x040fe200078e0216 */
[----:B------:R-:W-:Y:S01]  /*11f0*/  IABS R22, R5 ;  /* 0x0000000500167213 */ /* 0x000fe20000000000 */
[----:B------:R-:W-:Y:S01]  /*1200*/  IMAD.MOV R19, RZ, RZ, -R12 ;  /* 0x000000ffff137224 */ /* 0x000fe200078e0a0c */
[----:B------:R3:W-:Y:S01]  /*1210*/  STL [R1+0x9d4], R3 ;  /* 0x0009d40301007387 */ /* 0x0007e20000100800 */
[----:B------:R-:W-:Y:S01]  /*1220*/  IMAD R12, R250, R17, R16 ;  /* 0x00000011fa0c7224 */ /* 0x000fe200078e0210 */
[--C-:B-1----:R-:W-:Y:S01]  /*1230*/  LOP3.LUT R9, R21, 0x36, R6.reuse, 0xfe, !PT ;  /* 0x0000003615097812 */ /* 0x102fe200078efe06 */
[----:B------:R-:W-:Y:S01]  /*1240*/  IMAD.HI.U32 R16, R7, R22, RZ ;  /* 0x0000001607107227 */ /* 0x000fe200078e00ff */
[----:B------:R1:W-:Y:S01]  /*1250*/  STL [R1+0x9e4], R0 ;  /* 0x0009e40001007387 */ /* 0x0003e20000100800 */
[----:B--2---:R-:W-:-:S02]  /*1260*/  LOP3.LUT R4, R21, 0x3a, R6, 0xfe, !PT ;  /* 0x0000003a15047812 */ /* 0x004fc400078efe06 */
[----:B------:R-:W-:Y:S01]  /*1270*/  IMAD R13, R250, R19, R18 ;  /* 0x00000013fa0d7224 */ /* 0x000fe200078e0212 */
[--C-:B------:R-:W-:Y:S01]  /*1280*/  LOP3.LUT R5, R21, 0x38, R6.reuse, 0xfe, !PT ;  /* 0x0000003815057812 */ /* 0x100fe200078efe06 */
[----:B------:R-:W-:Y:S01]  /*1290*/  IMAD.HI.U32 R8, R7, R20, RZ ;  /* 0x0000001407087227 */ /* 0x000fe200078e00ff */
[--C-:B---3--:R-:W-:Y:S01]  /*12a0*/  LOP3.LUT R3, R21, 0x3c, R6.reuse, 0xfe, !PT ;  /* 0x0000003c15037812 */ /* 0x108fe200078efe06 */
[----:B------:R-:W-:Y:S02]  /*12b0*/  STL [R1+0x9e0], R9 ;  /* 0x0009e00901007387 */ /* 0x000fe40000100800 */
[----:B------:R-:W-:Y:S01]  /*12c0*/  IMAD.HI.U32 R19, R7, R28, RZ ;  /* 0x0000001c07137227 */ /* 0x000fe200078e00ff */
[----:B-1----:R-:W-:Y:S01]  /*12d0*/  LOP3.LUT R0, R21, 0x3e, R6, 0xfe, !PT ;  /* 0x0000003e15007812 */ /* 0x002fe200078efe06 */
[----:B------:R-:W-:Y:S01]  /*12e0*/  STL [R1+0x9dc], R5 ;  /* 0x0009dc0501007387 */ /* 0x000fe20000100800 */
[----:B------:R-:W-:Y:S01]  /*12f0*/  IABS R30, R3 ;  /* 0x00000003001e7213 */ /* 0x000fe20000000000 */
[C---:B------:R-:W-:Y:S01]  /*1300*/  IMAD.HI.U32 R17, R7.reuse, R24, RZ ;  /* 0x0000001807117227 */ /* 0x040fe200078e00ff */
[----:B------:R-:W-:Y:S01]  /*1310*/  IABS R32, R0 ;  /* 0x0000000000207213 */ /* 0x000fe20000000000 */
[----:B------:R-:W-:Y:S01]  /*1320*/  STL [R1+0x9d0], R4 ;  /* 0x0009d00401007387 */ /* 0x000fe20000100800 */
[----:B------:R-:W-:Y:S01]  /*1330*/  LOP3.LUT R6, R2, 0x1fe, RZ, 0xfc, !PT ;  /* 0x000001fe02067812 */ /* 0x000fe200078efcff */
[----:B------:R-:W-:-:S02]  /*1340*/  IMAD.HI.U32 R18, R7, R26, RZ ;  /* 0x0000001a07127227 */ /* 0x000fc400078e00ff */
[----:B------:R1:W-:Y:S01]  /*1350*/  STL [R1+0x9c4], R3 ;  /* 0x0009c40301007387 */ /* 0x0003e20000100800 */
[----:B------:R-:W-:Y:S01]  /*1360*/  IABS R36, R6 ;  /* 0x0000000600247213 */ /* 0x000fe20000000000 */
[----:B------:R-:W-:Y:S02]  /*1370*/  IMAD.MOV R25, RZ, RZ, -R16 ;  /* 0x000000ffff197224 */ /* 0x000fe400078e0a10 */
[----:B------:R-:W-:Y:S01]  /*1380*/  IMAD.MOV R23, RZ, RZ, -R8 ;  /* 0x000000ffff177224 */ /* 0x000fe200078e0a08 */
[----:B------:R2:W-:Y:S01]  /*1390*/  STL [R1+0x9b8], R0 ;  /* 0x0009b80001007387 */ /* 0x0005e20000100800 */
[----:B------:R-:W-:Y:S02]  /*13a0*/  IMAD.MOV R31, RZ, RZ, -R19 ;  /* 0x000000ffff1f7224 */ /* 0x000fe400078e0a13 */
[----:B------:R-:W-:Y:S01]  /*13b0*/  IMAD.MOV R27, RZ, RZ, -R17 ;  /* 0x000000ffff1b7224 */ /* 0x000fe200078e0a11 */
[----:B------:R3:W-:Y:S01]  /*13c0*/  STL [R1+0xd60], R6 ;  /* 0x000d600601007387 */ /* 0x0007e20000100800 */
[----:B------:R-:W-:Y:S01]  /*13d0*/  IMAD.MOV R29, RZ, RZ, -R18 ;  /* 0x000000ffff1d7224 */ /* 0x000fe200078e0a12 */
[----:B-1----:R-:W-:Y:S01]  /*13e0*/  LOP3.LUT R3, R2, 0x44, RZ, 0xfc, !PT ;  /* 0x0000004402037812 */ /* 0x002fe200078efcff */
[C---:B------:R-:W-:Y:S01]  /*13f0*/  IMAD R17, R250.reuse, R25, R22 ;  /* 0x00000019fa117224 */ /* 0x040fe200078e0216 */
[----:B------:R-:W-:Y:S01]  /*1400*/  IABS R25, R9 ;  /* 0x0000000900197213 */ /* 0x000fe20000000000 */
[----:B------:R-:W-:Y:S01]  /*1410*/  IMAD R16, R250, R23, R20 ;  /* 0x00000017fa107224 */ /* 0x000fe200078e0214 */
[----:B--2---:R-:W-:Y:S01]  /*1420*/  LOP3.LUT R0, R2, 0x46, RZ, 0xfc, !PT ;  /* 0x0000004602007812 */ /* 0x004fe200078efcff */
[C---:B------:R-:W-:Y:S01]  /*1430*/  IMAD R20, R250.reuse, R31, R28 ;  /* 0x0000001ffa147224 */ /* 0x040fe200078e021c */
[----:B------:R-:W-:Y:S01]  /*1440*/  IABS R28, R4 ;  /* 0x00000004001c7213 */ /* 0x000fe20000000000 */
[----:B------:R-:W-:Y:S01]  /*1450*/  IMAD R19, R250, R29, R26 ;  /* 0x0000001dfa137224 */ /* 0x000fe200078e021a */
[----:B------:R-:W-:Y:S01]  /*1460*/  IABS R26, R5 ;  /* 0x00000005001a7213 */ /* 0x000fe20000000000 */
[----:B------:R-:W-:Y:S01]  /*1470*/  IMAD.HI.U32 R23, R7, R30, RZ ;  /* 0x0000001e07177227 */ /* 0x000fe200078e00ff */
[----:B------:R-:W-:-:S02]  /*1480*/  LOP3.LUT R5, R2, 0x40, RZ, 0xfc, !PT ;  /* 0x0000004002057812 */ /* 0x000fc400078efcff */
[----:B------:R-:W-:Y:S01]  /*1490*/  LOP3.LUT R4, R2, 0x42, RZ, 0xfc, !PT ;  /* 0x0000004202047812 */ /* 0x000fe200078efcff */
[----:B------:R-:W-:Y:S01]  /*14a0*/  IMAD R18, R250, R27, R24 ;  /* 0x0000001bfa127224 */ /* 0x000fe200078e0218 */
[----:B------:R-:W-:Y:S01]  /*14b0*/  IABS R34, R0 ;  /* 0x0000000000227213 */ /* 0x000fe20000000000 */
[C---:B------:R-:W-:Y:S01]  /*14c0*/  IMAD.HI.U32 R8, R7.reuse, R25, RZ ;  /* 0x0000001907087227 */ /* 0x040fe200078e00ff */
[----:B------:R-:W-:Y:S01]  /*14d0*/  STL [R1+0x9ac], R5 ;  /* 0x0009ac0501007387 */ /* 0x000fe20000100800 */
[----:B---3--:R-:W-:Y:S02]  /*14e0*/  LOP3.LUT R6, R2, 0x48, RZ, 0xfc, !PT ;  /* 0x0000004802067812 */ /* 0x008fe400078efcff */
[C---:B------:R-:W-:Y:S01]  /*14f0*/  IMAD.HI.U32 R24, R7.reuse, R32, RZ ;  /* 0x0000002007187227 */ /* 0x040fe200078e00ff */
[----:B------:R-:W-:Y:S03]  /*1500*/  STL [R1+0x9ec], R4 ;  /* 0x0009ec0401007387 */ /* 0x000fe60000100800 */
[C---:B------:R-:W-:Y:S01]  /*1510*/  IMAD.HI.U32 R22, R7.reuse, R28, RZ ;  /* 0x0000001c07167227 */ /* 0x040fe200078e00ff */
[----:B------:R-:W-:Y:S03]  /*1520*/  STL [R1+0x9e8], R3 ;  /* 0x0009e80301007387 */ /* 0x000fe60000100800 */
[----:B------:R-:W-:Y:S01]  /*1530*/  IMAD.MOV R31, RZ, RZ, -R23 ;  /* 0x000000ffff1f7224 */ /* 0x000fe200078e0a17 */
[----:B------:R1:W-:Y:S01]  /*1540*/  STL [R1+0xa64], R0 ;  /* 0x000a640001007387 */ /* 0x0003e20000100800 */
[----:B------:R-:W-:-:S03]  /*1550*/  IMAD.HI.U32 R21, R7, R26, RZ ;  /* 0x0000001a07157227 */ /* 0x000fc600078e00ff */
[----:B------:R-:W-:Y:S01]  /*1560*/  STL [R1+0xa6c], R6 ;  /* 0x000a6c0601007387 */ /* 0x000fe20000100800 */
[----:B------:R-:W-:Y:S02]  /*1570*/  IMAD.MOV R8, RZ, RZ, -R8 ;  /* 0x000000ffff087224 */ /* 0x000fe400078e0a08 */
[----:B------:R-:W-:Y:S02]  /*1580*/  IMAD.MOV R33, RZ, RZ, -R24 ;  /* 0x000000ffff217224 */ /* 0x000fe400078e0a18 */
[----:B------:R-:W-:Y:S01]  /*1590*/  IMAD.MOV R29, RZ, RZ, -R22 ;  /* 0x000000ffff1d7224 */ /* 0x000fe200078e0a16 */
[----:B-1----:R-:W-:Y:S01]  /*15a0*/  LOP3.LUT R0, R2, 0x50, RZ, 0xfc, !PT ;  /* 0x0000005002007812 */ /* 0x002fe200078efcff */
[C---:B------:R-:W-:Y:S01]  /*15b0*/  IMAD R24, R250.reuse, R31, R30 ;  /* 0x0000001ffa187224 */ /* 0x040fe200078e021e */
[----:B------:R-:W-:Y:S01]  /*15c0*/  IABS R30, R5 ;  /* 0x00000005001e7213 */ /* 0x000fe20000000000 */
[----:B------:R-:W-:Y:S01]  /*15d0*/  IMAD.MOV R27, RZ, RZ, -R21 ;  /* 0x000000ffff1b7224 */ /* 0x000fe200078e0a15 */
[----:B------:R-:W-:Y:S01]  /*15e0*/  IABS R31, R4 ;  /* 0x00000004001f7213 */ /* 0x000fe20000000000 */
[----:B------:R-:W-:Y:S01]  /*15f0*/  IMAD R21, R250, R8, R25 ;  /* 0x00000008fa157224 */ /* 0x000fe200078e0219 */
[----:B------:R-:W-:Y:S01]  /*1600*/  LOP3.LUT R5, R2, 0x4a, RZ, 0xfc, !PT ;  /* 0x0000004a02057812 */ /* 0x000fe200078efcff */
[C---:B------:R-:W-:Y:S01]  /*1610*/  IMAD R25, R250.reuse, R33, R32 ;  /* 0x00000021fa197224 */ /* 0x040fe200078e0220 */
[----:B------:R-:W-:Y:S01]  /*1620*/  IABS R32, R3 ;  /* 0x0000000300207213 */ /* 0x000fe20000000000 */
[----:B------:R-:W-:Y:S01]  /*1630*/  IMAD R23, R250, R29, R28 ;  /* 0x0000001dfa177224 */ /* 0x000fe200078e021c */
[C---:B------:R-:W-:Y:S01]  /*1640*/  LOP3.LUT R3, R2.reuse, 0x4e, RZ, 0xfc, !PT ;  /* 0x0000004e02037812 */ /* 0x040fe200078efcff */
[C---:B------:R-:W-:Y:S01]  /*1650*/  IMAD.HI.U32 R29, R7.reuse, R36, RZ ;  /* 0x00000024071d7227 */ /* 0x040fe200078e00ff */
[----:B------:R-:W-:Y:S01]  /*1660*/  LOP3.LUT R4, R2, 0x4c, RZ, 0xfc, !PT ;  /* 0x0000004c02047812 */ /* 0x000fe200078efcff */
[----:B------:R-:W-:Y:S01]  /*1670*/  STL [R1+0xa70], R5 ;  /* 0x000a700501007387 */ /* 0x000fe20000100800 */
[----:B------:R-:W-:Y:S01]  /*1680*/  IABS R40, R3 ;  /* 0x0000000300287213 */ /* 0x000fe20000000000 */
[C---:B------:R-:W-:Y:S01]  /*1690*/  IMAD.HI.U32 R8, R7.reuse, R30, RZ ;  /* 0x0000001e07087227 */ /* 0x040fe200078e00ff */
[----:B------:R-:W-:Y:S01]  /*16a0*/  IABS R42, R0 ;  /* 0x00000000002a7213 */ /* 0x000fe20000000000 */
[----:B------:R1:W-:Y:S01]  /*16b0*/  STL [R1+0xa78], R4 ;  /* 0x000a780401007387 */ /* 0x0003e20000100800 */
[----:B------:R-:W-:Y:S01]  /*16c0*/  IABS R38, R4 ;  /* 0x0000000400267213 */ /* 0x000fe20000000000 */
[----:B------:R-:W-:-:S02]  /*16d0*/  IMAD.HI.U32 R28, R7, R34, RZ ;  /* 0x00000022071c7227 */ /* 0x000fc400078e00ff */
[----:B------:R2:W-:Y:S02]  /*16e0*/  STL [R1+0xa7c], R3 ;  /* 0x000a7c0301007387 */ /* 0x0005e40000100800 */
[----:B------:R-:W-:Y:S02]  /*16f0*/  IMAD R22, R250, R27, R26 ;  /* 0x0000001bfa167224 */ /* 0x000fe400078e021a */
[C---:B------:R-:W-:Y:S01]  /*1700*/  IMAD.HI.U32 R27, R7.reuse, R32, RZ ;  /* 0x00000020071b7227 */ /* 0x040fe200078e00ff */
[----:B------:R3:W-:Y:S01]  /*1710*/  STL [R1+0xa84], R0 ;  /* 0x000a840001007387 */ /* 0x0007e20000100800 */
[C---:B-1----:R-:W-:Y:S02]  /*1720*/  LOP3.LUT R4, R2.reuse, 0x56, RZ, 0xfc, !PT ;  /* 0x0000005602047812 */ /* 0x042fe400078efcff */
[----:B------:R-:W-:Y:S02]  /*1730*/  IMAD.MOV R37, RZ, RZ, -R29 ;  /* 0x000000ffff257224 */ /* 0x000fe400078e0a1d */
[----:B------:R-:W-:Y:S01]  /*1740*/  IMAD.HI.U32 R26, R7, R31, RZ ;  /* 0x0000001f071a7227 */ /* 0x000fe200078e00ff */
[----:B--2---:R-:W-:-:S02]  /*1750*/  LOP3.LUT R3, R2, 0x58, RZ, 0xfc, !PT ;  /* 0x0000005802037812 */ /* 0x004fc400078efcff */
[----:B------:R-:W-:Y:S01]  /*1760*/  IABS R44, R4 ;  /* 0x00000004002c7213 */ /* 0x000fe20000000000 */
[----:B------:R-:W-:Y:S01]  /*1770*/  IMAD.MOV R29, RZ, RZ, -R8 ;  /* 0x000000ffff1d7224 */ /* 0x000fe200078e0a08 */
[----:B---3--:R-:W-:Y:S01]  /*1780*/  LOP3.LUT R0, R2, 0x5a, RZ, 0xfc, !PT ;  /* 0x0000005a02007812 */ /* 0x008fe200078efcff */
[----:B------:R-:W-:Y:S01]  /*1790*/  IMAD.MOV R35, RZ, RZ, -R28 ;  /* 0x000000ffff237224 */ /* 0x000fe200078e0a1c */
[----:B------:R-:W-:Y:S01]  /*17a0*/  IABS R46, R3 ;  /* 0x00000003002e7213 */ /* 0x000fe20000000000 */
[----:B------:R-:W-:Y:S01]  /*17b0*/  IMAD.MOV R33, RZ, RZ, -R27 ;  /* 0x000000ffff217224 */ /* 0x000fe200078e0a1b */
[----:B------:R-:W-:Y:S01]  /*17c0*/  IABS R48, R0 ;  /* 0x0000000000307213 */ /* 0x000fe20000000000 */
[----:B------:R-:W-:Y:S02]  /*17d0*/  IMAD.MOV R8, RZ, RZ, -R26 ;  /* 0x000000ffff087224 */ /* 0x000fe400078e0a1a */
[C---:B------:R-:W-:Y:S02]  /*17e0*/  IMAD R27, R250.reuse, R29, R30 ;  /* 0x0000001dfa1b7224 */ /* 0x040fe400078e021e */
[C---:B------:R-:W-:Y:S01]  /*17f0*/  IMAD R26, R250.reuse, R37, R36 ;  /* 0x00000025fa1a7224 */ /* 0x040fe200078e0224 */
[----:B------:R-:W-:Y:S01]  /*1800*/  IABS R36, R5 ;  /* 0x0000000500247213 */ /* 0x000fe20000000000 */
[C---:B------:R-:W-:Y:S01]  /*1810*/  IMAD R30, R250.reuse, R35, R34 ;  /* 0x00000023fa1e7224 */ /* 0x040fe200078e0222 */
[----:B------:R-:W-:Y:S01]  /*1820*/  IABS R35, R6 ;  /* 0x0000000600237213 */ /* 0x000fe20000000000 */
[----:B------:R-:W-:Y:S01]  /*1830*/  IMAD R28, R250, R8, R31 ;  /* 0x00000008fa1c7224 */ /* 0x000fe200078e021f */
[----:B------:R-:W-:Y:S01]  /*1840*/  LOP3.LUT R6, R2, 0x52, RZ, 0xfc, !PT ;  /* 0x0000005202067812 */ /* 0x000fe200078efcff */
[----:B------:R-:W-:Y:S01]  /*1850*/  IMAD R29, R250, R33, R32 ;  /* 0x00000021fa1d7224 */ /* 0x000fe200078e0220 */
[----:B------:R-:W-:Y:S01]  /*1860*/  LOP3.LUT R5, R2, 0x54, RZ, 0xfc, !PT ;  /* 0x0000005402057812 */ /* 0x000fe200078efcff */
[----:B------:R-:W-:-:S02]  /*1870*/  IMAD.HI.U32 R8, R7, R35, RZ ;  /* 0x0000002307087227 */ /* 0x000fc400078e00ff */
[----:B------:R-:W-:Y:S02]  /*1880*/  STL [R1+0xa90], R6 ;  /* 0x000a900601007387 */ /* 0x000fe40000100800 */
[C---:B------:R-:W-:Y:S02]  /*1890*/  IMAD.HI.U32 R31, R7.reuse, R36, RZ ;  /* 0x00000024071f7227 */ /* 0x040fe400078e00ff */
[----:B------:R-:W-:Y:S02]  /*18a0*/  STL [R1+0xa94], R5 ;  /* 0x000a940501007387 */ /* 0x000fe40000100800 */
[C---:B------:R-:W-:Y:S02]  /*18b0*/  IMAD.HI.U32 R33, R7.reuse, R40, RZ ;  /* 0x0000002807217227 */ /* 0x040fe400078e00ff */
[----:B------:R1:W-:Y:S02]  /*18c0*/  STL [R1+0xa98], R4 ;  /* 0x000a980401007387 */ /* 0x0003e40000100800 */
[----:B------:R-:W-:-:S02]  /*18d0*/  IMAD.HI.U32 R34, R7, R42, RZ ;  /* 0x0000002a07227227 */ /* 0x000fc400078e00ff */
[----:B------:R2:W-:Y:S02]  /*18e0*/  STL [R1+0xaa0], R3 ;  /* 0x000aa00301007387 */ /* 0x0005e40000100800 */
[----:B------:R-:W-:Y:S02]  /*18f0*/  IMAD.HI.U32 R32, R7, R38, RZ ;  /* 0x0000002607207227 */ /* 0x000fe400078e00ff */
[----:B------:R3:W-:Y:S02]  /*1900*/  STL [R1+0xaa4], R0 ;  /* 0x000aa40001007387 */ /* 0x0007e40000100800 */
[----:B------:R-:W-:Y:S01]  /*1910*/  IMAD.MOV R8, RZ, RZ, -R8 ;  /* 0x000000ffff087224 */ /* 0x000fe200078e0a08 */
[C---:B-1----:R-:W-:Y:S01]  /*1920*/  LOP3.LUT R4, R2.reuse, 0x60, RZ, 0xfc, !PT ;  /* 0x0000006002047812 */ /* 0x042fe200078efcff */
[----:B------:R-:W-:Y:S02]  /*1930*/  IMAD.MOV R37, RZ, RZ, -R31 ;  /* 0x000000ffff257224 */ /* 0x000fe400078e0a1f */
[----:B------:R-:W-:Y:S01]  /*1940*/  IMAD.MOV R41, RZ, RZ, -R33 ;  /* 0x000000ffff297224 */ /* 0x000fe200078e0a21 */
[----:B--2---:R-:W-:Y:S01]  /*1950*/  LOP3.LUT R3, R2, 0x62, RZ, 0xfc, !PT ;  /* 0x0000006202037812 */ /* 0x004fe200078efcff */
[----:B------:R-:W-:-:S02]  /*1960*/  IMAD.MOV R43, RZ, RZ, -R34 ;  /* 0x000000ffff2b7224 */ /* 0x000fc400078e0a22 */
[----:B------:R-:W-:Y:S01]  /*1970*/  IMAD.MOV R39, RZ, RZ, -R32 ;  /* 0x000000ffff277224 */ /* 0x000fe200078e0a20 */
[----:B---3--:R-:W-:Y:S01]  /*1980*/  LOP3.LUT R0, R2, 0x64, RZ, 0xfc, !PT ;  /* 0x0000006402007812 */ /* 0x008fe200078efcff */
[C---:B------:R-:W-:Y:S01]  /*1990*/  IMAD R31, R250.reuse, R8, R35 ;  /* 0x00000008fa1f7224 */ /* 0x040fe200078e0223 */
[----:B------:R-:W-:Y:S01]  /*19a0*/  IABS R50, R3 ;  /* 0x0000000300327213 */ /* 0x000fe20000000000 */
[C---:B------:R-:W-:Y:S01]  /*19b0*/  IMAD R32, R250.reuse, R37, R36 ;  /* 0x00000025fa207224 */ /* 0x040fe200078e0224 */
[----:B------:R-:W-:Y:S01]  /*19c0*/  IABS R52, R0 ;  /* 0x0000000000347213 */ /* 0x000fe20000000000 */
[C---:B------:R-:W-:Y:S01]  /*19d0*/  IMAD R34, R250.reuse, R41, R40 ;  /* 0x00000029fa227224 */ /* 0x040fe200078e0228 */
[----:B------:R-:W-:Y:S01]  /*19e0*/  IABS R40, R6 ;  /* 0x0000000600287213 */ /* 0x000fe20000000000 */
[----:B------:R-:W-:Y:S01]  /*19f0*/  IMAD R35, R250, R43, R42 ;  /* 0x0000002bfa237224 */ /* 0x000fe200078e022a */
[----:B------:R-:W-:Y:S01]  /*1a00*/  IABS R42, R5 ;  /* 0x00000005002a7213 */ /* 0x000fe20000000000 */
[----:B------:R-:W-:Y:S01]  /*1a10*/  IMAD.HI.U32 R37, R7, R44, RZ ;  /* 0x0000002c07257227 */ /* 0x000fe200078e00ff */
[----:B------:R-:W-:-:S02]  /*1a20*/  LOP3.LUT R6, R2, 0x5c, RZ, 0xfc, !PT ;  /* 0x0000005c02067812 */ /* 0x000fc400078efcff */
[----:B------:R-:W-:Y:S01]  /*1a30*/  LOP3.LUT R5, R2, 0x5e, RZ, 0xfc, !PT ;  /* 0x0000005e02057812 */ /* 0x000fe200078efcff */
[----:B------:R-:W-:Y:S02]  /*1a40*/  IMAD R33, R250, R39, R38 ;  /* 0x00000027fa217224 */ /* 0x000fe400078e0226 */
[C---:B------:R-:W-:Y:S01]  /*1a50*/  IMAD.HI.U32 R38, R7.reuse, R46, RZ ;  /* 0x0000002e07267227 */ /* 0x040fe200078e00ff */
[----:B------:R1:W-:Y:S03]  /*1a60*/  STL [R1+0xab8], R6 ;  /* 0x000ab80601007387 */ /* 0x0003e60000100800 */
[----:B------:R-:W-:Y:S01]  /*1a70*/  IMAD.MOV R45, RZ, RZ, -R37 ;  /* 0x000000ffff2d7224 */ /* 0x000fe200078e0a25 */
[----:B------:R-:W-:Y:S01]  /*1a80*/  STL [R1+0xabc], R5 ;  /* 0x000abc0501007387 */ /* 0x000fe20000100800 */
[----:B------:R-:W-:-:S03]  /*1a90*/  IMAD.HI.U32 R8, R7, R40, RZ ;  /* 0x0000002807087227 */ /* 0x000fc600078e00ff */
[----:B------:R-:W-:Y:S01]  /*1aa0*/  STL [R1+0xac0], R4 ;  /* 0x000ac00401007387 */ /* 0x000fe20000100800 */
[----:B------:R-:W-:-:S03]  /*1ab0*/  IMAD.HI.U32 R36, R7, R42, RZ ;  /* 0x0000002a07247227 */ /* 0x000fc600078e00ff */
[----:B------:R2:W-:Y:S01]  /*1ac0*/  STL [R1+0xac4], R3 ;  /* 0x000ac40301007387 */ /* 0x0005e20000100800 */
[----:B------:R-:W-:-:S03]  /*1ad0*/  IMAD.HI.U32 R39, R7, R48, RZ ;  /* 0x0000003007277227 */ /* 0x000fc600078e00ff */
[----:B------:R3:W-:Y:S01]  /*1ae0*/  STL [R1+0xac8], R0 ;  /* 0x000ac80001007387 */ /* 0x0007e20000100800 */
[----:B------:R-:W-:Y:S02]  /*1af0*/  IMAD.MOV R47, RZ, RZ, -R38 ;  /* 0x000000ffff2f7224 */ /* 0x000fe400078e0a26 */
[----:B------:R-:W-:Y:S01]  /*1b00*/  IMAD R38, R250, R45, R44 ;  /* 0x0000002dfa267224 */ /* 0x000fe200078e022c */
[----:B------:R-:W-:Y:S01]  /*1b10*/  IABS R45, R6 ;  /* 0x00000006002d7213 */ /* 0x000fe20000000000 */
[----:B------:R-:W-:Y:S01]  /*1b20*/  IMAD.MOV R41, RZ, RZ, -R8 ;  /* 0x000000ffff297224 */ /* 0x000fe200078e0a08 */
[C---:B-1----:R-:W-:Y:S01]  /*1b30*/  LOP3.LUT R6, R2.reuse, 0x66, RZ, 0xfc, !PT ;  /* 0x0000006602067812 */ /* 0x042fe200078efcff */
[----:B------:R-:W-:Y:S01]  /*1b40*/  IMAD.MOV R43, RZ, RZ, -R36 ;  /* 0x000000ffff2b7224 */ /* 0x000fe200078e0a24 */
[C---:B--2---:R-:W-:Y:S01]  /*1b50*/  LOP3.LUT R3, R2.reuse, 0x6c, RZ, 0xfc, !PT ;  /* 0x0000006c02037812 */ /* 0x044fe200078efcff */
[----:B------:R-:W-:Y:S01]  /*1b60*/  IMAD.MOV R49, RZ, RZ, -R39 ;  /* 0x000000ffff317224 */ /* 0x000fe200078e0a27 */
[----:B---3--:R-:W-:Y:S01]  /*1b70*/  LOP3.LUT R0, R2, 0x6e, RZ, 0xfc, !PT ;  /* 0x0000006e02007812 */ /* 0x008fe200078efcff */
[C---:B------:R-:W-:Y:S01]  /*1b80*/  IMAD R39, R250.reuse, R47, R46 ;  /* 0x0000002ffa277224 */ /* 0x040fe200078e022e */
[----:B------:R-:W-:Y:S01]  /*1b90*/  IABS R46, R5 ;  /* 0x00000005002e7213 */ /* 0x000fe20000000000 */
[----:B------:R-:W-:Y:S01]  /*1ba0*/  IMAD R36, R250, R41, R40 ;  /* 0x00000029fa247224 */ /* 0x000fe200078e0228 */
[----:B------:R-:W-:Y:S01]  /*1bb0*/  LOP3.LUT R5, R2, 0x68, RZ, 0xfc, !PT ;  /* 0x0000006802057812 */ /* 0x000fe200078efcff */
[C---:B------:R-:W-:Y:S01]  /*1bc0*/  IMAD R37, R250.reuse, R43, R42 ;  /* 0x0000002bfa257224 */ /* 0x040fe200078e022a */
[----:B------:R-:W-:Y:S01]  /*1bd0*/  IABS R56, R3 ;  /* 0x0000000300387213 */ /* 0x000fe20000000000 */
[----:B------:R-:W-:Y:S01]  /*1be0*/  IMAD R40, R250, R49, R48 ;  /* 0x00000031fa287224 */ /* 0x000fe200078e0230 */
[----:B------:R-:W-:Y:S01]  /*1bf0*/  IABS R48, R4 ;  /* 0x0000000400307213 */ /* 0x000fe20000000000 */
[C---:B------:R-:W-:Y:S01]  /*1c00*/  IMAD.HI.U32 R8, R7.reuse, R45, RZ ;  /* 0x0000002d07087227 */ /* 0x040fe200078e00ff */
[----:B------:R-:W-:Y:S01]  /*1c10*/  LOP3.LUT R4, R2, 0x6a, RZ, 0xfc, !PT ;  /* 0x0000006a02047812 */ /* 0x000fe200078efcff */
[----:B------:R-:W-:Y:S01]  /*1c20*/  STL [R1+0xad8], R6 ;  /* 0x000ad80601007387 */ /* 0x000fe20000100800 */
[----:B------:R-:W-:Y:S01]  /*1c30*/  IABS R58, R0 ;  /* 0x00000000003a7213 */ /* 0x000fe20000000000 */
[C---:B------:R-:W-:Y:S01]  /*1c40*/  IMAD.HI.U32 R43, R7.reuse, R50, RZ ;  /* 0x00000032072b7227 */ /* 0x040fe200078e00ff */
[----:B------:R-:W-:Y:S01]  /*1c50*/  IABS R54, R4 ;  /* 0x0000000400367213 */ /* 0x000fe20000000000 */
[----:B------:R-:W-:Y:S02]  /*1c60*/  STL [R1+0xae4], R5 ;  /* 0x000ae40501007387 */ /* 0x000fe40000100800 */
[----:B------:R-:W-:-:S02]  /*1c70*/  IMAD.HI.U32 R44, R7, R52, RZ ;  /* 0x00000034072c7227 */ /* 0x000fc400078e00ff */
[----:B------:R1:W-:Y:S02]  /*1c80*/  STL [R1+0xae8], R4 ;  /* 0x000ae80401007387 */ /* 0x0003e40000100800 */
[C---:B------:R-:W-:Y:S02]  /*1c90*/  IMAD.HI.U32 R41, R7.reuse, R46, RZ ;  /* 0x0000002e07297227 */ /* 0x040fe400078e00ff */
[----:B------:R2:W-:Y:S02]  /*1ca0*/  STL [R1+0xaec], R3 ;  /* 0x000aec0301007387 */ /* 0x0005e40000100800 */
[----:B------:R-:W-:Y:S02]  /*1cb0*/  IMAD.MOV R8, RZ, RZ, -R8 ;  /* 0x000000ffff087224 */ /* 0x000fe400078e0a08 */
[----:B------:R-:W-:Y:S01]  /*1cc0*/  IMAD.MOV R51, RZ, RZ, -R43 ;  /* 0x000000ffff337224 */ /* 0x000fe200078e0a2b */
[----:B------:R3:W-:Y:S01]  /*1cd0*/  STL [R1+0xaf0], R0 ;  /* 0x000af00001007387 */ /* 0x0007e20000100800 */
[----:B------:R-:W-:Y:S01]  /*1ce0*/  IMAD.MOV R53, RZ, RZ, -R44 ;  /* 0x000000ffff357224 */ /* 0x000fe200078e0a2c */
[C---:B-1----:R-:W-:Y:S01]  /*1cf0*/  LOP3.LUT R4, R2.reuse, 0x74, RZ, 0xfc, !PT ;  /* 0x0000007402047812 */ /* 0x042fe200078efcff */
[----:B------:R-:W-:Y:S01]  /*1d00*/  IMAD.HI.U32 R42, R7, R48, RZ ;  /* 0x00000030072a7227 */ /* 0x000fe200078e00ff */
[----:B--2---:R-:W-:-:S03]  /*1d10*/  LOP3.LUT R3, R2, 0x76, RZ, 0xfc, !PT ;  /* 0x0000007602037812 */ /* 0x004fc600078efcff */
[----:B------:R-:W-:Y:S02]  /*1d20*/  IMAD.MOV R47, RZ, RZ, -R41 ;  /* 0x000000ffff2f7224 */ /* 0x000fe400078e0a29 */
[----:B------:R-:W-:Y:S01]  /*1d30*/  IMAD R41, R250, R8, R45 ;  /* 0x00000008fa297224 */ /* 0x000fe200078e022d */
[----:B---3--:R-:W-:Y:S01]  /*1d40*/  LOP3.LUT R0, R2, 0x78, RZ, 0xfc, !PT ;  /* 0x0000007802007812 */ /* 0x008fe200078efcff */
[C---:B------:R-:W-:Y:S01]  /*1d50*/  IMAD R44, R250.reuse, R51, R50 ;  /* 0x00000033fa2c7224 */ /* 0x040fe200078e0232 */
[----:B------:R-:W-:Y:S01]  /*1d60*/  IABS R50, R6 ;  /* 0x0000000600327213 */ /* 0x000fe20000000000 */
[----:B------:R-:W-:Y:S01]  /*1d70*/  IMAD R45, R250, R53, R52 ;  /* 0x00000035fa2d7224 */ /* 0x000fe200078e0234 */
[----:B------:R-:W-:Y:S01]  /*1d80*/  IABS R52, R5 ;  /* 0x0000000500347213 */ /* 0x000fe20000000000 */
[----:B------:R-:W-:Y:S01]  /*1d90*/  IMAD.MOV R49, RZ, RZ, -R42 ;  /* 0x000000ffff317224 */ /* 0x000fe200078e0a2a */
[----:B------:R-:W-:Y:S01]  /*1da0*/  LOP3.LUT R6, R2, 0x70, RZ, 0xfc, !PT ;  /* 0x0000007002067812 */ /* 0x000fe200078efcff */
[----:B------:R-:W-:Y:S01]  /*1db0*/  IMAD R42, R250, R47, R46 ;  /* 0x0000002ffa2a7224 */ /* 0x000fe200078e022e */
[----:B------:R-:W-:Y:S01]  /*1dc0*/  IABS R60, R3 ;  /* 0x00000003003c7213 */ /* 0x000fe20000000000 */
[----:B------:R-:W-:Y:S01]  /*1dd0*/  IMAD.HI.U32 R47, R7, R54, RZ ;  /* 0x00000036072f7227 */ /* 0x000fe200078e00ff */
[----:B------:R-:W-:Y:S01]  /*1de0*/  LOP3.LUT R5, R2, 0x72, RZ, 0xfc, !PT ;  /* 0x0000007202057812 */ /* 0x000fe200078efcff */
[----:B------:R-:W-:Y:S01]  /*1df0*/  STL [R1+0xafc], R6 ;  /* 0x000afc0601007387 */ /* 0x000fe20000100800 */
[----:B------:R-:W-:Y:S01]  /*1e00*/  IABS R62, R0 ;  /* 0x00000000003e7213 */ /* 0x000fe20000000000 */
[----:B------:R-:W-:-:S02]  /*1e10*/  IMAD R43, R250, R49, R48 ;  /* 0x00000031fa2b7224 */ /* 0x000fc400078e0230 */
[C---:B------:R-:W-:Y:S01]  /*1e20*/  IMAD.HI.U32 R8, R7.reuse, R50, RZ ;  /* 0x0000003207087227 */ /* 0x040fe200078e00ff */
[----:B------:R-:W-:Y:S03]  /*1e30*/  STL [R1+0xb00], R5 ;  /* 0x000b000501007387 */ /* 0x000fe60000100800 */
[C---:B------:R-:W-:Y:S01]  /*1e40*/  IMAD.HI.U32 R46, R7.reuse, R52, RZ ;  /* 0x00000034072e7227 */ /* 0x040fe200078e00ff */
[----:B------:R-:W-:Y:S03]  /*1e50*/  STL [R1+0xb08], R4 ;  /* 0x000b080401007387 */ /* 0x000fe60000100800 */
[C---:B------:R-:W-:Y:S01]  /*1e60*/  IMAD.HI.U32 R48, R7.reuse, R56, RZ ;  /* 0x0000003807307227 */ /* 0x040fe200078e00ff */
[----:B------:R1:W-:Y:S03]  /*1e70*/  STL [R1+0xb0c], R3 ;  /* 0x000b0c0301007387 */ /* 0x0003e60000100800 */
[----:B------:R-:W-:Y:S01]  /*1e80*/  IMAD.HI.U32 R49, R7, R58, RZ ;  /* 0x0000003a07317227 */ /* 0x000fe200078e00ff */
[----:B------:R2:W-:Y:S03]  /*1e90*/  STL [R1+0xb14], R0 ;  /* 0x000b140001007387 */ /* 0x0005e60000100800 */
[----:B------:R-:W-:-:S02]  /*1ea0*/  IMAD.MOV R55, RZ, RZ, -R47 ;  /* 0x000000ffff377224 */ /* 0x000fc400078e0a2f */
[----:B------:R-:W-:Y:S01]  /*1eb0*/  IMAD.MOV R51, RZ, RZ, -R8 ;  /* 0x000000ffff337224 */ /* 0x000fe200078e0a08 */
[C---:B-1----:R-:W-:Y:S01]  /*1ec0*/  LOP3.LUT R3, R2.reuse, 0x80, RZ, 0xfc, !PT ;  /* 0x0000008002037812 */ /* 0x042fe200078efcff */
[----:B------:R-:W-:Y:S02]  /*1ed0*/  IMAD.MOV R53, RZ, RZ, -R46 ;  /* 0x000000ffff357224 */ /* 0x000fe400078e0a2e */
[----:B------:R-:W-:Y:S01]  /*1ee0*/  IMAD.MOV R57, RZ, RZ, -R48 ;  /* 0x000000ffff397224 */ /* 0x000fe200078e0a30 */
[----:B--2---:R-:W-:Y:S01]  /*1ef0*/  LOP3.LUT R0, R2, 0x82, RZ, 0xfc, !PT ;  /* 0x0000008202007812 */ /* 0x004fe200078efcff */
[----:B------:R-:W-:Y:S01]  /*1f00*/  IMAD.MOV R59, RZ, RZ, -R49 ;  /* 0x000000ffff3b7224 */ /* 0x000fe200078e0a31 */
[----:B------:R-:W-:Y:S01]  /*1f10*/  IABS R66, R3 ;  /* 0x0000000300427213 */ /* 0x000fe20000000000 */
[C---:B------:R-:W-:Y:S01]  /*1f20*/  IMAD R48, R250.reuse, R55, R54 ;  /* 0x00000037fa307224 */ /* 0x040fe200078e0236 */
[----:B------:R-:W-:Y:S01]  /*1f30*/  IABS R55, R6 ;  /* 0x0000000600377213 */ /* 0x000fe20000000000 */
[----:B------:R-:W-:Y:S01]  /*1f40*/  IMAD R46, R250, R51, R50 ;  /* 0x00000033fa2e7224 */ /* 0x000fe200078e0232 */
[----:B------:R-:W-:Y:S01]  /*1f50*/  LOP3.LUT R6, R2, 0x7a, RZ, 0xfc, !PT ;  /* 0x0000007a02067812 */ /* 0x000fe200078efcff */
[C---:B------:R-:W-:Y:S01]  /*1f60*/  IMAD R47, R250.reuse, R53, R52 ;  /* 0x00000035fa2f7224 */ /* 0x040fe200078e0234 */
[----:B------:R-:W-:Y:S01]  /*1f70*/  IABS R68, R0 ;  /* 0x0000000000447213 */ /* 0x000fe20000000000 */
[C---:B------:R-:W-:Y:S01]  /*1f80*/  IMAD R49, R250.reuse, R57, R56 ;  /* 0x00000039fa317224 */ /* 0x040fe200078e0238 */
[----:B------:R-:W-:Y:S01]  /*1f90*/  IABS R56, R5 ;  /* 0x0000000500387213 */ /* 0x000fe20000000000 */
[----:B------:R-:W-:Y:S01]  /*1fa0*/  IMAD R50, R250, R59, R58 ;  /* 0x0000003bfa327224 */ /* 0x000fe200078e023a */
[----:B------:R-:W-:Y:S01]  /*1fb0*/  IABS R58, R4 ;  /* 0x00000004003a7213 */ /* 0x000fe20000000000 */
[C---:B------:R-:W-:Y:S01]  /*1fc0*/  IMAD.HI.U32 R53, R7.reuse, R60, RZ ;  /* 0x0000003c07357227 */ /* 0x040fe200078e00ff */
[C---:B------:R-:W-:Y:S01]  /*1fd0*/  LOP3.LUT R4, R2.reuse, 0x7e, RZ, 0xfc, !PT ;  /* 0x0000007e02047812 */ /* 0x040fe200078efcff */
[----:B------:R-:W-:Y:S01]  /*1fe0*/  STL [R1+0xb1c], R6 ;  /* 0x000b1c0601007387 */ /* 0x000fe20000100800 */
[----:B------:R-:W-:Y:S01]  /*1ff0*/  LOP3.LUT R5, R2, 0x7c, RZ, 0xfc, !PT ;  /* 0x0000007c02057812 */ /* 0x000fe200078efcff */
[----:B------:R-:W-:Y:S01]  /*2000*/  IMAD.HI.U32 R8, R7, R55, RZ ;  /* 0x0000003707087227 */ /* 0x000fe200078e00ff */
[----:B------:R-:W-:-:S03]  /*2010*/  IABS R64, R4 ;  /* 0x0000000400407213 */ /* 0x000fc60000000000 */
[C---:B------:R-:W-:Y:S01]  /*2020*/  IMAD.HI.U32 R54, R7.reuse, R62, RZ ;  /* 0x0000003e07367227 */ /* 0x040fe200078e00ff */
[----:B------:R-:W-:Y:S03]  /*2030*/  STL [R1+0xb24], R5 ;  /* 0x000b240501007387 */ /* 0x000fe60000100800 */
[----:B------:R-:W-:Y:S01]  /*2040*/  IMAD.MOV R61, RZ, RZ, -R53 ;  /* 0x000000ffff3d7224 */ /* 0x000fe200078e0a35 */
[----:B------:R1:W-:Y:S01]  /*2050*/  STL [R1+0xb28], R4 ;  /* 0x000b280401007387 */ /* 0x0003e20000100800 */
[----:B------:R-:W-:-:S03]  /*2060*/  IMAD.HI.U32 R51, R7, R56, RZ ;  /* 0x0000003807337227 */ /* 0x000fc600078e00ff */
[----:B------:R2:W-:Y:S01]  /*2070*/  STL [R1+0xb30], R3 ;  /* 0x000b300301007387 */ /* 0x0005e20000100800 */
[----:B------:R-:W-:-:S03]  /*2080*/  IMAD.HI.U32 R52, R7, R58, RZ ;  /* 0x0000003a07347227 */ /* 0x000fc600078e00ff */
[----:B------:R3:W-:Y:S01]  /*2090*/  STL [R1+0xb34], R0 ;  /* 0x000b340001007387 */ /* 0x0007e20000100800 */
[----:B------:R-:W-:Y:S01]  /*20a0*/  IMAD.MOV R8, RZ, RZ, -R8 ;  /* 0x000000ffff087224 */ /* 0x000fe200078e0a08 */
[----:B-1----:R-:W-:Y:S01]  /*20b0*/  LOP3.LUT R4, R2, 0x88, RZ, 0xfc, !PT ;  /* 0x0000008802047812 */ /* 0x002fe200078efcff */
[----:B------:R-:W-:Y:S02]  /*20c0*/  IMAD.MOV R63, RZ, RZ, -R54 ;  /* 0x000000ffff3f7224 */ /* 0x000fe400078e0a36 */
[----:B------:R-:W-:Y:S01]  /*20d0*/  IMAD R54, R250, R61, R60 ;  /* 0x0000003dfa367224 */ /* 0x000fe200078e023c */
[----:B------:R-:W-:Y:S01]  /*20e0*/  IABS R60, R6 ;  /* 0x00000006003c7213 */ /* 0x000fe20000000000 */
[----:B------:R-:W-:Y:S01]  /*20f0*/  IMAD.MOV R57, RZ, RZ, -R51 ;  /* 0x000000ffff397224 */ /* 0x000fe200078e0a33 */
[C---:B--2---:R-:W-:Y:S01]  /*2100*/  LOP3.LUT R3, R2.reuse, 0x8a, RZ, 0xfc, !PT ;  /* 0x0000008a02037812 */ /* 0x044fe200078efcff */
[----:B------:R-:W-:Y:S01]  /*2110*/  IMAD.MOV R59, RZ, RZ, -R52 ;  /* 0x000000ffff3b7224 */ /* 0x000fe200078e0a34 */
[----:B------:R-:W-:Y:S01]  /*2120*/  LOP3.LUT R6, R2, 0x84, RZ, 0xfc, !PT ;  /* 0x0000008402067812 */ /* 0x000fe200078efcff */
[----:B------:R-:W-:Y:S01]  /*2130*/  IMAD R51, R250, R8, R55 ;  /* 0x00000008fa337224 */ /* 0x000fe200078e0237 */
[----:B---3--:R-:W-:Y:S01]  /*2140*/  LOP3.LUT R0, R2, 0x8c, RZ, 0xfc, !PT ;  /* 0x0000008c02007812 */ /* 0x008fe200078efcff */
[C---:B------:R-:W-:Y:S01]  /*2150*/  IMAD R55, R250.reuse, R63, R62 ;  /* 0x0000003ffa377224 */ /* 0x040fe200078e023e */
[----:B------:R-:W-:Y:S01]  /*2160*/  IABS R62, R5 ;  /* 0x00000005003e7213 */ /* 0x000fe20000000000 */
[----:B------:R-:W-:Y:S01]  /*2170*/  IMAD R52, R250, R57, R56 ;  /* 0x00000039fa347224 */ /* 0x000fe200078e0238 */
[----:B------:R-:W-:Y:S01]  /*2180*/  LOP3.LUT R5, R2, 0x86, RZ, 0xfc, !PT ;  /* 0x0000008602057812 */ /* 0x000fe200078efcff */
[----:B------:R-:W-:Y:S01]  /*2190*/  IMAD R53, R250, R59, R58 ;  /* 0x0000003bfa357224 */ /* 0x000fe200078e023a */
[----:B------:R-:W-:Y:S01]  /*21a0*/  IABS R70, R3 ;  /* 0x0000000300467213 */ /* 0x000fe20000000000 */
[C---:B------:R-:W-:Y:S01]  /*21b0*/  IMAD.HI.U32 R8, R7.reuse, R60, RZ ;  /* 0x0000003c07087227 */ /* 0x040fe200078e00ff */
[----:B------:R-:W-:Y:S01]  /*21c0*/  IABS R72, R0 ;  /* 0x0000000000487213 */ /* 0x000fe20000000000 */
[----:B------:R-:W-:Y:S02]  /*21d0*/  STL [R1+0xb44], R6 ;  /* 0x000b440601007387 */ /* 0x000fe40000100800 */
        /* <DEDUP_REMOVED lines=8> */
[----:B------:R-:W-:Y:S02]  /*2260*/  IMAD.MOV R61, RZ, RZ, -R8 ;  /* 0x000000ffff3d7224 */ /* 0x000fe400078e0a08 */
[----:B------:R-:W-:Y:S02]  /*2270*/  IMAD.MOV R65, RZ, RZ, -R57 ;  /* 0x000000ffff417224 */ /* 0x000fe400078e0a39 */
[----:B------:R-:W-:Y:S01]  /*2280*/  IMAD.MOV R67, RZ, RZ, -R58 ;  /* 0x000000ffff437224 */ /* 0x000fe200078e0a3a */
[C---:B-1----:R-:W-:Y:S01]  /*2290*/  LOP3.LUT R3, R2.reuse, 0x94, RZ, 0xfc, !PT ;  /* 0x0000009402037812 */ /* 0x042fe200078efcff */
[----:B------:R-:W-:Y:S02]  /*22a0*/  IMAD.MOV R69, RZ, RZ, -R59 ;  /* 0x000000ffff457224 */ /* 0x000fe400078e0a3b */
[----:B------:R-:W-:Y:S01]  /*22b0*/  IMAD.MOV R63, RZ, RZ, -R56 ;  /* 0x000000ffff3f7224 */ /* 0x000fe200078e0a38 */
[----:B--2---:R-:W-:Y:S01]  /*22c0*/  LOP3.LUT R0, R2, 0x96, RZ, 0xfc, !PT ;  /* 0x0000009602007812 */ /* 0x004fe200078efcff */
[C---:B------:R-:W-:Y:S01]  /*22d0*/  IMAD R56, R250.reuse, R61, R60 ;  /* 0x0000003dfa387224 */ /* 0x040fe200078e023c */
[----:B------:R-:W-:Y:S01]  /*22e0*/  IABS R76, R3 ;  /* 0x00000003004c7213 */ /* 0x000fe20000000000 */
[C---:B------:R-:W-:Y:S01]  /*22f0*/  IMAD R58, R250.reuse, R65, R64 ;  /* 0x00000041fa3a7224 */ /* 0x040fe200078e0240 */
[----:B------:R-:W-:Y:S01]  /*2300*/  IABS R65, R6 ;  /* 0x0000000600417213 */ /* 0x000fe20000000000 */
[C---:B------:R-:W-:Y:S01]  /*2310*/  IMAD R59, R250.reuse, R67, R66 ;  /* 0x00000043fa3b7224 */ /* 0x040fe200078e0242 */
[----:B------:R-:W-:Y:S01]  /*2320*/  IABS R66, R5 ;  /* 0x0000000500427213 */ /* 0x000fe20000000000 */
[C---:B------:R-:W-:Y:S01]  /*2330*/  IMAD R60, R250.reuse, R69, R68 ;  /* 0x00000045fa3c7224 */ /* 0x040fe200078e0244 */
[----:B------:R-:W-:Y:S01]  /*2340*/  IABS R68, R4 ;  /* 0x0000000400447213 */ /* 0x000fe20000000000 */
[----:B------:R-:W-:Y:S01]  /*2350*/  IMAD R57, R250, R63, R62 ;  /* 0x0000003ffa397224 */ /* 0x000fe200078e023e */
[C---:B------:R-:W-:Y:S01]  /*2360*/  LOP3.LUT R4, R2.reuse, 0x92, RZ, 0xfc, !PT ;  /* 0x0000009202047812 */ /* 0x040fe200078efcff */
[----:B------:R-:W-:Y:S01]  /*2370*/  IMAD.HI.U32 R63, R7, R70, RZ ;  /* 0x00000046073f7227 */ /* 0x000fe200078e00ff */
[----:B------:R-:W-:-:S02]  /*2380*/  LOP3.LUT R6, R2, 0x8e, RZ, 0xfc, !PT ;  /* 0x0000008e02067812 */ /* 0x000fc400078efcff */
[----:B------:R-:W-:Y:S01]  /*2390*/  IABS R74, R4 ;  /* 0x00000004004a7213 */ /* 0x000fe20000000000 */
[C---:B------:R-:W-:Y:S01]  /*23a0*/  IMAD.HI.U32 R8, R7.reuse, R65, RZ ;  /* 0x0000004107087227 */ /* 0x040fe200078e00ff */
[----:B------:R-:W-:Y:S01]  /*23b0*/  LOP3.LUT R5, R2, 0x90, RZ, 0xfc, !PT ;  /* 0x0000009002057812 */ /* 0x000fe200078efcff */
[----:B------:R-:W-:Y:S01]  /*23c0*/  STL [R1+0xb68], R6 ;  /* 0x000b680601007387 */ /* 0x000fe20000100800 */
[----:B------:R-:W-:Y:S01]  /*23d0*/  IABS R78, R0 ;  /* 0x00000000004e7213 */ /* 0x000fe20000000000 */
[C---:B------:R-:W-:Y:S02]  /*23e0*/  IMAD.HI.U32 R61, R7.reuse, R66, RZ ;  /* 0x00000042073d7227 */ /* 0x040fe400078e00ff */
[----:B------:R-:W-:Y:S02]  /*23f0*/  STL [R1+0xb70], R5 ;  /* 0x000b700501007387 */ /* 0x000fe40000100800 */
[C---:B------:R-:W-:Y:S02]  /*2400*/  IMAD.HI.U32 R62, R7.reuse, R68, RZ ;  /* 0x00000044073e7227 */ /* 0x040fe400078e00ff */
[----:B------:R1:W-:Y:S02]  /*2410*/  STL [R1+0xb74], R4 ;  /* 0x000b740401007387 */ /* 0x0003e40000100800 */
[----:B------:R-:W-:-:S02]  /*2420*/  IMAD.HI.U32 R64, R7, R72, RZ ;  /* 0x0000004807407227 */ /* 0x000fc400078e00ff */
[----:B------:R2:W-:Y:S02]  /*2430*/  STL [R1+0xb78], R3 ;  /* 0x000b780301007387 */ /* 0x0005e40000100800 */
[----:B------:R-:W-:Y:S02]  /*2440*/  IMAD.MOV R71, RZ, RZ, -R63 ;  /* 0x000000ffff477224 */ /* 0x000fe400078e0a3f */
[----:B------:R-:W-:Y:S01]  /*2450*/  IMAD.MOV R8, RZ, RZ, -R8 ;  /* 0x000000ffff087224 */ /* 0x000fe200078e0a08 */
[----:B------:R3:W-:Y:S01]  /*2460*/  STL [R1+0xb7c], R0 ;  /* 0x000b7c0001007387 */ /* 0x0007e20000100800 */
[----:B------:R-:W-:Y:S01]  /*2470*/  IMAD.MOV R67, RZ, RZ, -R61 ;  /* 0x000000ffff437224 */ /* 0x000fe200078e0a3d */
[C---:B-1----:R-:W-:Y:S01]  /*2480*/  LOP3.LUT R4, R2.reuse, 0x9c, RZ, 0xfc, !PT ;  /* 0x0000009c02047812 */ /* 0x042fe200078efcff */
[----:B------:R-:W-:Y:S02]  /*2490*/  IMAD.MOV R69, RZ, RZ, -R62 ;  /* 0x000000ffff457224 */ /* 0x000fe400078e0a3e */
[----:B------:R-:W-:Y:S01]  /*24a0*/  IMAD.MOV R73, RZ, RZ, -R64 ;  /* 0x000000ffff497224 */ /* 0x000fe200078e0a40 */
[----:B--2---:R-:W-:Y:S01]  /*24b0*/  LOP3.LUT R3, R2, 0x9e, RZ, 0xfc, !PT ;  /* 0x0000009e02037812 */ /* 0x004fe200078efcff */
[C---:B------:R-:W-:Y:S01]  /*24c0*/  IMAD R64, R250.reuse, R71, R70 ;  /* 0x00000047fa407224 */ /* 0x040fe200078e0246 */
[----:B------:R-:W-:Y:S01]  /*24d0*/  IABS R70, R6 ;  /* 0x0000000600467213 */ /* 0x000fe20000000000 */
[----:B------:R-:W-:Y:S01]  /*24e0*/  IMAD R61, R250, R8, R65 ;  /* 0x00000008fa3d7224 */ /* 0x000fe200078e0241 */
[----:B------:R-:W-:Y:S01]  /*24f0*/  LOP3.LUT R6, R2, 0x98, RZ, 0xfc, !PT ;  /* 0x0000009802067812 */ /* 0x000fe200078efcff */
[----:B------:R-:W-:Y:S01]  /*2500*/  IMAD R62, R250, R67, R66 ;  /* 0x00000043fa3e7224 */ /* 0x000fe200078e0242 */
[----:B---3--:R-:W-:Y:S01]  /*2510*/  LOP3.LUT R0, R2, 0xa0, RZ, 0xfc, !PT ;  /* 0x000000a002007812 */ /* 0x008fe200078efcff */
        /* <DEDUP_REMOVED lines=8> */
[----:B------:R-:W-:-:S02]  /*25a0*/  IMAD.HI.U32 R68, R7, R76, RZ ;  /* 0x0000004c07447227 */ /* 0x000fc400078e00ff */
[----:B------:R-:W-:Y:S02]  /*25b0*/  STL [R1+0xb90], R5 ;  /* 0x000b900501007387 */ /* 0x000fe40000100800 */
[C---:B------:R-:W-:Y:S02]  /*25c0*/  IMAD.HI.U32 R8, R7.reuse, R70, RZ ;  /* 0x0000004607087227 */ /* 0x040fe400078e00ff */
[----:B------:R-:W-:Y:S02]  /*25d0*/  STL [R1+0xb98], R4 ;  /* 0x000b980401007387 */ /* 0x000fe40000100800 */
[----:B------:R-:W-:Y:S02]  /*25e0*/  IMAD.HI.U32 R69, R7, R78, RZ ;  /* 0x0000004e07457227 */ /* 0x000fe400078e00ff */
[----:B------:R1:W-:Y:S02]  /*25f0*/  STL [R1+0xb9c], R3 ;  /* 0x000b9c0301007387 */ /* 0x0003e40000100800 */
[----:B------:R-:W-:-:S02]  /*2600*/  IMAD.MOV R75, RZ, RZ, -R67 ;  /* 0x000000ffff4b7224 */ /* 0x000fc400078e0a43 */
[----:B------:R-:W-:Y:S01]  /*2610*/  IMAD.MOV R77, RZ, RZ, -R68 ;  /* 0x000000ffff4d7224 */ /* 0x000fe200078e0a44 */
[----:B------:R2:W-:Y:S01]  /*2620*/  STL [R1+0xba4], R0 ;  /* 0x000ba40001007387 */ /* 0x0005e20000100800 */
[----:B------:R-:W-:-:S04]  /*2630*/  IMAD.HI.U32 R66, R7, R72, RZ ;  /* 0x0000004807427227 */ /* 0x000fc800078e00ff */
[----:B------:R-:W-:Y:S01]  /*2640*/  IMAD.MOV R71, RZ, RZ, -R8 ;  /* 0x000000ffff477224 */ /* 0x000fe200078e0a08 */
[----:B-1----:R-:W-:Y:S01]  /*2650*/  LOP3.LUT R3, R2, 0xa8, RZ, 0xfc, !PT ;  /* 0x000000a802037812 */ /* 0x002fe200078efcff */
[----:B------:R-:W-:Y:S02]  /*2660*/  IMAD.MOV R79, RZ, RZ, -R69 ;  /* 0x000000ffff4f7224 */ /* 0x000fe400078e0a45 */
[C---:B------:R-:W-:Y:S01]  /*2670*/  IMAD R68, R250.reuse, R75, R74 ;  /* 0x0000004bfa447224 */ /* 0x040fe200078e024a */
[----:B------:R-:W-:Y:S01]  /*2680*/  IABS R75, R6 ;  /* 0x00000006004b7213 */ /* 0x000fe20000000000 */
[----:B------:R-:W-:Y:S01]  /*2690*/  IMAD R69, R250, R77, R76 ;  /* 0x0000004dfa457224 */ /* 0x000fe200078e024c */
[----:B------:R-:W-:Y:S01]  /*26a0*/  IABS R76, R5 ;  /* 0x00000005004c7213 */ /* 0x000fe20000000000 */
[----:B------:R-:W-:Y:S01]  /*26b0*/  IMAD.MOV R73, RZ, RZ, -R66 ;  /* 0x000000ffff497224 */ /* 0x000fe200078e0a42 */
[----:B------:R-:W-:Y:S01]  /*26c0*/  LOP3.LUT R6, R2, 0xa2, RZ, 0xfc, !PT ;  /* 0x000000a202067812 */ /* 0x000fe200078efcff */
[----:B------:R-:W-:Y:S01]  /*26d0*/  IMAD R66, R250, R71, R70 ;  /* 0x00000047fa427224 */ /* 0x000fe200078e0246 */
[----:B------:R-:W-:Y:S01]  /*26e0*/  LOP3.LUT R5, R2, 0xa4, RZ, 0xfc, !PT ;  /* 0x000000a402057812 */ /* 0x000fe200078efcff */
[C---:B------:R-:W-:Y:S01]  /*26f0*/  IMAD R70, R250.reuse, R79, R78 ;  /* 0x0000004ffa467224 */ /* 0x040fe200078e024e */
[----:B------:R-:W-:Y:S01]  /*2700*/  IABS R78, R4 ;  /* 0x00000004004e7213 */ /* 0x000fe20000000000 */
[----:B------:R-:W-:Y:S01]  /*2710*/  IMAD R67, R250, R73, R72 ;  /* 0x00000049fa437224 */ /* 0x000fe200078e0248 */
[C---:B------:R-:W-:Y:S01]  /*2720*/  LOP3.LUT R4, R2.reuse, 0xa6, RZ, 0xfc, !PT ;  /* 0x000000a602047812 */ /* 0x040fe200078efcff */
[C---:B------:R-:W-:Y:S01]  /*2730*/  IMAD.HI.U32 R8, R7.reuse, R75, RZ ;  /* 0x0000004b07087227 */ /* 0x040fe200078e00ff */
[----:B--2---:R-:W-:Y:S01]  /*2740*/  LOP3.LUT R0, R2, 0xaa, RZ, 0xfc, !PT ;  /* 0x000000aa02007812 */ /* 0x004fe200078efcff */
[----:B------:R-:W-:Y:S01]  /*2750*/  STL [R1+0xba8], R6 ;  /* 0x000ba80601007387 */ /* 0x000fe20000100800 */
[----:B------:R-:W-:Y:S01]  /*2760*/  IABS R84, R4 ;  /* 0x0000000400547213 */ /* 0x000fe20000000000 */
[C---:B------:R-:W-:Y:S01]  /*2770*/  IMAD.HI.U32 R71, R7.reuse, R76, RZ ;  /* 0x0000004c07477227 */ /* 0x040fe200078e00ff */
[----:B------:R-:W-:Y:S01]  /*2780*/  IABS R86, R3 ;  /* 0x0000000300567213 */ /* 0x000fe20000000000 */
[----:B------:R-:W-:Y:S01]  /*2790*/  STL [R1+0xbb4], R5 ;  /* 0x000bb40501007387 */ /* 0x000fe20000100800 */
[----:B------:R-:W-:Y:S01]  /*27a0*/  IABS R88, R0 ;  /* 0x0000000000587213 */ /* 0x000fe20000000000 */
[----:B------:R-:W-:-:S02]  /*27b0*/  IMAD.HI.U32 R73, R7, R80, RZ ;  /* 0x0000005007497227 */ /* 0x000fc400078e00ff */
[----:B------:R1:W-:Y:S02]  /*27c0*/  STL [R1+0xbb8], R4 ;  /* 0x000bb80401007387 */ /* 0x0003e40000100800 */
[C---:B------:R-:W-:Y:S02]  /*27d0*/  IMAD.HI.U32 R74, R7.reuse, R82, RZ ;  /* 0x00000052074a7227 */ /* 0x040fe400078e00ff */
[----:B------:R2:W-:Y:S02]  /*27e0*/  STL [R1+0xbc0], R3 ;  /* 0x000bc00301007387 */ /* 0x0005e40000100800 */
[----:B------:R-:W-:Y:S02]  /*27f0*/  IMAD.HI.U32 R72, R7, R78, RZ ;  /* 0x0000004e07487227 */ /* 0x000fe400078e00ff */
[----:B------:R3:W-:Y:S02]  /*2800*/  STL [R1+0xbc4], R0 ;  /* 0x000bc40001007387 */ /* 0x0007e40000100800 */
[----:B------:R-:W-:Y:S01]  /*2810*/  IMAD.MOV R8, RZ, RZ, -R8 ;  /* 0x000000ffff087224 */ /* 0x000fe200078e0a08 */
[----:B-1----:R-:W-:Y:S01]  /*2820*/  LOP3.LUT R4, R2, 0xb0, RZ, 0xfc, !PT ;  /* 0x000000b002047812 */ /* 0x002fe200078efcff */
[----:B------:R-:W-:-:S02]  /*2830*/  IMAD.MOV R77, RZ, RZ, -R71 ;  /* 0x000000ffff4d7224 */ /* 0x000fc400078e0a47 */
[----:B------:R-:W-:Y:S01]  /*2840*/  IMAD.MOV R81, RZ, RZ, -R73 ;  /* 0x000000ffff517224 */ /* 0x000fe200078e0a49 */
[C---:B--2---:R-:W-:Y:S01]  /*2850*/  LOP3.LUT R3, R2.reuse, 0xb2, RZ, 0xfc, !PT ;  /* 0x000000b202037812 */ /* 0x044fe200078efcff */
[----:B------:R-:W-:Y:S02]  /*2860*/  IMAD.MOV R83, RZ, RZ, -R74 ;  /* 0x000000ffff537224 */ /* 0x000fe400078e0a4a */
        /* <DEDUP_REMOVED lines=105> */
[----:B------:R-:W-:-:S02]  /*2f00*/  IMAD.HI.U32 R8, R7, R95, RZ ;  /* 0x0000005f07087227 */ /* 0x000fc400078e00ff */
[----:B------:R-:W-:Y:S01]  /*2f10*/  STL [R1+0xc5c], R5 ;  /* 0x000c5c0501007387 */ /* 0x000fe20000100800 */
[----:B------:R-:W-:Y:S01]  /*2f20*/  IABS R104, R4 ;  /* 0x0000000400687213 */ /* 0x000fe20000000000 */
[C---:B------:R-:W-:Y:S02]  /*2f30*/  IMAD.HI.U32 R94, R7.reuse, R102, RZ ;  /* 0x00000066075e7227 */ /* 0x040fe400078e00ff */
[----:B------:R1:W-:Y:S02]  /*2f40*/  STL [R1+0xc60], R4 ;  /* 0x000c600401007387 */ /* 0x0003e40000100800 */
[----:B------:R-:W-:Y:S02]  /*2f50*/  IMAD.MOV R101, RZ, RZ, -R93 ;  /* 0x000000ffff657224 */ /* 0x000fe400078e0a5d */
[C---:B------:R-:W-:Y:S01]  /*2f60*/  IMAD.HI.U32 R91, R7.reuse, R96, RZ ;  /* 0x00000060075b7227 */ /* 0x040fe200078e00ff */
[----:B------:R2:W-:Y:S03]  /*2f70*/  STL [R1+0xc6c], R3 ;  /* 0x000c6c0301007387 */ /* 0x0005e60000100800 */
[----:B------:R-:W-:Y:S01]  /*2f80*/  IMAD.HI.U32 R92, R7, R98, RZ ;  /* 0x00000062075c7227 */ /* 0x000fe200078e00ff */
[----:B------:R3:W-:Y:S01]  /*2f90*/  STL [R1+0xc70], R0 ;  /* 0x000c700001007387 */ /* 0x0007e20000100800 */
[----:B-1----:R-:W-:-:S02]  /*2fa0*/  LOP3.LUT R4, R2, 0xd8, RZ, 0xfc, !PT ;  /* 0x000000d802047812 */ /* 0x002fc400078efcff */
[----:B------:R-:W-:Y:S02]  /*2fb0*/  IMAD.MOV R8, RZ, RZ, -R8 ;  /* 0x000000ffff087224 */ /* 0x000fe400078e0a08 */
[----:B------:R-:W-:Y:S01]  /*2fc0*/  IMAD.MOV R103, RZ, RZ, -R94 ;  /* 0x000000ffff677224 */ /* 0x000fe200078e0a5e */
[----:B--2---:R-:W-:Y:S01]  /*2fd0*/  LOP3.LUT R3, R2, 0xda, RZ, 0xfc, !PT ;  /* 0x000000da02037812 */ /* 0x004fe200078efcff */
[----:B------:R-:W-:Y:S01]  /*2fe0*/  IMAD R94, R250, R101, R100 ;  /* 0x00000065fa5e7224 */ /* 0x000fe200078e0264 */
[----:B------:R-:W-:Y:S01]  /*2ff0*/  IABS R100, R6 ;  /* 0x0000000600647213 */ /* 0x000fe20000000000 */
[----:B------:R-:W-:Y:S01]  /*3000*/  IMAD.MOV R97, RZ, RZ, -R91 ;  /* 0x000000ffff617224 */ /* 0x000fe200078e0a5b */
[C---:B------:R-:W-:Y:S01]  /*3010*/  LOP3.LUT R6, R2.reuse, 0xd4, RZ, 0xfc, !PT ;  /* 0x000000d402067812 */ /* 0x040fe200078efcff */
[----:B------:R-:W-:Y:S01]  /*3020*/  IMAD.MOV R99, RZ, RZ, -R92 ;  /* 0x000000ffff637224 */ /* 0x000fe200078e0a5c */
[----:B---3--:R-:W-:Y:S01]  /*3030*/  LOP3.LUT R0, R2, 0xdc, RZ, 0xfc, !PT ;  /* 0x000000dc02007812 */ /* 0x008fe200078efcff */
[C---:B------:R-:W-:Y:S01]  /*3040*/  IMAD R91, R250.reuse, R8, R95 ;  /* 0x00000008fa5b7224 */ /* 0x040fe200078e025f */
[----:B------:R-:W-:Y:S01]  /*3050*/  IABS R110, R3 ;  /* 0x00000003006e7213 */ /* 0x000fe20000000000 */
[C---:B------:R-:W-:Y:S01]  /*3060*/  IMAD R95, R250.reuse, R103, R102 ;  /* 0x00000067fa5f7224 */ /* 0x040fe200078e0266 */
[----:B------:R-:W-:Y:S01]  /*3070*/  IABS R102, R5 ;  /* 0x0000000500667213 */ /* 0x000fe20000000000 */
[----:B------:R-:W-:Y:S01]  /*3080*/  IMAD R93, R250, R99, R98 ;  /* 0x00000063fa5d7224 */ /* 0x000fe200078e0262 */
[----:B------:R-:W-:Y:S01]  /*3090*/  LOP3.LUT R5, R2, 0xd6, RZ, 0xfc, !PT ;  /* 0x000000d602057812 */ /* 0x000fe200078efcff */
[C---:B------:R-:W-:Y:S01]  /*30a0*/  IMAD.HI.U32 R8, R7.reuse, R100, RZ ;  /* 0x0000006407087227 */ /* 0x040fe200078e00ff */
[----:B------:R-:W-:Y:S01]  /*30b0*/  IABS R112, R0 ;  /* 0x0000000000707213 */ /* 0x000fe20000000000 */
[----:B------:R-:W-:Y:S02]  /*30c0*/  STL [R1+0xc94], R6 ;  /* 0x000c940601007387 */ /* 0x000fe40000100800 */
[----:B------:R-:W-:-:S02]  /*30d0*/  IMAD.HI.U32 R99, R7, R108, RZ ;  /* 0x0000006c07637227 */ /* 0x000fc400078e00ff */
[----:B------:R-:W-:Y:S02]  /*30e0*/  STL [R1+0xc98], R5 ;  /* 0x000c980501007387 */ /* 0x000fe40000100800 */
[----:B------:R-:W-:Y:S02]  /*30f0*/  IMAD R92, R250, R97, R96 ;  /* 0x00000061fa5c7224 */ /* 0x000fe400078e0260 */
[C---:B------:R-:W-:Y:S01]  /*3100*/  IMAD.HI.U32 R96, R7.reuse, R102, RZ ;  /* 0x0000006607607227 */ /* 0x040fe200078e00ff */
[----:B------:R-:W-:Y:S03]  /*3110*/  STL [R1+0xca4], R4 ;  /* 0x000ca40401007387 */ /* 0x000fe60000100800 */
[----:B------:R-:W-:Y:S01]  /*3120*/  IMAD.MOV R101, RZ, RZ, -R8 ;  /* 0x000000ffff657224 */ /* 0x000fe200078e0a08 */
[----:B------:R1:W-:Y:S01]  /*3130*/  STL [R1+0xca8], R3 ;  /* 0x000ca80301007387 */ /* 0x0003e20000100800 */
[----:B------:R-:W-:-:S03]  /*3140*/  IMAD.HI.U32 R97, R7, R104, RZ ;  /* 0x0000006807617227 */ /* 0x000fc600078e00ff */
[----:B------:R2:W-:Y:S01]  /*3150*/  STL [R1+0xcb4], R0 ;  /* 0x000cb40001007387 */ /* 0x0005e20000100800 */
[----:B------:R-:W-:Y:S02]  /*3160*/  IMAD.MOV R109, RZ, RZ, -R99 ;  /* 0x000000ffff6d7224 */ /* 0x000fe400078e0a63 */
[----:B------:R-:W-:Y:S02]  /*3170*/  IMAD.MOV R103, RZ, RZ, -R96 ;  /* 0x000000ffff677224 */ /* 0x000fe400078e0a60 */
[----:B------:R-:W-:Y:S01]  /*3180*/  IMAD.HI.U32 R98, R7, R106, RZ ;  /* 0x0000006a07627227 */ /* 0x000fe200078e00ff */
[----:B-1----:R-:W-:-:S03]  /*3190*/  LOP3.LUT R3, R2, 0xe4, RZ, 0xfc, !PT ;  /* 0x000000e402037812 */ /* 0x002fc600078efcff */
[----:B------:R-:W-:Y:S01]  /*31a0*/  IMAD R96, R250, R101, R100 ;  /* 0x00000065fa607224 */ /* 0x000fe200078e0264 */
[----:B--2---:R-:W-:Y:S01]  /*31b0*/  LOP3.LUT R0, R2, 0xe6, RZ, 0xfc, !PT ;  /* 0x000000e602007812 */ /* 0x004fe200078efcff */
[----:B------:R-:W-:Y:S02]  /*31c0*/  IMAD.MOV R105, RZ, RZ, -R97 ;  /* 0x000000ffff697224 */ /* 0x000fe400078e0a61 */
[----:B------:R-:W-:Y:S01]  /*31d0*/  IMAD R100, R250, R109, R108 ;  /* 0x0000006dfa647224 */ /* 0x000fe200078e026c */
[----:B------:R-:W-:Y:S01]  /*31e0*/  IABS R108, R4 ;  /* 0x00000004006c7213 */ /* 0x000fe20000000000 */
[----:B------:R-:W-:Y:S01]  /*31f0*/  IMAD.MOV R107, RZ, RZ, -R98 ;  /* 0x000000ffff6b7224 */ /* 0x000fe200078e0a62 */
[----:B------:R-:W-:Y:S01]  /*3200*/  LOP3.LUT R4, R2, 0xe2, RZ, 0xfc, !PT ;  /* 0x000000e202047812 */ /* 0x000fe200078efcff */
[C---:B------:R-:W-:Y:S01]  /*3210*/  IMAD R98, R250.reuse, R105, R104 ;  /* 0x00000069fa627224 */ /* 0x040fe200078e0268 */
[----:B------:R-:W-:Y:S01]  /*3220*/  IABS R105, R6 ;  /* 0x0000000600697213 */ /* 0x000fe20000000000 */
[----:B------:R-:W-:Y:S01]  /*3230*/  IMAD R97, R250, R103, R102 ;  /* 0x00000067fa617224 */ /* 0x000fe200078e0266 */
[----:B------:R-:W-:Y:S01]  /*3240*/  LOP3.LUT R6, R2, 0xde, RZ, 0xfc, !PT ;  /* 0x000000de02067812 */ /* 0x000fe200078efcff */
[----:B------:R-:W-:-:S04]  /*3250*/  IMAD.HI.U32 R102, R7, R108, RZ ;  /* 0x0000006c07667227 */ /* 0x000fc800078e00ff */
[----:B------:R-:W-:Y:S01]  /*3260*/  IMAD R99, R250, R107, R106 ;  /* 0x0000006bfa637224 */ /* 0x000fe200078e026a */
[----:B------:R-:W-:Y:S01]  /*3270*/  IABS R106, R5 ;  /* 0x00000005006a7213 */ /* 0x000fe20000000000 */
[C---:B------:R-:W-:Y:S01]  /*3280*/  IMAD.HI.U32 R103, R7.reuse, R110, RZ ;  /* 0x0000006e07677227 */ /* 0x040fe200078e00ff */
[----:B------:R-:W-:Y:S01]  /*3290*/  LOP3.LUT R5, R2, 0xe0, RZ, 0xfc, !PT ;  /* 0x000000e002057812 */ /* 0x000fe200078efcff */
[----:B------:R-:W-:Y:S02]  /*32a0*/  STL [R1+0xcd0], R6 ;  /* 0x000cd00601007387 */ /* 0x000fe40000100800 */
[----:B------:R-:W-:Y:S02]  /*32b0*/  IMAD.HI.U32 R8, R7, R105, RZ ;  /* 0x0000006907087227 */ /* 0x000fe400078e00ff */
[----:B------:R-:W-:Y:S02]  /*32c0*/  STL [R1+0xcdc], R5 ;  /* 0x000cdc0501007387 */ /* 0x000fe40000100800 */
[----:B------:R-:W-:-:S02]  /*32d0*/  IMAD.MOV R109, RZ, RZ, -R102 ;  /* 0x000000ffff6d7224 */ /* 0x000fc400078e0a66 */
[C---:B------:R-:W-:Y:S01]  /*32e0*/  IMAD.HI.U32 R104, R7.reuse, R112, RZ ;  /* 0x0000007007687227 */ /* 0x040fe200078e00ff */
[----:B------:R1:W-:Y:S03]  /*32f0*/  STL [R1+0xce0], R4 ;  /* 0x000ce00401007387 */ /* 0x0003e60000100800 */
[----:B------:R-:W-:Y:S01]  /*3300*/  IMAD.HI.U32 R101, R7, R106, RZ ;  /* 0x0000006a07657227 */ /* 0x000fe200078e00ff */
[----:B------:R2:W-:Y:S03]  /*3310*/  STL [R1+0xcec], R3 ;  /* 0x000cec0301007387 */ /* 0x0005e60000100800 */
[----:B------:R-:W-:Y:S01]  /*3320*/  IMAD.MOV R111, RZ, RZ, -R103 ;  /* 0x000000ffff6f7224 */ /* 0x000fe200078e0a67 */
[----:B------:R3:W-:Y:S01]  /*3330*/  STL [R1+0xcf0], R0 ;  /* 0x000cf00001007387 */ /* 0x0007e20000100800 */
[----:B------:R-:W-:-:S02]  /*3340*/  IMAD.MOV R8, RZ, RZ, -R8 ;  /* 0x000000ffff087224 */ /* 0x000fc400078e0a08 */
[----:B------:R-:W-:Y:S01]  /*3350*/  IMAD R103, R250, R109, R108 ;  /* 0x0000006dfa677224 */ /* 0x000fe200078e026c */
[----:B------:R-:W-:Y:S01]  /*3360*/  IABS R108, R4 ;  /* 0x00000004006c7213 */ /* 0x000fe20000000000 */
[----:B------:R-:W-:Y:S01]  /*3370*/  IMAD.MOV R113, RZ, RZ, -R104 ;  /* 0x000000ffff717224 */ /* 0x000fe200078e0a68 */
[----:B-1----:R-:W-:Y:S01]  /*3380*/  LOP3.LUT R4, R2, 0xec, RZ, 0xfc, !PT ;  /* 0x000000ec02047812 */ /* 0x002fe200078efcff */
[----:B------:R-:W-:Y:S01]  /*3390*/  IMAD.MOV R107, RZ, RZ, -R101 ;  /* 0x000000ffff6b7224 */ /* 0x000fe200078e0a65 */
[----:B------:R-:W-:Y:S01]  /*33a0*/  IABS R109, R3 ;  /* 0x00000003006d7213 */ /* 0x000fe20000000000 */
[----:B------:R-:W-:Y:S01]  /*33b0*/  IMAD R101, R250, R8, R105 ;  /* 0x00000008fa657224 */ /* 0x000fe200078e0269 */
[----:B--2---:R-:W-:Y:S01]  /*33c0*/  LOP3.LUT R3, R2, 0xee, RZ, 0xfc, !PT ;  /* 0x000000ee02037812 */ /* 0x004fe200078efcff */
[C---:B------:R-:W-:Y:S02]  /*33d0*/  IMAD R105, R250.reuse, R113, R112 ;  /* 0x00000071fa697224 */ /* 0x040fe400078e0270 */
[----:B------:R-:W-:Y:S01]  /*33e0*/  IMAD R104, R250, R111, R110 ;  /* 0x0000006ffa687224 */ /* 0x000fe200078e026e */
[----:B------:R-:W-:Y:S01]  /*33f0*/  IABS R110, R0 ;  /* 0x00000000006e7213 */ /* 0x000fe20000000000 */
[----:B------:R-:W-:Y:S01]  /*3400*/  IMAD.HI.U32 R113, R7, R108, RZ ;  /* 0x0000006c07717227 */ /* 0x000fe200078e00ff */
[----:B------:R-:W-:-:S02]  /*3410*/  IABS R114, R3 ;  /* 0x0000000300727213 */ /* 0x000fc40000000000 */
[----:B---3--:R-:W-:Y:S01]  /*3420*/  LOP3.LUT R0, R2, 0xf0, RZ, 0xfc, !PT ;  /* 0x000000f002007812 */ /* 0x008fe200078efcff */
[----:B------:R-:W-:Y:S01]  /*3430*/  IMAD R102, R250, R107, R106 ;  /* 0x0000006bfa667224 */ /* 0x000fe200078e026a */
[----:B------:R-:W-:Y:S01]  /*3440*/  IABS R107, R5 ;  /* 0x00000005006b7213 */ /* 0x000fe20000000000 */
[----:B------:R-:W-:Y:S01]  /*3450*/  IMAD.MOV R113, RZ, RZ, -R113 ;  /* 0x000000ffff717224 */ /* 0x000fe200078e0a71 */
[----:B------:R-:W-:Y:S01]  /*3460*/  IABS R106, R6 ;  /* 0x00000006006a7213 */ /* 0x000fe20000000000 */
[C---:B------:R-:W-:Y:S01]  /*3470*/  IMAD.HI.U32 R111, R7.reuse, R110, RZ ;  /* 0x0000006e076f7227 */ /* 0x040fe200078e00ff */
[C---:B------:R-:W-:Y:S02]  /*3480*/  LOP3.LUT R6, R2.reuse, 0xe8, RZ, 0xfc, !PT ;  /* 0x000000e802067812 */ /* 0x040fe400078efcff */
[----:B------:R-:W-:Y:S01]  /*3490*/  LOP3.LUT R5, R2, 0xea, RZ, 0xfc, !PT ;  /* 0x000000ea02057812 */ /* 0x000fe200078efcff */
[----:B------:R-:W-:Y:S02]  /*34a0*/  IMAD.HI.U32 R112, R7, R107, RZ ;  /* 0x0000006b07707227 */ /* 0x000fe400078e00ff */
[----:B------:R1:W-:Y:S02]  /*34b0*/  STL [R1+0xd30], R6 ;  /* 0x000d300601007387 */ /* 0x0003e40000100800 */
[----:B------:R-:W-:Y:S01]  /*34c0*/  IMAD R108, R250, R113, R108 ;  /* 0x00000071fa6c7224 */ /* 0x000fe200078e026c */
[----:B------:R-:W-:Y:S01]  /*34d0*/  IABS R113, R4 ;  /* 0x0000000400717213 */ /* 0x000fe20000000000 */
[----:B------:R-:W-:Y:S01]  /*34e0*/  IMAD.MOV R111, RZ, RZ, -R111 ;  /* 0x000000ffff6f7224 */ /* 0x000fe200078e0a6f */
[----:B------:R2:W-:Y:S01]  /*34f0*/  STL [R1+0xd38], R5 ;  /* 0x000d380501007387 */ /* 0x0005e20000100800 */
[----:B------:R-:W-:-:S02]  /*3500*/  IMAD.MOV R112, RZ, RZ, -R112 ;  /* 0x000000ffff707224 */ /* 0x000fc400078e0a70 */
[----:B------:R-:W-:Y:S01]  /*3510*/  IMAD R110, R250, R111, R110 ;  /* 0x0000006ffa6e7224 */ /* 0x000fe200078e026e */
[----:B------:R-:W-:Y:S01]  /*3520*/  IABS R111, R6 ;  /* 0x00000006006f7213 */ /* 0x000fe20000000000 */
[C---:B------:R-:W-:Y:S01]  /*3530*/  IMAD.HI.U32 R117, R7.reuse, R113, RZ ;  /* 0x0000007107757227 */ /* 0x040fe200078e00ff */
[----:B------:R3:W-:Y:S01]  /*3540*/  STL [R1+0xd48], R4 ;  /* 0x000d480401007387 */ /* 0x0007e20000100800 */
[----:B-1----:R-:W-:Y:S02]  /*3550*/  LOP3.LUT R6, R2, 0xf2, RZ, 0xfc, !PT ;  /* 0x000000f202067812 */ /* 0x002fe400078efcff */
[----:B------:R-:W-:Y:S01]  /*3560*/  IMAD R107, R250, R112, R107 ;  /* 0x00000070fa6b7224 */ /* 0x000fe200078e026b */
[----:B------:R-:W-:Y:S01]  /*3570*/  IABS R112, R5 ;  /* 0x0000000500707213 */ /* 0x000fe20000000000 */
[----:B------:R-:W-:Y:S01]  /*3580*/  IMAD.MOV R117, RZ, RZ, -R117 ;  /* 0x000000ffff757224 */ /* 0x000fe200078e0a75 */
[C---:B--2---:R-:W-:Y:S01]  /*3590*/  LOP3.LUT R5, R2.reuse, 0xf4, RZ, 0xfc, !PT ;  /* 0x000000f402057812 */ /* 0x044fe200078efcff */
[----:B------:R-:W-:Y:S01]  /*35a0*/  IMAD.HI.U32 R119, R7, R111, RZ ;  /* 0x0000006f07777227 */ /* 0x000fe200078e00ff */
[----:B------:R1:W-:Y:S01]  /*35b0*/  STL [R1+0xd50], R3 ;  /* 0x000d500301007387 */ /* 0x0003e20000100800 */
[----:B---3--:R-:W-:-:S02]  /*35c0*/  LOP3.LUT R4, R2, 0xf6, RZ, 0xfc, !PT ;  /* 0x000000f602047812 */ /* 0x008fc400078efcff */
[C---:B------:R-:W-:Y:S01]  /*35d0*/  IMAD.HI.U32 R118, R7.reuse, R112, RZ ;  /* 0x0000007007767227 */ /* 0x040fe200078e00ff */
[----:B------:R-:W-:Y:S03]  /*35e0*/  STL [R1+0xd5c], R0 ;  /* 0x000d5c0001007387 */ /* 0x000fe60000100800 */
[----:B------:R-:W-:Y:S01]  /*35f0*/  IMAD R113, R250, R117, R113 ;  /* 0x00000075fa717224 */ /* 0x000fe200078e0271 */
[----:B------:R-:W-:Y:S01]  /*3600*/  IABS R117, R5 ;  /* 0x0000000500757213 */ /* 0x000fe20000000000 */
[----:B------:R-:W-:Y:S01]  /*3610*/  IMAD.HI.U32 R116, R7, R114, RZ ;  /* 0x0000007207747227 */ /* 0x000fe200078e00ff */
[----:B-1----:R-:W-:Y:S01]  /*3620*/  LOP3.LUT R3, R2, 0xf8, RZ, 0xfc, !PT ;  /* 0x000000f802037812 */ /* 0x002fe200078efcff */
[----:B------:R-:W-:Y:S02]  /*3630*/  STL [R1+0xd24], R6 ;  /* 0x000d240601007387 */ /* 0x000fe40000100800 */
[----:B------:R-:W-:-:S02]  /*3640*/  IMAD.MOV R119, RZ, RZ, -R119 ;  /* 0x000000ffff777224 */ /* 0x000fc400078e0a77 */
[----:B------:R-:W-:Y:S01]  /*3650*/  IMAD.MOV R118, RZ, RZ, -R118 ;  /* 0x000000ffff767224 */ /* 0x000fe200078e0a76 */
[----:B------:R1:W-:Y:S01]  /*3660*/  STL [R1+0xd40], R5 ;  /* 0x000d400501007387 */ /* 0x0003e20000100800 */
[----:B------:R-:W-:Y:S02]  /*3670*/  IMAD.MOV R116, RZ, RZ, -R116 ;  /* 0x000000ffff747224 */ /* 0x000fe400078e0a74 */
[----:B------:R-:W-:Y:S01]  /*3680*/  IMAD R111, R250, R119, R111 ;  /* 0x00000077fa6f7224 */ /* 0x000fe200078e026f */
[----:B------:R-:W-:Y:S01]  /*3690*/  IABS R119, R3 ;  /* 0x0000000300777213 */ /* 0x000fe20000000000 */
[C---:B------:R-:W-:Y:S01]  /*36a0*/  IMAD.HI.U32 R123, R7.reuse, R117, RZ ;  /* 0x00000075077b7227 */ /* 0x040fe200078e00ff */
[----:B------:R2:W-:Y:S03]  /*36b0*/  STL [R1+0xd44], R4 ;  /* 0x000d440401007387 */ /* 0x0005e60000100800 */
[C---:B------:R-:W-:Y:S01]  /*36c0*/  IMAD.HI.U32 R115, R7.reuse, R106, RZ ;  /* 0x0000006a07737227 */ /* 0x040fe200078e00ff */
[----:B-1----:R-:W-:Y:S01]  /*36d0*/  LOP3.LUT R5, R2, 0xfe, RZ, 0xfc, !PT ;  /* 0x000000fe02057812 */ /* 0x002fe200078efcff */
[----:B------:R1:W-:Y:S02]  /*36e0*/  STL [R1+0xd54], R3 ;  /* 0x000d540301007387 */ /* 0x0003e40000100800 */
[C---:B------:R-:W-:Y:S01]  /*36f0*/  IMAD R112, R250.reuse, R118, R112 ;  /* 0x00000076fa707224 */ /* 0x040fe200078e0270 */
[----:B------:R-:W-:Y:S01]  /*3700*/  IABS R118, R4 ;  /* 0x0000000400767213 */ /* 0x000fe20000000000 */
[----:B------:R-:W-:Y:S01]  /*3710*/  IMAD R114, R250, R116, R114 ;  /* 0x00000074fa727224 */ /* 0x000fe200078e0272 */
[----:B------:R-:W-:Y:S01]  /*3720*/  IABS R116, R6 ;  /* 0x0000000600747213 */ /* 0x000fe20000000000 */
[----:B------:R-:W-:Y:S01]  /*3730*/  IMAD.MOV R123, RZ, RZ, -R123 ;  /* 0x000000ffff7b7224 */ /* 0x000fe200078e0a7b */
[C---:B--2---:R-:W-:Y:S01]  /*3740*/  LOP3.LUT R4, R2.reuse, 0x100, RZ, 0xfc, !PT ;  /* 0x0000010002047812 */ /* 0x044fe200078efcff */
[----:B------:R-:W-:Y:S01]  /*3750*/  IMAD.MOV R115, RZ, RZ, -R115 ;  /* 0x000000ffff737224 */ /* 0x000fe200078e0a73 */
[C---:B------:R-:W-:Y:S01]  /*3760*/  LOP3.LUT R6, R2.reuse, 0xfc, RZ, 0xfc, !PT ;  /* 0x000000fc02067812 */ /* 0x040fe200078efcff */
[----:B------:R-:W-:Y:S01]  /*3770*/  IMAD.HI.U32 R121, R7, R119, RZ ;  /* 0x0000007707797227 */ /* 0x000fe200078e00ff */
[----:B-1----:R-:W-:-:S03]  /*3780*/  LOP3.LUT R3, R2, 0x102, RZ, 0xfc, !PT ;  /* 0x0000010202037812 */ /* 0x002fc600078efcff */
[----:B------:R-:W-:-:S04]  /*3790*/  IMAD.HI.U32 R122, R7, R118, RZ ;  /* 0x00000076077a7227 */ /* 0x000fc800078e00ff */
[C---:B------:R-:W-:Y:S01]  /*37a0*/  IMAD R117, R250.reuse, R123, R117 ;  /* 0x0000007bfa757224 */ /* 0x040fe200078e0275 */
[----:B------:R-:W-:Y:S01]  /*37b0*/  IABS R123, R4 ;  /* 0x00000004007b7213 */ /* 0x000fe20000000000 */
[----:B------:R-:W-:Y:S01]  /*37c0*/  IMAD R106, R250, R115, R106 ;  /* 0x00000073fa6a7224 */ /* 0x000fe200078e026a */
[----:B------:R-:W-:Y:S01]  /*37d0*/  IABS R115, R0 ;  /* 0x0000000000737213 */ /* 0x000fe20000000000 */
[----:B------:R-:W-:Y:S01]  /*37e0*/  IMAD.HI.U32 R124, R7, R116, RZ ;  /* 0x00000074077c7227 */ /* 0x000fe200078e00ff */
[----:B------:R-:W-:-:S03]  /*37f0*/  LOP3.LUT R0, R2, 0xfa, RZ, 0xfc, !PT ;  /* 0x000000fa02007812 */ /* 0x000fc600078efcff */
[----:B------:R-:W-:Y:S01]  /*3800*/  IMAD.MOV R121, RZ, RZ, -R121 ;  /* 0x000000ffff797224 */ /* 0x000fe200078e0a79 */
[----:B------:R-:W-:Y:S01]  /*3810*/  IABS R120, R0 ;  /* 0x0000000000787213 */ /* 0x000fe20000000000 */
[----:B------:R-:W-:Y:S01]  /*3820*/  IMAD.MOV R122, RZ, RZ, -R122 ;  /* 0x000000ffff7a7224 */ /* 0x000fe200078e0a7a */
[----:B------:R1:W-:Y:S01]  /*3830*/  STL [R1+0xd58], R0 ;  /* 0x000d580001007387 */ /* 0x0003e20000100800 */
[----:B------:R-:W-:Y:S02]  /*3840*/  IMAD.MOV R124, RZ, RZ, -R124 ;  /* 0x000000ffff7c7224 */ /* 0x000fe400078e0a7c */
[C---:B------:R-:W-:Y:S01]  /*3850*/  IMAD R119, R250.reuse, R121, R119 ;  /* 0x00000079fa777224 */ /* 0x040fe200078e0277 */
[----:B------:R-:W-:Y:S01]  /*3860*/  IABS R121, R6 ;  /* 0x0000000600797213 */ /* 0x000fe20000000000 */
[C---:B------:R-:W-:Y:S01]  /*3870*/  IMAD.HI.U32 R127, R7.reuse, R123, RZ ;  /* 0x0000007b077f7227 */ /* 0x040fe200078e00ff */
[----:B------:R2:W-:Y:S03]  /*3880*/  STL [R1+0xd1c], R6 ;  /* 0x000d1c0601007387 */ /* 0x0005e60000100800 */
[C---:B------:R-:W-:Y:S01]  /*3890*/  IMAD R118, R250.reuse, R122, R118 ;  /* 0x0000007afa767224 */ /* 0x040fe200078e0276 */
[----:B------:R-:W-:Y:S01]  /*38a0*/  IABS R122, R5 ;  /* 0x00000005007a7213 */ /* 0x000fe20000000000 */
[----:B------:R-:W-:Y:S01]  /*38b0*/  IMAD R116, R250, R124, R116 ;  /* 0x0000007cfa747224 */ /* 0x000fe200078e0274 */
[----:B------:R3:W-:Y:S01]  /*38c0*/  STL [R1+0xd20], R5 ;  /* 0x000d200501007387 */ /* 0x0007e20000100800 */
[----:B------:R-:W-:Y:S01]  /*38d0*/  IMAD.MOV R127, RZ, RZ, -R127 ;  /* 0x000000ffff7f7224 */ /* 0x000fe200078e0a7f */
[----:B------:R-:W-:Y:S01]  /*38e0*/  IABS R124, R3 ;  /* 0x00000003007c7213 */ /* 0x000fe20000000000 */
[----:B------:R-:W-:Y:S01]  /*38f0*/  IMAD.HI.U32 R129, R7, R121, RZ ;  /* 0x0000007907817227 */ /* 0x000fe200078e00ff */
[----:B------:R4:W-:Y:S01]  /*3900*/  STL [R1+0xd34], R4 ;  /* 0x000d340401007387 */ /* 0x0009e20000100800 */
[----:B-1----:R-:W-:-:S02]  /*3910*/  LOP3.LUT R0, R2, 0x104, RZ, 0xfc, !PT ;  /* 0x0000010402007812 */ /* 0x002fc400078efcff */
[C---:B------:R-:W-:Y:S01]  /*3920*/  IMAD.HI.U32 R128, R7.reuse, R122, RZ ;  /* 0x0000007a07807227 */ /* 0x040fe200078e00ff */
[----:B------:R1:W-:Y:S01]  /*3930*/  STL [R1+0xd3c], R3 ;  /* 0x000d3c0301007387 */ /* 0x0003e20000100800 */
[C---:B--2---:R-:W-:Y:S02]  /*3940*/  LOP3.LUT R6, R2.reuse, 0x106, RZ, 0xfc, !PT ;  /* 0x0000010602067812 */ /* 0x044fe400078efcff */
[----:B---3--:R-:W-:Y:S01]  /*3950*/  LOP3.LUT R5, R2, 0x108, RZ, 0xfc, !PT ;  /* 0x0000010802057812 */ /* 0x008fe200078efcff */
[----:B------:R-:W-:Y:S01]  /*3960*/  IMAD R123, R250, R127, R123 ;  /* 0x0000007ffa7b7224 */ /* 0x000fe200078e027b */
[----:B------:R2:W-:Y:S01]  /*3970*/  STL [R1+0xd4c], R0 ;  /* 0x000d4c0001007387 */ /* 0x0005e20000100800 */
[C---:B------:R-:W-:Y:S01]  /*3980*/  IMAD.HI.U32 R126, R7.reuse, R124, RZ ;  /* 0x0000007c077e7227 */ /* 0x040fe200078e00ff */
[----:B------:R-:W-:Y:S02]  /*3990*/  IABS R127, R5 ;  /* 0x00000005007f7213 */ /* 0x000fe40000000000 */
[C---:B----4-:R-:W-:Y:S01]  /*39a0*/  LOP3.LUT R4, R2.reuse, 0x10a, RZ, 0xfc, !PT ;  /* 0x0000010a02047812 */ /* 0x050fe200078efcff */
[----:B------:R-:W-:Y:S01]  /*39b0*/  IMAD.MOV R129, RZ, RZ, -R129 ;  /* 0x000000ffff817224 */ /* 0x000fe200078e0a81 */
[----:B-1----:R-:W-:Y:S01]  /*39c0*/  LOP3.LUT R3, R2, 0x10c, RZ, 0xfc, !PT ;  /* 0x0000010c02037812 */ /* 0x002fe200078efcff */
[----:B------:R-:W-:Y:S01]  /*39d0*/  IMAD.MOV R128, RZ, RZ, -R128 ;  /* 0x000000ffff807224 */ /* 0x000fe200078e0a80 */
[----:B------:R1:W-:Y:S01]  /*39e0*/  STL [R1+0xd0c], R6 ;  /* 0x000d0c0601007387 */ /* 0x0003e20000100800 */
[----:B------:R-:W-:Y:S01]  /*39f0*/  IMAD.MOV R126, RZ, RZ, -R126 ;  /* 0x000000ffff7e7224 */ /* 0x000fe200078e0a7e */
[----:B------:R-:W-:Y:S01]  /*3a00*/  IABS R125, R0 ;  /* 0x00000000007d7213 */ /* 0x000fe20000000000 */
[----:B------:R-:W-:Y:S01]  /*3a10*/  IMAD R121, R250, R129, R121 ;  /* 0x00000081fa797224 */ /* 0x000fe200078e0279 */
[----:B------:R-:W-:Y:S01]  /*3a20*/  IABS R129, R3 ;  /* 0x0000000300817213 */ /* 0x000fe20000000000 */
[----:B------:R-:W-:Y:S01]  /*3a30*/  IMAD.HI.U32 R133, R7, R127, RZ ;  /* 0x0000007f07857227 */ /* 0x000fe200078e00ff */
[----:B------:R3:W-:Y:S01]  /*3a40*/  STL [R1+0xd14], R5 ;  /* 0x000d140501007387 */ /* 0x0007e20000100800 */
[----:B--2---:R-:W-:-:S02]  /*3a50*/  LOP3.LUT R0, R2, 0x10e, RZ, 0xfc, !PT ;  /* 0x0000010e02007812 */ /* 0x004fc400078efcff */
[C---:B------:R-:W-:Y:S01]  /*3a60*/  IMAD R122, R250.reuse, R128, R122 ;  /* 0x00000080fa7a7224 */ /* 0x040fe200078e027a */
[----:B------:R-:W-:Y:S01]  /*3a70*/  IABS R128, R4 ;  /* 0x0000000400807213 */ /* 0x000fe20000000000 */
[----:B------:R-:W-:Y:S01]  /*3a80*/  IMAD R124, R250, R126, R124 ;  /* 0x0000007efa7c7224 */ /* 0x000fe200078e027c */
[----:B------:R2:W-:Y:S01]  /*3a90*/  STL [R1+0xd18], R4 ;  /* 0x000d180401007387 */ /* 0x0005e20000100800 */
[----:B------:R-:W-:Y:S01]  /*3aa0*/  IMAD.MOV R133, RZ, RZ, -R133 ;  /* 0x000000ffff857224 */ /* 0x000fe200078e0a85 */
[----:B------:R-:W-:Y:S01]  /*3ab0*/  IABS R126, R6 ;  /* 0x00000006007e7213 */ /* 0x000fe20000000000 */
[C---:B------:R-:W-:Y:S01]  /*3ac0*/  IMAD.HI.U32 R131, R7.reuse, R129, RZ ;  /* 0x0000008107837227 */ /* 0x040fe200078e00ff */
[C---:B-1----:R-:W-:Y:S01]  /*3ad0*/  LOP3.LUT R6, R2.reuse, 0x110, RZ, 0xfc, !PT ;  /* 0x0000011002067812 */ /* 0x042fe200078efcff */
[----:B------:R1:W-:Y:S01]  /*3ae0*/  STL [R1+0xd28], R3 ;  /* 0x000d280301007387 */ /* 0x0003e20000100800 */
[C---:B---3--:R-:W-:Y:S01]  /*3af0*/  LOP3.LUT R5, R2.reuse, 0x112, RZ, 0xfc, !PT ;  /* 0x0000011202057812 */ /* 0x048fe200078efcff */
[----:B------:R-:W-:Y:S01]  /*3b00*/  IMAD.HI.U32 R132, R7, R128, RZ ;  /* 0x0000008007847227 */ /* 0x000fe200078e00ff */
[----:B------:R-:W-:Y:S01]  /*3b10*/  IABS R130, R0 ;  /* 0x0000000000827213 */ /* 0x000fe20000000000 */
[----:B------:R3:W-:Y:S01]  /*3b20*/  STL [R1+0xd2c], R0 ;  /* 0x000d2c0001007387 */ /* 0x0007e20000100800 */
[----:B--2---:R-:W-:Y:S01]  /*3b30*/  LOP3.LUT R4, R2, 0x114, RZ, 0xfc, !PT ;  /* 0x0000011402047812 */ /* 0x004fe200078efcff */
[----:B------:R-:W-:-:S02]  /*3b40*/  IMAD R127, R250, R133, R127 ;  /* 0x00000085fa7f7224 */ /* 0x000fc400078e027f */
[C---:B------:R-:W-:Y:S01]  /*3b50*/  IMAD.HI.U32 R134, R7.reuse, R126, RZ ;  /* 0x0000007e07867227 */ /* 0x040fe200078e00ff */
[----:B------:R-:W-:Y:S01]  /*3b60*/  IABS R133, R4 ;  /* 0x0000000400857213 */ /* 0x000fe20000000000 */
[----:B------:R2:W-:Y:S01]  /*3b70*/  STL [R1+0xd00], R6 ;  /* 0x000d000601007387 */ /* 0x0005e20000100800 */
[C---:B-1----:R-:W-:Y:S01]  /*3b80*/  LOP3.LUT R3, R2.reuse, 0x116, RZ, 0xfc, !PT ;  /* 0x0000011602037812 */ /* 0x042fe200078efcff */
[----:B------:R-:W-:Y:S02]  /*3b90*/  IMAD.MOV R131, RZ, RZ, -R131 ;  /* 0x000000ffff837224 */ /* 0x000fe400078e0a83 */
[----:B------:R-:W-:Y:S01]  /*3ba0*/  IMAD.MOV R132, RZ, RZ, -R132 ;  /* 0x000000ffff847224 */ /* 0x000fe200078e0a84 */
[----:B------:R1:W-:Y:S01]  /*3bb0*/  STL [R1+0xcfc], R5 ;  /* 0x000cfc0501007387 */ /* 0x0003e20000100800 */
[----:B------:R-:W-:Y:S01]  /*3bc0*/  IMAD.MOV R134, RZ, RZ, -R134 ;  /* 0x000000ffff867224 */ /* 0x000fe200078e0a86 */
[----:B---3--:R-:W-:Y:S01]  /*3bd0*/  LOP3.LUT R0, R2, 0x118, RZ, 0xfc, !PT ;  /* 0x0000011802007812 */ /* 0x008fe200078efcff */
        /* <DEDUP_REMOVED lines=8> */
[----:B------:R-:W-:Y:S01]  /*3c60*/  IABS R134, R3 ;  /* 0x0000000300867213 */ /* 0x000fe20000000000 */
[----:B------:R-:W-:Y:S01]  /*3c70*/  IMAD.MOV R137, RZ, RZ, -R137 ;  /* 0x000000ffff897224 */ /* 0x000fe200078e0a89 */
[C---:B-1----:R-:W-:Y:S01]  /*3c80*/  LOP3.LUT R5, R2.reuse, 0x11c, RZ, 0xfc, !PT ;  /* 0x0000011c02057812 */ /* 0x042fe200078efcff */
[C---:B------:R-:W-:Y:S01]  /*3c90*/  IMAD.HI.U32 R139, R7.reuse, R131, RZ ;  /* 0x00000083078b7227 */ /* 0x040fe200078e00ff */
[----:B------:R1:W-:Y:S01]  /*3ca0*/  STL [R1+0xd04], R3 ;  /* 0x000d040301007387 */ /* 0x0003e20000100800 */
[----:B---3--:R-:W-:Y:S02]  /*3cb0*/  LOP3.LUT R4, R2, 0x11e, RZ, 0xfc, !PT ;  /* 0x0000011e02047812 */ /* 0x008fe400078efcff */
[----:B------:R-:W-:Y:S01]  /*3cc0*/  IMAD.HI.U32 R138, R7, R132, RZ ;  /* 0x00000084078a7227 */ /* 0x000fe200078e00ff */
[----:B------:R2:W-:Y:S01]  /*3cd0*/  STL [R1+0xd10], R0 ;  /* 0x000d100001007387 */ /* 0x0005e20000100800 */
[----:B------:R-:W-:-:S02]  /*3ce0*/  IABS R135, R0 ;  /* 0x0000000000877213 */ /* 0x000fc40000000000 */
[----:B------:R-:W-:Y:S01]  /*3cf0*/  IMAD R133, R250, R137, R133 ;  /* 0x00000089fa857224 */ /* 0x000fe200078e0285 */
[----:B------:R-:W-:Y:S01]  /*3d00*/  IABS R137, R5 ;  /* 0x0000000500897213 */ /* 0x000fe20000000000 */
[C---:B------:R-:W-:Y:S01]  /*3d10*/  IMAD.HI.U32 R136, R7.reuse, R134, RZ ;  /* 0x0000008607887227 */ /* 0x040fe200078e00ff */
[C---:B-1----:R-:W-:Y:S01]  /*3d20*/  LOP3.LUT R3, R2.reuse, 0x120, RZ, 0xfc, !PT ;  /* 0x0000012002037812 */ /* 0x042fe200078efcff */
[----:B------:R1:W-:Y:S02]  /*3d30*/  STL [R1+0xcd8], R6 ;  /* 0x000cd80601007387 */ /* 0x0003e40000100800 */
[----:B------:R-:W-:Y:S01]  /*3d40*/  IMAD.MOV R139, RZ, RZ, -R139 ;  /* 0x000000ffff8b7224 */ /* 0x000fe200078e0a8b */
[----:B--2---:R-:W-:Y:S01]  /*3d50*/  LOP3.LUT R0, R2, 0x122, RZ, 0xfc, !PT ;  /* 0x0000012202007812 */ /* 0x004fe200078efcff */
[----:B------:R-:W-:Y:S01]  /*3d60*/  IMAD.MOV R138, RZ, RZ, -R138 ;  /* 0x000000ffff8a7224 */ /* 0x000fe200078e0a8a */
[----:B------:R-:W-:Y:S01]  /*3d70*/  STL [R1+0xce8], R5 ;  /* 0x000ce80501007387 */ /* 0x000fe20000100800 */
[----:B------:R-:W-:Y:S01]  /*3d80*/  IMAD.MOV R136, RZ, RZ, -R136 ;  /* 0x000000ffff887224 */ /* 0x000fe200078e0a88 */
[----:B------:R-:W-:Y:S01]  /*3d90*/  IABS R140, R0 ;  /* 0x00000000008c7213 */ /* 0x000fe20000000000 */
[C---:B------:R-:W-:Y:S01]  /*3da0*/  IMAD R131, R250.reuse, R139, R131 ;  /* 0x0000008bfa837224 */ /* 0x040fe200078e0283 */
[----:B------:R-:W-:Y:S01]  /*3db0*/  IABS R139, R3 ;  /* 0x00000003008b7213 */ /* 0x000fe20000000000 */
[C---:B------:R-:W-:Y:S01]  /*3dc0*/  IMAD.HI.U32 R143, R7.reuse, R137, RZ ;  /* 0x00000089078f7227 */ /* 0x040fe200078e00ff */
[----:B------:R2:W-:Y:S03]  /*3dd0*/  STL [R1+0xce4], R4 ;  /* 0x000ce40401007387 */ /* 0x0005e60000100800 */
[C---:B------:R-:W-:Y:S01]  /*3de0*/  IMAD R132, R250.reuse, R138, R132 ;  /* 0x0000008afa847224 */ /* 0x040fe200078e0284 */
[----:B------:R-:W-:Y:S01]  /*3df0*/  IABS R138, R4 ;  /* 0x00000004008a7213 */ /* 0x000fe20000000000 */
[----:B------:R-:W-:Y:S01]  /*3e00*/  IMAD R134, R250, R136, R134 ;  /* 0x00000088fa867224 */ /* 0x000fe200078e0286 */
[----:B------:R-:W-:Y:S01]  /*3e10*/  IABS R136, R6 ;  /* 0x0000000600887213 */ /* 0x000fe20000000000 */
[----:B------:R-:W-:Y:S01]  /*3e20*/  IMAD.MOV R143, RZ, RZ, -R143 ;  /* 0x000000ffff8f7224 */ /* 0x000fe200078e0a8f */
[C---:B-1----:R-:W-:Y:S01]  /*3e30*/  LOP3.LUT R6, R2.reuse, 0x124, RZ, 0xfc, !PT ;  /* 0x0000012402067812 */ /* 0x042fe200078efcff */
[C---:B------:R-:W-:Y:S01]  /*3e40*/  IMAD.HI.U32 R141, R7.reuse, R139, RZ ;  /* 0x0000008b078d7227 */ /* 0x040fe200078e00ff */
[C---:B--2---:R-:W-:Y:S01]  /*3e50*/  LOP3.LUT R4, R2.reuse, 0x128, RZ, 0xfc, !PT ;  /* 0x0000012802047812 */ /* 0x044fe200078efcff */
[----:B------:R1:W-:Y:S01]  /*3e60*/  STL [R1+0xcf8], R3 ;  /* 0x000cf80301007387 */ /* 0x0003e20000100800 */
[----:B------:R-:W-:Y:S01]  /*3e70*/  LOP3.LUT R5, R2, 0x126, RZ, 0xfc, !PT ;  /* 0x0000012602057812 */ /* 0x000fe200078efcff */
[----:B------:R-:W-:-:S02]  /*3e80*/  IMAD.HI.U32 R142, R7, R138, RZ ;  /* 0x0000008a078e7227 */ /* 0x000fc400078e00ff */
[----:B------:R2:W-:Y:S02]  /*3e90*/  STL [R1+0xcf4], R0 ;  /* 0x000cf40001007387 */ /* 0x0005e40000100800 */
[----:B------:R-:W-:Y:S01]  /*3ea0*/  IMAD R137, R250, R143, R137 ;  /* 0x0000008ffa897224 */ /* 0x000fe200078e0289 */
[----:B------:R-:W-:Y:S01]  /*3eb0*/  IABS R143, R4 ;  /* 0x00000004008f7213 */ /* 0x000fe20000000000 */
[C---:B------:R-:W-:Y:S01]  /*3ec0*/  IMAD.HI.U32 R144, R7.reuse, R136, RZ ;  /* 0x0000008807907227 */ /* 0x040fe200078e00ff */
[----:B------:R3:W-:Y:S01]  /*3ed0*/  STL [R1+0xcc4], R6 ;  /* 0x000cc40601007387 */ /* 0x0007e20000100800 */
[C---:B-1----:R-:W-:Y:S02]  /*3ee0*/  LOP3.LUT R3, R2.reuse, 0x12a, RZ, 0xfc, !PT ;  /* 0x0000012a02037812 */ /* 0x042fe400078efcff */
[----:B------:R-:W-:Y:S01]  /*3ef0*/  IMAD.MOV R141, RZ, RZ, -R141 ;  /* 0x000000ffff8d7224 */ /* 0x000fe200078e0a8d */
[----:B------:R1:W-:Y:S01]  /*3f00*/  STL [R1+0xcc0], R5 ;  /* 0x000cc00501007387 */ /* 0x0003e20000100800 */
[----:B------:R-:W-:Y:S01]  /*3f10*/  IMAD.MOV R142, RZ, RZ, -R142 ;  /* 0x000000ffff8e7224 */ /* 0x000fe200078e0a8e */
[----:B--2---:R-:W-:Y:S01]  /*3f20*/  LOP3.LUT R0, R2, 0x12c, RZ, 0xfc, !PT ;  /* 0x0000012c02007812 */ /* 0x004fe200078efcff */
[----:B------:R-:W-:Y:S01]  /*3f30*/  IMAD.MOV R144, RZ, RZ, -R144 ;  /* 0x000000ffff907224 */ /* 0x000fe200078e0a90 */
[----:B------:R-:W-:Y:S01]  /*3f40*/  STL [R1+0xccc], R4 ;  /* 0x000ccc0401007387 */ /* 0x000fe20000100800 */
[----:B------:R-:W-:Y:S01]  /*3f50*/  IMAD R139, R250, R141, R139 ;  /* 0x0000008dfa8b7224 */ /* 0x000fe200078e028b */
[----:B------:R-:W-:Y:S01]  /*3f60*/  IABS R141, R6 ;  /* 0x00000006008d7213 */ /* 0x000fe20000000000 */
[----:B------:R-:W-:Y:S01]  /*3f70*/  IMAD.HI.U32 R147, R7, R143, RZ ;  /* 0x0000008f07937227 */ /* 0x000fe200078e00ff */
[----:B------:R2:W-:Y:S01]  /*3f80*/  STL [R1+0xcc8], R3 ;  /* 0x000cc80301007387 */ /* 0x0005e20000100800 */
[----:B---3--:R-:W-:-:S02]  /*3f90*/  LOP3.LUT R6, R2, 0x12e, RZ, 0xfc, !PT ;  /* 0x0000012e02067812 */ /* 0x008fc400078efcff */
        /* <DEDUP_REMOVED lines=10> */
[C---:B------:R-:W-:Y:S01]  /*4040*/  IMAD.HI.U32 R148, R7.reuse, R142, RZ ;  /* 0x0000008e07947227 */ /* 0x040fe200078e00ff */
[----:B------:R-:W-:Y:S01]  /*4050*/  IABS R145, R0 ;  /* 0x0000000000917213 */ /* 0x000fe20000000000 */
[----:B------:R-:W-:Y:S02]  /*4060*/  STL [R1+0xca0], R6 ;  /* 0x000ca00601007387 */ /* 0x000fe40000100800 */
[----:B------:R-:W-:Y:S01]  /*4070*/  IMAD R143, R250, R147, R143 ;  /* 0x00000093fa8f7224 */ /* 0x000fe200078e028f */
[----:B------:R-:W-:Y:S01]  /*4080*/  IABS R147, R5 ;  /* 0x0000000500937213 */ /* 0x000fe20000000000 */
[----:B------:R-:W-:Y:S01]  /*4090*/  IMAD.HI.U32 R146, R7, R144, RZ ;  /* 0x0000009007927227 */ /* 0x000fe200078e00ff */
[----:B------:R2:W-:Y:S01]  /*40a0*/  STL [R1+0xcb0], R5 ;  /* 0x000cb00501007387 */ /* 0x0005e20000100800 */
[----:B-1----:R-:W-:-:S02]  /*40b0*/  LOP3.LUT R0, R2, 0x136, RZ, 0xfc, !PT ;  /* 0x0000013602007812 */ /* 0x002fc400078efcff */
[----:B------:R-:W-:Y:S01]  /*40c0*/  IMAD.MOV R149, RZ, RZ, -R149 ;  /* 0x000000ffff957224 */ /* 0x000fe200078e0a95 */
[----:B------:R1:W-:Y:S01]  /*40d0*/  STL [R1+0xcac], R4 ;  /* 0x000cac0401007387 */ /* 0x0003e20000100800 */
[----:B------:R-:W-:Y:S01]  /*40e0*/  IMAD.MOV R148, RZ, RZ, -R148 ;  /* 0x000000ffff947224 */ /* 0x000fe200078e0a94 */
[----:B------:R-:W-:Y:S01]  /*40f0*/  IABS R150, R0 ;  /* 0x0000000000967213 */ /* 0x000fe20000000000 */
[----:B------:R-:W-:Y:S01]  /*4100*/  IMAD.MOV R146, RZ, RZ, -R146 ;  /* 0x000000ffff927224 */ /* 0x000fe200078e0a92 */
[----:B------:R3:W-:Y:S01]  /*4110*/  STL [R1+0xcbc], R3 ;  /* 0x000cbc0301007387 */ /* 0x0007e20000100800 */
[----:B------:R-:W-:Y:S01]  /*4120*/  IMAD R141, R250, R149, R141 ;  /* 0x00000095fa8d7224 */ /* 0x000fe200078e028d */
[----:B------:R-:W-:Y:S01]  /*4130*/  IABS R149, R3 ;  /* 0x0000000300957213 */ /* 0x000fe20000000000 */
[C---:B------:R-:W-:Y:S01]  /*4140*/  IMAD.HI.U32 R153, R7.reuse, R147, RZ ;  /* 0x0000009307997227 */ /* 0x040fe200078e00ff */
[----:B--2---:R-:W-:Y:S01]  /*4150*/  LOP3.LUT R5, R2, 0x13a, RZ, 0xfc, !PT ;  /* 0x0000013a02057812 */ /* 0x004fe200078efcff */
[----:B------:R2:W-:Y:S02]  /*4160*/  STL [R1+0xcb8], R0 ;  /* 0x000cb80001007387 */ /* 0x0005e40000100800 */
[C---:B------:R-:W-:Y:S01]  /*4170*/  IMAD R142, R250.reuse, R148, R142 ;  /* 0x00000094fa8e7224 */ /* 0x040fe200078e028e */
[----:B------:R-:W-:Y:S01]  /*4180*/  IABS R148, R4 ;  /* 0x0000000400947213 */ /* 0x000fe20000000000 */
[----:B------:R-:W-:Y:S01]  /*4190*/  IMAD R144, R250, R146, R144 ;  /* 0x00000092fa907224 */ /* 0x000fe200078e0290 */
[----:B------:R-:W-:Y:S01]  /*41a0*/  IABS R146, R6 ;  /* 0x0000000600927213 */ /* 0x000fe20000000000 */
[----:B------:R-:W-:Y:S01]  /*41b0*/  IMAD.MOV R153, RZ, RZ, -R153 ;  /* 0x000000ffff997224 */ /* 0x000fe200078e0a99 */
[C---:B-1----:R-:W-:Y:S01]  /*41c0*/  LOP3.LUT R4, R2.reuse, 0x13c, RZ, 0xfc, !PT ;  /* 0x0000013c02047812 */ /* 0x042fe200078efcff */
[----:B------:R-:W-:Y:S01]  /*41d0*/  IMAD.HI.U32 R151, R7, R149, RZ ;  /* 0x0000009507977227 */ /* 0x000fe200078e00ff */
[----:B------:R-:W-:-:S02]  /*41e0*/  LOP3.LUT R6, R2, 0x138, RZ, 0xfc, !PT ;  /* 0x0000013802067812 */ /* 0x000fc400078efcff */
[C---:B---3--:R-:W-:Y:S01]  /*41f0*/  LOP3.LUT R3, R2.reuse, 0x13e, RZ, 0xfc, !PT ;  /* 0x0000013e02037812 */ /* 0x048fe200078efcff */
[C---:B------:R-:W-:Y:S01]  /*4200*/  IMAD.HI.U32 R152, R7.reuse, R148, RZ ;  /* 0x0000009407987227 */ /* 0x040fe200078e00ff */
[----:B--2---:R-:W-:Y:S01]  /*4210*/  LOP3.LUT R0, R2, 0x140, RZ, 0xfc, !PT ;  /* 0x0000014002007812 */ /* 0x004fe200078efcff */
[----:B------:R1:W-:Y:S02]  /*4220*/  STL [R1+0xc88], R6 ;  /* 0x000c880601007387 */ /* 0x0003e40000100800 */
[----:B------:R-:W-:Y:S01]  /*4230*/  IMAD R147, R250, R153, R147 ;  /* 0x00000099fa937224 */ /* 0x000fe200078e0293 */
[----:B------:R-:W-:Y:S01]  /*4240*/  IABS R153, R4 ;  /* 0x0000000400997213 */ /* 0x000fe20000000000 */
[----:B------:R-:W-:Y:S01]  /*4250*/  IMAD.HI.U32 R154, R7, R146, RZ ;  /* 0x00000092079a7227 */ /* 0x000fe200078e00ff */
[----:B------:R-:W-:Y:S01]  /*4260*/  STL [R1+0xc84], R5 ;  /* 0x000c840501007387 */ /* 0x000fe20000100800 */
[----:B------:R-:W-:Y:S02]  /*4270*/  IABS R155, R0 ;  /* 0x00000000009b7213 */ /* 0x000fe40000000000 */
[----:B------:R-:W-:Y:S01]  /*4280*/  IMAD.MOV R151, RZ, RZ, -R151 ;  /* 0x000000ffff977224 */ /* 0x000fe200078e0a97 */
[----:B------:R2:W-:Y:S01]  /*4290*/  STL [R1+0xc90], R4 ;  /* 0x000c900401007387 */ /* 0x0005e20000100800 */
[----:B------:R-:W-:-:S02]  /*42a0*/  IMAD.MOV R152, RZ, RZ, -R152 ;  /* 0x000000ffff987224 */ /* 0x000fc400078e0a98 */
[----:B------:R-:W-:Y:S01]  /*42b0*/  IMAD.MOV R154, RZ, RZ, -R154 ;  /* 0x000000ffff9a7224 */ /* 0x000fe200078e0a9a */
[----:B------:R3:W-:Y:S01]  /*42c0*/  STL [R1+0xc8c], R3 ;  /* 0x000c8c0301007387 */ /* 0x0007e20000100800 */
[----:B------:R-:W-:Y:S01]  /*42d0*/  IMAD R149, R250, R151, R149 ;  /* 0x00000097fa957224 */ /* 0x000fe200078e0295 */
[----:B------:R-:W-:Y:S01]  /*42e0*/  IABS R151, R6 ;  /* 0x0000000600977213 */ /* 0x000fe20000000000 */
[C---:B------:R-:W-:Y:S01]  /*42f0*/  IMAD.HI.U32 R157, R7.reuse, R153, RZ ;  /* 0x00000099079d7227 */ /* 0x040fe200078e00ff */
[C---:B-1----:R-:W-:Y:S01]  /*4300*/  LOP3.LUT R6, R2.reuse, 0x142, RZ, 0xfc, !PT ;  /* 0x0000014202067812 */ /* 0x042fe200078efcff */
[----:B------:R1:W-:Y:S01]  /*4310*/  STL [R1+0xc9c], R0 ;  /* 0x000c9c0001007387 */ /* 0x0003e20000100800 */
[----:B--2---:R-:W-:Y:S01]  /*4320*/  LOP3.LUT R4, R2, 0x146, RZ, 0xfc, !PT ;  /* 0x0000014602047812 */ /* 0x004fe200078efcff */
[C---:B------:R-:W-:Y:S01]  /*4330*/  IMAD R148, R250.reuse, R152, R148 ;  /* 0x00000098fa947224 */ /* 0x040fe200078e0294 */
[----:B------:R-:W-:Y:S01]  /*4340*/  IABS R152, R5 ;  /* 0x0000000500987213 */ /* 0x000fe20000000000 */
[----:B------:R-:W-:Y:S01]  /*4350*/  IMAD R146, R250, R154, R146 ;  /* 0x0000009afa927224 */ /* 0x000fe200078e0292 */
[----:B------:R-:W-:Y:S01]  /*4360*/  IABS R154, R3 ;  /* 0x00000003009a7213 */ /* 0x000fe20000000000 */
[----:B------:R-:W-:Y:S01]  /*4370*/  IMAD.MOV R157, RZ, RZ, -R157 ;  /* 0x000000ffff9d7224 */ /* 0x000fe200078e0a9d */
[C---:B------:R-:W-:Y:S01]  /*4380*/  LOP3.LUT R5, R2.reuse, 0x144, RZ, 0xfc, !PT ;  /* 0x0000014402057812 */ /* 0x040fe200078efcff */
[C---:B------:R-:W-:Y:S01]  /*4390*/  IMAD.HI.U32 R159, R7.reuse, R151, RZ ;  /* 0x00000097079f7227 */ /* 0x040fe200078e00ff */
[C---:B---3--:R-:W-:Y:S01]  /*43a0*/  LOP3.LUT R3, R2.reuse, 0x148, RZ, 0xfc, !PT ;  /* 0x0000014802037812 */ /* 0x048fe200078efcff */
[----:B------:R-:W-:Y:S01]  /*43b0*/  STL [R1+0xc68], R6 ;  /* 0x000c680601007387 */ /* 0x000fe20000100800 */
[----:B-1----:R-:W-:Y:S01]  /*43c0*/  LOP3.LUT R0, R2, 0x14a, RZ, 0xfc, !PT ;  /* 0x0000014a02007812 */ /* 0x002fe200078efcff */
[----:B------:R-:W-:-:S02]  /*43d0*/  IMAD.HI.U32 R158, R7, R152, RZ ;  /* 0x00000098079e7227 */ /* 0x000fc400078e00ff */
[----:B------:R1:W-:Y:S01]  /*43e0*/  STL [R1+0xc78], R5 ;  /* 0x000c780501007387 */ /* 0x0003e20000100800 */
[----:B------:R-:W-:Y:S01]  /*43f0*/  IABS R160, R0 ;  /* 0x0000000000a07213 */ /* 0x000fe20000000000 */
[----:B------:R-:W-:Y:S01]  /*4400*/  IMAD R153, R250, R157, R153 ;  /* 0x0000009dfa997224 */ /* 0x000fe200078e0299 */
[----:B------:R-:W-:Y:S01]  /*4410*/  IABS R157, R5 ;  /* 0x00000005009d7213 */ /* 0x000fe20000000000 */
[C---:B------:R-:W-:Y:S01]  /*4420*/  IMAD.HI.U32 R156, R7.reuse, R154, RZ ;  /* 0x0000009a079c7227 */ /* 0x040fe200078e00ff */
[----:B------:R-:W-:Y:S03]  /*4430*/  STL [R1+0xc74], R4 ;  /* 0x000c740401007387 */ /* 0x000fe60000100800 */
[----:B------:R-:W-:Y:S01]  /*4440*/  IMAD.MOV R159, RZ, RZ, -R159 ;  /* 0x000000ffff9f7224 */ /* 0x000fe200078e0a9f */
[----:B------:R2:W-:Y:S01]  /*4450*/  STL [R1+0xc80], R3 ;  /* 0x000c800301007387 */ /* 0x0005e20000100800 */
[----:B------:R-:W-:Y:S01]  /*4460*/  IMAD.MOV R158, RZ, RZ, -R158 ;  /* 0x000000ffff9e7224 */ /* 0x000fe200078e0a9e */
[----:B-1----:R-:W-:Y:S01]  /*4470*/  LOP3.LUT R5, R2, 0x14e, RZ, 0xfc, !PT ;  /* 0x0000014e02057812 */ /* 0x002fe200078efcff */
[----:B------:R-:W-:Y:S01]  /*4480*/  IMAD.MOV R156, RZ, RZ, -R156 ;  /* 0x000000ffff9c7224 */ /* 0x000fe200078e0a9c */
[----:B------:R1:W-:Y:S01]  /*4490*/  STL [R1+0xc7c], R0 ;  /* 0x000c7c0001007387 */ /* 0x0003e20000100800 */
[----:B------:R-:W-:Y:S01]  /*44a0*/  IMAD R151, R250, R159, R151 ;  /* 0x0000009ffa977224 */ /* 0x000fe200078e0297 */
[----:B------:R-:W-:Y:S01]  /*44b0*/  IABS R159, R3 ;  /* 0x00000003009f7213 */ /* 0x000fe20000000000 */
[----:B------:R-:W-:Y:S01]  /*44c0*/  IMAD.HI.U32 R163, R7, R157, RZ ;  /* 0x0000009d07a37227 */ /* 0x000fe200078e00ff */
[----:B--2---:R-:W-:-:S03]  /*44d0*/  LOP3.LUT R3, R2, 0x152, RZ, 0xfc, !PT ;  /* 0x0000015202037812 */ /* 0x004fc600078efcff */
[C---:B------:R-:W-:Y:S01]  /*44e0*/  IMAD R152, R250.reuse, R158, R152 ;  /* 0x0000009efa987224 */ /* 0x040fe200078e0298 */
[----:B------:R-:W-:Y:S01]  /*44f0*/  IABS R158, R4 ;  /* 0x00000004009e7213 */ /* 0x000fe20000000000 */
[----:B------:R-:W-:Y:S01]  /*4500*/  IMAD R154, R250, R156, R154 ;  /* 0x0000009cfa9a7224 */ /* 0x000fe200078e029a */
[----:B------:R-:W-:Y:S01]  /*4510*/  IABS R156, R6 ;  /* 0x00000006009c7213 */ /* 0x000fe20000000000 */
[----:B------:R-:W-:Y:S01]  /*4520*/  IMAD.MOV R163, RZ, RZ, -R163 ;  /* 0x000000ffffa37224 */ /* 0x000fe200078e0aa3 */
[C---:B------:R-:W-:Y:S01]  /*4530*/  LOP3.LUT R4, R2.reuse, 0x150, RZ, 0xfc, !PT ;  /* 0x0000015002047812 */ /* 0x040fe200078efcff */
[C---:B------:R-:W-:Y:S01]  /*4540*/  IMAD.HI.U32 R161, R7.reuse, R159, RZ ;  /* 0x0000009f07a17227 */ /* 0x040fe200078e00ff */
[C---:B------:R-:W-:Y:S02]  /*4550*/  LOP3.LUT R6, R2.reuse, 0x14c, RZ, 0xfc, !PT ;  /* 0x0000014c02067812 */ /* 0x040fe400078efcff */
[----:B-1----:R-:W-:Y:S01]  /*4560*/  LOP3.LUT R0, R2, 0x154, RZ, 0xfc, !PT ;  /* 0x0000015402007812 */ /* 0x002fe200078efcff */
[----:B------:R-:W-:-:S02]  /*4570*/  IMAD.HI.U32 R162, R7, R158, RZ ;  /* 0x0000009e07a27227 */ /* 0x000fc400078e00ff */
[----:B------:R-:W-:Y:S01]  /*4580*/  STL [R1+0xc4c], R6 ;  /* 0x000c4c0601007387 */ /* 0x000fe20000100800 */
[----:B------:R-:W-:Y:S01]  /*4590*/  IABS R165, R0 ;  /* 0x0000000000a57213 */ /* 0x000fe20000000000 */
[----:B------:R-:W-:Y:S01]  /*45a0*/  IMAD R157, R250, R163, R157 ;  /* 0x000000a3fa9d7224 */ /* 0x000fe200078e029d */
[----:B------:R-:W-:Y:S01]  /*45b0*/  IABS R163, R4 ;  /* 0x0000000400a37213 */ /* 0x000fe20000000000 */
[C---:B------:R-:W-:Y:S01]  /*45c0*/  IMAD.HI.U32 R8, R7.reuse, R109, RZ ;  /* 0x0000006d07087227 */ /* 0x040fe200078e00ff */
[----:B------:R-:W-:Y:S03]  /*45d0*/  STL [R1+0xc48], R5 ;  /* 0x000c480501007387 */ /* 0x000fe60000100800 */
[----:B------:R-:W-:Y:S01]  /*45e0*/  IMAD.HI.U32 R164, R7, R156, RZ ;  /* 0x0000009c07a47227 */ /* 0x000fe200078e00ff */
[----:B------:R1:W-:Y:S03]  /*45f0*/  STL [R1+0xc58], R4 ;  /* 0x000c580401007387 */ /* 0x0003e60000100800 */
[----:B------:R-:W-:Y:S01]  /*4600*/  IMAD.MOV R161, RZ, RZ, -R161 ;  /* 0x000000ffffa17224 */ /* 0x000fe200078e0aa1 */
[----:B------:R2:W-:Y:S01]  /*4610*/  STL [R1+0xc54], R3 ;  /* 0x000c540301007387 */ /* 0x0005e20000100800 */
[----:B------:R-:W-:-:S02]  /*4620*/  IMAD.MOV R162, RZ, RZ, -R162 ;  /* 0x000000ffffa27224 */ /* 0x000fc400078e0aa2 */
[----:B------:R-:W-:Y:S01]  /*4630*/  IMAD.MOV R8, RZ, RZ, -R8 ;  /* 0x000000ffff087224 */ /* 0x000fe200078e0a08 */
[----:B------:R3:W-:Y:S01]  /*4640*/  STL [R1+0xc64], R0 ;  /* 0x000c640001007387 */ /* 0x0007e20000100800 */
[----:B------:R-:W-:Y:S01]  /*4650*/  IMAD.MOV R164, RZ, RZ, -R164 ;  /* 0x000000ffffa47224 */ /* 0x000fe200078e0aa4 */
[----:B-1----:R-:W-:Y:S01]  /*4660*/  LOP3.LUT R4, R2, 0x15a, RZ, 0xfc, !PT ;  /* 0x0000015a02047812 */ /* 0x002fe200078efcff */
[----:B------:R-:W-:Y:S01]  /*4670*/  IMAD R159, R250, R161, R159 ;  /* 0x000000a1fa9f7224 */ /* 0x000fe200078e029f */
[----:B------:R-:W-:Y:S01]  /*4680*/  IABS R161, R6 ;  /* 0x0000000600a17213 */ /* 0x000fe20000000000 */
[----:B------:R-:W-:Y:S01]  /*4690*/  IMAD.HI.U32 R167, R7, R163, RZ ;  /* 0x000000a307a77227 */ /* 0x000fe200078e00ff */
[----:B------:R-:W-:-:S03]  /*46a0*/  LOP3.LUT R6, R2, 0x156, RZ, 0xfc, !PT ;  /* 0x0000015602067812 */ /* 0x000fc600078efcff */
[C---:B------:R-:W-:Y:S01]  /*46b0*/  IMAD R158, R250.reuse, R162, R158 ;  /* 0x000000a2fa9e7224 */ /* 0x040fe200078e029e */
[----:B------:R-:W-:Y:S01]  /*46c0*/  IABS R162, R5 ;  /* 0x0000000500a27213 */ /* 0x000fe20000000000 */
[----:B------:R-:W-:Y:S01]  /*46d0*/  IMAD R109, R250, R8, R109 ;  /* 0x00000008fa6d7224 */ /* 0x000fe200078e026d */
[----:B------:R-:W-:Y:S01]  /*46e0*/  LOP3.LUT R5, R2, 0x158, RZ, 0xfc, !PT ;  /* 0x0000015802057812 */ /* 0x000fe200078efcff */
[----:B------:R-:W-:Y:S01]  /*46f0*/  IMAD R156, R250, R164, R156 ;  /* 0x000000a4fa9c7224 */ /* 0x000fe200078e029c */
[----:B------:R-:W-:Y:S01]  /*4700*/  IABS R164, R3 ;  /* 0x0000000300a47213 */ /* 0x000fe20000000000 */
[----:B------:R-:W-:Y:S01]  /*4710*/  IMAD.MOV R167, RZ, RZ, -R167 ;  /* 0x000000ffffa77224 */ /* 0x000fe200078e0aa7 */
[C---:B--2---:R-:W-:Y:S01]  /*4720*/  LOP3.LUT R3, R2.reuse, 0x15c, RZ, 0xfc, !PT ;  /* 0x0000015c02037812 */ /* 0x044fe200078efcff */
[----:B------:R-:W-:Y:S01]  /*4730*/  IMAD.HI.U32 R8, R7, R115, RZ ;  /* 0x0000007307087227 */ /* 0x000fe200078e00ff */
[----:B------:R-:W-:Y:S01]  /*4740*/  STL [R1+0xc34], R6 ;  /* 0x000c340601007387 */ /* 0x000fe20000100800 */
[----:B---3--:R-:W-:-:S02]  /*4750*/  LOP3.LUT R0, R2, 0x15e, RZ, 0xfc, !PT ;  /* 0x0000015e02007812 */ /* 0x008fc400078efcff */
[C---:B------:R-:W-:Y:S01]  /*4760*/  IMAD.HI.U32 R169, R7.reuse, R161, RZ ;  /* 0x000000a107a97227 */ /* 0x040fe200078e00ff */
[----:B------:R1:W-:Y:S01]  /*4770*/  STL [R1+0xc3c], R5 ;  /* 0x000c3c0501007387 */ /* 0x0003e20000100800 */
[----:B------:R-:W-:Y:S02]  /*4780*/  IABS R170, R0 ;  /* 0x0000000000aa7213 */ /* 0x000fe40000000000 */
[C---:B------:R-:W-:Y:S01]  /*4790*/  IMAD.HI.U32 R168, R7.reuse, R162, RZ ;  /* 0x000000a207a87227 */ /* 0x040fe200078e00ff */
[----:B------:R-:W-:Y:S03]  /*47a0*/  STL [R1+0xc38], R4 ;  /* 0x000c380401007387 */ /* 0x000fe60000100800 */
[----:B------:R-:W-:Y:S01]  /*47b0*/  IMAD R163, R250, R167, R163 ;  /* 0x000000a7faa37224 */ /* 0x000fe200078e02a3 */
[----:B------:R-:W-:Y:S01]  /*47c0*/  IABS R167, R5 ;  /* 0x0000000500a77213 */ /* 0x000fe20000000000 */
[----:B------:R-:W-:Y:S01]  /*47d0*/  IMAD.MOV R8, RZ, RZ, -R8 ;  /* 0x000000ffff087224 */ /* 0x000fe200078e0a08 */
[----:B-1----:R-:W-:Y:S01]  /*47e0*/  LOP3.LUT R5, R2, 0x162, RZ, 0xfc, !PT ;  /* 0x0000016202057812 */ /* 0x002fe200078efcff */
[----:B------:R-:W-:Y:S01]  /*47f0*/  IMAD.HI.U32 R166, R7, R164, RZ ;  /* 0x000000a407a67227 */ /* 0x000fe200078e00ff */
[----:B------:R-:W-:Y:S03]  /*4800*/  STL [R1+0xc44], R3 ;  /* 0x000c440301007387 */ /* 0x000fe60000100800 */
[----:B------:R-:W-:Y:S01]  /*4810*/  IMAD.MOV R169, RZ, RZ, -R169 ;  /* 0x000000ffffa97224 */ /* 0x000fe200078e0aa9 */
[----:B------:R1:W-:Y:S01]  /*4820*/  STL [R1+0xc40], R0 ;  /* 0x000c400001007387 */ /* 0x0003e20000100800 */
[----:B------:R-:W-:-:S02]  /*4830*/  IMAD.MOV R168, RZ, RZ, -R168 ;  /* 0x000000ffffa87224 */ /* 0x000fc400078e0aa8 */
[----:B------:R-:W-:Y:S02]  /*4840*/  IMAD R115, R250, R8, R115 ;  /* 0x00000008fa737224 */ /* 0x000fe400078e0273 */
[----:B------:R-:W-:-:S04]  /*4850*/  IMAD.HI.U32 R8, R7, R120, RZ ;  /* 0x0000007807087227 */ /* 0x000fc800078e00ff */
[----:B------:R-:W-:Y:S01]  /*4860*/  IMAD.MOV R166, RZ, RZ, -R166 ;  /* 0x000000ffffa67224 */ /* 0x000fe200078e0aa6 */
[----:B-1----:R-:W-:Y:S01]  /*4870*/  LOP3.LUT R0, R2, 0x168, RZ, 0xfc, !PT ;  /* 0x0000016802007812 */ /* 0x002fe200078efcff */
[----:B------:R-:W-:Y:S01]  /*4880*/  IMAD R161, R250, R169, R161 ;  /* 0x000000a9faa17224 */ /* 0x000fe200078e02a1 */
[----:B------:R-:W-:Y:S01]  /*4890*/  IABS R169, R3 ;  /* 0x0000000300a97213 */ /* 0x000fe20000000000 */
[C---:B------:R-:W-:Y:S01]  /*48a0*/  IMAD.HI.U32 R173, R7.reuse, R167, RZ ;  /* 0x000000a707ad7227 */ /* 0x040fe200078e00ff */
[----:B------:R-:W-:Y:S02]  /*48b0*/  LOP3.LUT R3, R2, 0x166, RZ, 0xfc, !PT ;  /* 0x0000016602037812 */ /* 0x000fe400078efcff */
[----:B------:R-:W-:Y:S01]  /*48c0*/  IABS R175, R0 ;  /* 0x0000000000af7213 */ /* 0x000fe20000000000 */
[----:B------:R-:W-:Y:S01]  /*48d0*/  IMAD R162, R250, R168, R162 ;  /* 0x000000a8faa27224 */ /* 0x000fe200078e02a2 */
[----:B------:R-:W-:Y:S01]  /*48e0*/  IABS R168, R4 ;  /* 0x0000000400a87213 */ /* 0x000fe20000000000 */
[----:B------:R-:W-:Y:S01]  /*48f0*/  IMAD.MOV R8, RZ, RZ, -R8 ;  /* 0x000000ffff087224 */ /* 0x000fe200078e0a08 */
[----:B------:R-:W-:Y:S01]  /*4900*/  LOP3.LUT R4, R2, 0x164, RZ, 0xfc, !PT ;  /* 0x0000016402047812 */ /* 0x000fe200078efcff */
[----:B------:R-:W-:Y:S01]  /*4910*/  IMAD R164, R250, R166, R164 ;  /* 0x000000a6faa47224 */ /* 0x000fe200078e02a4 */
[----:B------:R-:W-:Y:S01]  /*4920*/  IABS R166, R6 ;  /* 0x0000000600a67213 */ /* 0x000fe20000000000 */
[----:B------:R-:W-:Y:S01]  /*4930*/  IMAD.MOV R173, RZ, RZ, -R173 ;  /* 0x000000ffffad7224 */ /* 0x000fe200078e0aad */
[----:B------:R-:W-:Y:S01]  /*4940*/  LOP3.LUT R6, R2, 0x160, RZ, 0xfc, !PT ;  /* 0x0000016002067812 */ /* 0x000fe200078efcff */
[----:B------:R-:W-:-:S04]  /*4950*/  IMAD.HI.U32 R171, R7, R169, RZ ;  /* 0x000000a907ab7227 */ /* 0x000fc800078e00ff */
[----:B------:R-:W-:Y:S01]  /*4960*/  IMAD R120, R250, R8, R120 ;  /* 0x00000008fa787224 */ /* 0x000fe200078e0278 */
[----:B------:R-:W-:Y:S01]  /*4970*/  STL [R1+0xc24], R6 ;  /* 0x000c240601007387 */ /* 0x000fe20000100800 */
[----:B------:R-:W-:-:S03]  /*4980*/  IMAD.HI.U32 R172, R7, R168, RZ ;  /* 0x000000a807ac7227 */ /* 0x000fc600078e00ff */
[----:B------:R-:W-:Y:S01]  /*4990*/  STL [R1+0xc18], R5 ;  /* 0x000c180501007387 */ /* 0x000fe20000100800 */
[----:B------:R-:W-:Y:S01]  /*49a0*/  IMAD R167, R250, R173, R167 ;  /* 0x000000adfaa77224 */ /* 0x000fe200078e02a7 */
[----:B------:R-:W-:Y:S01]  /*49b0*/  IABS R173, R4 ;  /* 0x0000000400ad7213 */ /* 0x000fe20000000000 */
[C---:B------:R-:W-:Y:S01]  /*49c0*/  IMAD.HI.U32 R8, R7.reuse, R125, RZ ;  /* 0x0000007d07087227 */ /* 0x040fe200078e00ff */
[----:B------:R1:W-:Y:S03]  /*49d0*/  STL [R1+0xc14], R4 ;  /* 0x000c140401007387 */ /* 0x0003e60000100800 */
[----:B------:R-:W-:Y:S01]  /*49e0*/  IMAD.HI.U32 R174, R7, R166, RZ ;  /* 0x000000a607ae7227 */ /* 0x000fe200078e00ff */
[----:B------:R-:W-:Y:S03]  /*49f0*/  STL [R1+0xc10], R3 ;  /* 0x000c100301007387 */ /* 0x000fe60000100800 */
[----:B------:R-:W-:Y:S01]  /*4a00*/  IMAD.MOV R171, RZ, RZ, -R171 ;  /* 0x000000ffffab7224 */ /* 0x000fe200078e0aab */
[----:B------:R2:W-:Y:S01]  /*4a10*/  STL [R1+0xc0c], R0 ;  /* 0x000c0c0001007387 */ /* 0x0005e20000100800 */
[----:B------:R-:W-:Y:S01]  /*4a20*/  IMAD.MOV R172, RZ, RZ, -R172 ;  /* 0x000000ffffac7224 */ /* 0x000fe200078e0aac */
[----:B-1----:R-:W-:Y:S01]  /*4a30*/  LOP3.LUT R4, R2, 0x16e, RZ, 0xfc, !PT ;  /* 0x0000016e02047812 */ /* 0x002fe200078efcff */
[----:B------:R-:W-:-:S02]  /*4a40*/  IMAD.MOV R8, RZ, RZ, -R8 ;  /* 0x000000ffff087224 */ /* 0x000fc400078e0a08 */
[----:B------:R-:W-:Y:S02]  /*4a50*/  IMAD.MOV R174, RZ, RZ, -R174 ;  /* 0x000000ffffae7224 */ /* 0x000fe400078e0aae */
[----:B------:R-:W-:Y:S01]  /*4a60*/  IMAD R169, R250, R171, R169 ;  /* 0x000000abfaa97224 */ /* 0x000fe200078e02a9 */
[----:B------:R-:W-:Y:S01]  /*4a70*/  IABS R171, R6 ;  /* 0x0000000600ab7213 */ /* 0x000fe20000000000 */
[C---:B------:R-:W-:Y:S01]  /*4a80*/  IMAD.HI.U32 R177, R7.reuse, R173, RZ ;  /* 0x000000ad07b17227 */ /* 0x040fe200078e00ff */
[C---:B------:R-:W-:Y:S02]  /*4a90*/  LOP3.LUT R6, R2.reuse, 0x16a, RZ, 0xfc, !PT ;  /* 0x0000016a02067812 */ /* 0x040fe400078efcff */
[----:B--2---:R-:W-:Y:S01]  /*4aa0*/  LOP3.LUT R0, R2, 0x172, RZ, 0xfc, !PT ;  /* 0x0000017202007812 */ /* 0x004fe200078efcff */
[C---:B------:R-:W-:Y:S01]  /*4ab0*/  IMAD R168, R250.reuse, R172, R168 ;  /* 0x000000acfaa87224 */ /* 0x040fe200078e02a8 */
[----:B------:R-:W-:Y:S01]  /*4ac0*/  IABS R172, R5 ;  /* 0x0000000500ac7213 */ /* 0x000fe20000000000 */
[----:B------:R-:W-:Y:S01]  /*4ad0*/  IMAD R125, R250, R8, R125 ;  /* 0x00000008fa7d7224 */ /* 0x000fe200078e027d */
[----:B------:R-:W-:Y:S01]  /*4ae0*/  LOP3.LUT R5, R2, 0x16c, RZ, 0xfc, !PT ;  /* 0x0000016c02057812 */ /* 0x000fe200078efcff */
[----:B------:R-:W-:Y:S01]  /*4af0*/  IMAD.HI.U32 R8, R7, R130, RZ ;  /* 0x0000008207087227 */ /* 0x000fe200078e00ff */
[----:B------:R-:W-:Y:S01]  /*4b00*/  STL [R1+0xbf4], R6 ;  /* 0x000bf40601007387 */ /* 0x000fe20000100800 */
[----:B------:R-:W-:-:S02]  /*4b10*/  IABS R180, R0 ;  /* 0x0000000000b47213 */ /* 0x000fc40000000000 */
[----:B------:R-:W-:Y:S01]  /*4b20*/  IMAD R166, R250, R174, R166 ;  /* 0x000000aefaa67224 */ /* 0x000fe200078e02a6 */
[----:B------:R-:W-:Y:S01]  /*4b30*/  IABS R174, R3 ;  /* 0x0000000300ae7213 */ /* 0x000fe20000000000 */
[----:B------:R-:W-:Y:S01]  /*4b40*/  IMAD.MOV R177, RZ, RZ, -R177 ;  /* 0x000000ffffb17224 */ /* 0x000fe200078e0ab1 */
[----:B------:R-:W-:Y:S01]  /*4b50*/  LOP3.LUT R3, R2, 0x170, RZ, 0xfc, !PT ;  /* 0x0000017002037812 */ /* 0x000fe200078efcff */
[C---:B------:R-:W-:Y:S01]  /*4b60*/  IMAD.HI.U32 R179, R7.reuse, R171, RZ ;  /* 0x000000ab07b37227 */ /* 0x040fe200078e00ff */
[----:B------:R1:W-:Y:S03]  /*4b70*/  STL [R1+0xbf0], R5 ;  /* 0x000bf00501007387 */ /* 0x0003e60000100800 */
[----:B------:R-:W-:Y:S01]  /*4b80*/  IMAD.MOV R8, RZ, RZ, -R8 ;  /* 0x000000ffff087224 */ /* 0x000fe200078e0a08 */
[----:B------:R-:W-:Y:S01]  /*4b90*/  STL [R1+0xbec], R4 ;  /* 0x000bec0401007387 */ /* 0x000fe20000100800 */
[----:B------:R-:W-:-:S03]  /*4ba0*/  IMAD.HI.U32 R178, R7, R172, RZ ;  /* 0x000000ac07b27227 */ /* 0x000fc600078e00ff */
[----:B------:R-:W-:Y:S01]  /*4bb0*/  STL [R1+0xbe8], R3 ;  /* 0x000be80301007387 */ /* 0x000fe20000100800 */
[----:B------:R-:W-:Y:S01]  /*4bc0*/  IMAD R173, R250, R177, R173 ;  /* 0x000000b1faad7224 */ /* 0x000fe200078e02ad */
[----:B------:R-:W-:Y:S01]  /*4bd0*/  IABS R177, R5 ;  /* 0x0000000500b17213 */ /* 0x000fe20000000000 */
[----:B------:R-:W-:Y:S01]  /*4be0*/  IMAD.HI.U32 R176, R7, R174, RZ ;  /* 0x000000ae07b07227 */ /* 0x000fe200078e00ff */
[----:B-1----:R-:W-:Y:S01]  /*4bf0*/  LOP3.LUT R5, R2, 0x176, RZ, 0xfc, !PT ;  /* 0x0000017602057812 */ /* 0x002fe200078efcff */
[----:B------:R1:W-:Y:S02]  /*4c00*/  STL [R1+0xbe0], R0 ;  /* 0x000be00001007387 */ /* 0x0003e40000100800 */
[----:B------:R-:W-:Y:S02]  /*4c10*/  IMAD.MOV R179, RZ, RZ, -R179 ;  /* 0x000000ffffb37224 */ /* 0x000fe400078e0ab3 */
[----:B------:R-:W-:Y:S02]  /*4c20*/  IMAD R130, R250, R8, R130 ;  /* 0x00000008fa827224 */ /* 0x000fe400078e0282 */
[----:B------:R-:W-:-:S02]  /*4c30*/  IMAD.MOV R178, RZ, RZ, -R178 ;  /* 0x000000ffffb27224 */ /* 0x000fc400078e0ab2 */
[----:B------:R-:W-:Y:S01]  /*4c40*/  IMAD.HI.U32 R8, R7, R135, RZ ;  /* 0x0000008707087227 */ /* 0x000fe200078e00ff */
[----:B-1----:R-:W-:-:S03]  /*4c50*/  LOP3.LUT R0, R2, 0x17c, RZ, 0xfc, !PT ;  /* 0x0000017c02007812 */ /* 0x002fc600078efcff */
[----:B------:R-:W-:Y:S02]  /*4c60*/  IMAD.MOV R176, RZ, RZ, -R176 ;  /* 0x000000ffffb07224 */ /* 0x000fe400078e0ab0 */
        /* <DEDUP_REMOVED lines=18> */
[----:B------:R-:W-:-:S03]  /*4d90*/  IMAD.HI.U32 R182, R7, R178, RZ ;  /* 0x000000b207b67227 */ /* 0x000fc600078e00ff */
[----:B------:R1:W-:Y:S01]  /*4da0*/  STL [R1+0xbbc], R4 ;  /* 0x000bbc0401007387 */ /* 0x0003e20000100800 */
[----:B------:R-:W-:Y:S01]  /*4db0*/  IMAD R177, R250, R183, R177 ;  /* 0x000000b7fab17224 */ /* 0x000fe200078e02b1 */
[----:B------:R-:W-:Y:S01]  /*4dc0*/  IABS R183, R4 ;  /* 0x0000000400b77213 */ /* 0x000fe20000000000 */
        /* <DEDUP_REMOVED lines=13> */
[C---:B------:R-:W-:Y:S02]  /*4ea0*/  IMAD R140, R250.reuse, R8, R140 ;  /* 0x00000008fa8c7224 */ /* 0x040fe400078e028c */
[----:B------:R-:W-:Y:S01]  /*4eb0*/  IMAD R178, R250, R182, R178 ;  /* 0x000000b6fab27224 */ /* 0x000fe200078e02b2 */
[----:B------:R-:W-:Y:S01]  /*4ec0*/  IABS R182, R5 ;  /* 0x0000000500b67213 */ /* 0x000fe20000000000 */
[C---:B------:R-:W-:Y:S01]  /*4ed0*/  IMAD.HI.U32 R8, R7.reuse, R145, RZ ;  /* 0x0000009107087227 */ /* 0x040fe200078e00ff */
[----:B------:R-:W-:Y:S01]  /*4ee0*/  LOP3.LUT R5, R2, 0x180, RZ, 0xfc, !PT ;  /* 0x0000018002057812 */ /* 0x000fe200078efcff */
[----:B------:R-:W-:Y:S01]  /*4ef0*/  STL [R1+0xba0], R6 ;  /* 0x000ba00601007387 */ /* 0x000fe20000100800 */
[----:B------:R-:W-:Y:S01]  /*4f00*/  IABS R190, R0 ;  /* 0x0000000000be7213 */ /* 0x000fe20000000000 */
        /* <DEDUP_REMOVED lines=12> */
[C---:B------:R-:W-:Y:S01]  /*4fd0*/  IMAD.HI.U32 R186, R7.reuse, R184, RZ ;  /* 0x000000b807ba7227 */ /* 0x040fe200078e00ff */
[----:B-1----:R-:W-:Y:S01]  /*4fe0*/  LOP3.LUT R5, R2, 0x18a, RZ, 0xfc, !PT ;  /* 0x0000018a02057812 */ /* 0x002fe200078efcff */
[----:B------:R1:W-:Y:S02]  /*4ff0*/  STL [R1+0xb80], R0 ;  /* 0x000b800001007387 */ /* 0x0003e40000100800 */
[----:B------:R-:W-:Y:S02]  /*5000*/  IMAD.MOV R189, RZ, RZ, -R189 ;  /* 0x000000ffffbd7224 */ /* 0x000fe400078e0abd */
[----:B------:R-:W-:Y:S02]  /*5010*/  IMAD R145, R250, R8, R145 ;  /* 0x00000008fa917224 */ /* 0x000fe400078e0291 */
[----:B------:R-:W-:-:S04]  /*5020*/  IMAD.HI.U32 R8, R7, R150, RZ ;  /* 0x0000009607087227 */ /* 0x000fc800078e00ff */
[----:B------:R-:W-:Y:S01]  /*5030*/  IMAD.MOV R188, RZ, RZ, -R188 ;  /* 0x000000ffffbc7224 */ /* 0x000fe200078e0abc */
[----:B-1----:R-:W-:Y:S01]  /*5040*/  LOP3.LUT R0, R2, 0x190, RZ, 0xfc, !PT ;  /* 0x0000019002007812 */ /* 0x002fe200078efcff */
[----:B------:R-:W-:Y:S02]  /*5050*/  IMAD.MOV R186, RZ, RZ, -R186 ;  /* 0x000000ffffba7224 */ /* 0x000fe400078e0aba */
[----:B------:R-:W-:Y:S01]  /*5060*/  IMAD R181, R250, R189, R181 ;  /* 0x000000bdfab57224 */ /* 0x000fe200078e02b5 */
[----:B------:R-:W-:Y:S01]  /*5070*/  IABS R189, R3 ;  /* 0x0000000300bd7213 */ /* 0x000fe20000000000 */
[----:B------:R-:W-:Y:S01]  /*5080*/  IMAD.HI.U32 R193, R7, R187, RZ ;  /* 0x000000bb07c17227 */ /* 0x000fe200078e00ff */
[----:B------:R-:W-:Y:S02]  /*5090*/  LOP3.LUT R3, R2, 0x18e, RZ, 0xfc, !PT ;  /* 0x0000018e02037812 */ /* 0x000fe400078efcff */
[----:B------:R-:W-:Y:S01]  /*50a0*/  IABS R195, R0 ;  /* 0x0000000000c37213 */ /* 0x000fe20000000000 */
[----:B------:R-:W-:-:S02]  /*50b0*/  IMAD.MOV R8, RZ, RZ, -R8 ;  /* 0x000000ffff087224 */ /* 0x000fc400078e0a08 */
        /* <DEDUP_REMOVED lines=8> */
[----:B------:R-:W-:-:S04]  /*5140*/  IMAD.HI.U32 R191, R7, R189, RZ ;  /* 0x000000bd07bf7227 */ /* 0x000fc800078e00ff */
[C---:B------:R-:W-:Y:S01]  /*5150*/  IMAD.HI.U32 R8, R7.reuse, R155, RZ ;  /* 0x0000009b07087227 */ /* 0x040fe200078e00ff */
[----:B------:R-:W-:Y:S03]  /*5160*/  STL [R1+0xb6c], R6 ;  /* 0x000b6c0601007387 */ /* 0x000fe60000100800 */
[C---:B------:R-:W-:Y:S01]  /*5170*/  IMAD.HI.U32 R192, R7.reuse, R188, RZ ;  /* 0x000000bc07c07227 */ /* 0x040fe200078e00ff */
[----:B------:R-:W-:Y:S03]  /*5180*/  STL [R1+0xb64], R5 ;  /* 0x000b640501007387 */ /* 0x000fe60000100800 */
[----:B------:R-:W-:Y:S01]  /*5190*/  IMAD R187, R250, R193, R187 ;  /* 0x000000c1fabb7224 */ /* 0x000fe200078e02bb */
[----:B------:R-:W-:Y:S01]  /*51a0*/  IABS R193, R4 ;  /* 0x0000000400c17213 */ /* 0x000fe20000000000 */
[----:B------:R-:W-:Y:S01]  /*51b0*/  IMAD.HI.U32 R194, R7, R186, RZ ;  /* 0x000000ba07c27227 */ /* 0x000fe200078e00ff */
[----:B------:R1:W-:Y:S03]  /*51c0*/  STL [R1+0xb60], R4 ;  /* 0x000b600401007387 */ /* 0x0003e60000100800 */
[----:B------:R-:W-:Y:S01]  /*51d0*/  IMAD.MOV R191, RZ, RZ, -R191 ;  /* 0x000000ffffbf7224 */ /* 0x000fe200078e0abf */
[----:B------:R-:W-:Y:S01]  /*51e0*/  STL [R1+0xb5c], R3 ;  /* 0x000b5c0301007387 */ /* 0x000fe20000100800 */
        /* <DEDUP_REMOVED lines=9> */
[----:B------:R-:W-:Y:S01]  /*5280*/  IMAD R155, R250, R8, R155 ;  /* 0x00000008fa9b7224 */ /* 0x000fe200078e029b */
[----:B--2---:R-:W-:Y:S01]  /*5290*/  LOP3.LUT R0, R2, 0x19a, RZ, 0xfc, !PT ;  /* 0x0000019a02007812 */ /* 0x004fe200078efcff */
[C---:B------:R-:W-:Y:S01]  /*52a0*/  IMAD.HI.U32 R8, R7.reuse, R160, RZ ;  /* 0x000000a007087227 */ /* 0x040fe200078e00ff */
[----:B------:R-:W-:Y:S02]  /*52b0*/  STL [R1+0xb40], R6 ;  /* 0x000b400601007387 */ /* 0x000fe40000100800 */
[----:B------:R-:W-:Y:S01]  /*52c0*/  IABS R200, R0 ;  /* 0x0000000000c87213 */ /* 0x000fe20000000000 */
[C---:B------:R-:W-:Y:S01]  /*52d0*/  IMAD R188, R250.reuse, R192, R188 ;  /* 0x000000c0fabc7224 */ /* 0x040fe200078e02bc */
[----:B------:R-:W-:Y:S01]  /*52e0*/  IABS R192, R5 ;  /* 0x0000000500c07213 */ /* 0x000fe20000000000 */
[----:B------:R-:W-:Y:S01]  /*52f0*/  IMAD R186, R250, R194, R186 ;  /* 0x000000c2faba7224 */ /* 0x000fe200078e02ba */
[----:B------:R-:W-:Y:S01]  /*5300*/  IABS R194, R3 ;  /* 0x0000000300c27213 */ /* 0x000fe20000000000 */
[----:B------:R-:W-:Y:S01]  /*5310*/  IMAD.MOV R197, RZ, RZ, -R197 ;  /* 0x000000ffffc57224 */ /* 0x000fe200078e0ac5 */
[C---:B------:R-:W-:Y:S01]  /*5320*/  LOP3.LUT R5, R2.reuse, 0x194, RZ, 0xfc, !PT ;  /* 0x0000019402057812 */ /* 0x040fe200078efcff */
[----:B------:R-:W-:Y:S01]  /*5330*/  IMAD.MOV R8, RZ, RZ, -R8 ;  /* 0x000000ffff087224 */ /* 0x000fe200078e0a08 */
[----:B------:R-:W-:Y:S01]  /*5340*/  LOP3.LUT R3, R2, 0x198, RZ, 0xfc, !PT ;  /* 0x0000019802037812 */ /* 0x000fe200078efcff */
[----:B------:R-:W-:-:S02]  /*5350*/  IMAD.HI.U32 R199, R7, R191, RZ ;  /* 0x000000bf07c77227 */ /* 0x000fc400078e00ff */
[----:B------:R1:W-:Y:S02]  /*5360*/  STL [R1+0xb3c], R5 ;  /* 0x000b3c0501007387 */ /* 0x0003e40000100800 */
[C---:B------:R-:W-:Y:S02]  /*5370*/  IMAD.HI.U32 R198, R7.reuse, R192, RZ ;  /* 0x000000c007c67227 */ /* 0x040fe400078e00ff */
[----:B------:R-:W-:Y:S02]  /*5380*/  STL [R1+0xb38], R4 ;  /* 0x000b380401007387 */ /* 0x000fe40000100800 */
[C---:B------:R-:W-:Y:S01]  /*5390*/  IMAD R193, R250.reuse, R197, R193 ;  /* 0x000000c5fac17224 */ /* 0x040fe200078e02c1 */
[----:B------:R-:W-:Y:S01]  /*53a0*/  IABS R197, R5 ;  /* 0x0000000500c57213 */ /* 0x000fe20000000000 */
[----:B------:R-:W-:Y:S01]  /*53b0*/  IMAD R160, R250, R8, R160 ;  /* 0x00000008faa07224 */ /* 0x000fe200078e02a0 */
[----:B------:R-:W-:Y:S01]  /*53c0*/  STL [R1+0xb2c], R3 ;  /* 0x000b2c0301007387 */ /* 0x000fe20000100800 */
[----:B------:R-:W-:Y:S01]  /*53d0*/  IMAD.HI.U32 R196, R7, R194, RZ ;  /* 0x000000c207c47227 */ /* 0x000fe200078e00ff */
[----:B-1----:R-:W-:-:S02]  /*53e0*/  LOP3.LUT R5, R2, 0x19e, RZ, 0xfc, !PT ;  /* 0x0000019e02057812 */ /* 0x002fc400078efcff */
[----:B------:R1:W-:Y:S01]  /*53f0*/  STL [R1+0xb20], R0 ;  /* 0x000b200001007387 */ /* 0x0003e20000100800 */
[----:B------:R-:W-:Y:S02]  /*5400*/  IMAD.MOV R199, RZ, RZ, -R199 ;  /* 0x000000ffffc77224 */ /* 0x000fe400078e0ac7 */
[----:B------:R-:W-:-:S04]  /*5410*/  IMAD.HI.U32 R8, R7, R165, RZ ;  /* 0x000000a507087227 */ /* 0x000fc800078e00ff */
[----:B------:R-:W-:Y:S02]  /*5420*/  IMAD.MOV R198, RZ, RZ, -R198 ;  /* 0x000000ffffc67224 */ /* 0x000fe400078e0ac6 */
[----:B------:R-:W-:Y:S01]  /*5430*/  IMAD.MOV R196, RZ, RZ, -R196 ;  /* 0x000000ffffc47224 */ /* 0x000fe200078e0ac4 */
[----:B-1----:R-:W-:Y:S01]  /*5440*/  LOP3.LUT R0, R2, 0x1a4, RZ, 0xfc, !PT ;  /* 0x000001a402007812 */ /* 0x002fe200078efcff */
        /* <DEDUP_REMOVED lines=21> */
[----:B------:R-:W-:Y:S01]  /*55a0*/  IMAD.MOV R8, RZ, RZ, -R8 ;  /* 0x000000ffff087224 */ /* 0x000fe200078e0a08 */
[----:B------:R1:W-:Y:S01]  /*55b0*/  STL [R1+0xb04], R4 ;  /* 0x000b040401007387 */ /* 0x0003e20000100800 */
[----:B------:R-:W-:-:S03]  /*55c0*/  IMAD.HI.U32 R204, R7, R196, RZ ;  /* 0x000000c407cc7227 */ /* 0x000fc600078e00ff */
[----:B------:R-:W-:Y:S01]  /*55d0*/  STL [R1+0xaf8], R3 ;  /* 0x000af80301007387 */ /* 0x000fe20000100800 */
[----:B------:R-:W-:Y:S02]  /*55e0*/  IMAD.MOV R201, RZ, RZ, -R201 ;  /* 0x000000ffffc97224 */ /* 0x000fe400078e0ac9 */
[----:B------:R-:W-:Y:S01]  /*55f0*/  IMAD.MOV R202, RZ, RZ, -R202 ;  /* 0x000000ffffca7224 */ /* 0x000fe200078e0aca */
[----:B------:R2:W-:Y:S01]  /*5600*/  STL [R1+0xaf4], R0 ;  /* 0x000af40001007387 */ /* 0x0005e20000100800 */
[----:B------:R-:W-:Y:S01]  /*5610*/  IMAD R170, R250, R8, R170 ;  /* 0x00000008faaa7224 */ /* 0x000fe200078e02aa */
[----:B-1----:R-:W-:Y:S01]  /*5620*/  LOP3.LUT R4, R2, 0x1aa, RZ, 0xfc, !PT ;  /* 0x000001aa02047812 */ /* 0x002fe200078efcff */
[----:B------:R-:W-:Y:S02]  /*5630*/  IMAD.MOV R204, RZ, RZ, -R204 ;  /* 0x000000ffffcc7224 */ /* 0x000fe400078e0acc */
[----:B------:R-:W-:Y:S01]  /*5640*/  IMAD R199, R250, R201, R199 ;  /* 0x000000c9fac77224 */ /* 0x000fe200078e02c7 */
[----:B------:R-:W-:Y:S01]  /*5650*/  IABS R201, R6 ;  /* 0x0000000600c97213 */ /* 0x000fe20000000000 */
[----:B------:R-:W-:Y:S01]  /*5660*/  IMAD.HI.U32 R207, R7, R203, RZ ;  /* 0x000000cb07cf7227 */ /* 0x000fe200078e00ff */
[----:B------:R-:W-:-:S02]  /*5670*/  LOP3.LUT R6, R2, 0x1a6, RZ, 0xfc, !PT ;  /* 0x000001a602067812 */ /* 0x000fc400078efcff */
[----:B--2---:R-:W-:Y:S01]  /*5680*/  LOP3.LUT R0, R2, 0x1ae, RZ, 0xfc, !PT ;  /* 0x000001ae02007812 */ /* 0x004fe200078efcff */
[C---:B------:R-:W-:Y:S02]  /*5690*/  IMAD.HI.U32 R8, R7.reuse, R175, RZ ;  /* 0x000000af07087227 */ /* 0x040fe400078e00ff */
[----:B------:R-:W-:Y:S01]  /*56a0*/  STL [R1+0xae0], R6 ;  /* 0x000ae00601007387 */ /* 0x000fe20000100800 */
        /* <DEDUP_REMOVED lines=20> */
[----:B------:R-:W-:-:S04]  /*57f0*/  IMAD.HI.U32 R206, R7, R204, RZ ;  /* 0x000000cc07ce7227 */ /* 0x000fc800078e00ff */
[----:B------:R-:W-:Y:S02]  /*5800*/  IMAD.MOV R209, RZ, RZ, -R209 ;  /* 0x000000ffffd17224 */ /* 0x000fe400078e0ad1 */
[----:B------:R-:W-:Y:S02]  /*5810*/  IMAD.MOV R208, RZ, RZ, -R208 ;  /* 0x000000ffffd07224 */ /* 0x000fe400078e0ad0 */
[----:B------:R-:W-:Y:S01]  /*5820*/  IMAD.MOV R8, RZ, RZ, -R8 ;  /* 0x000000ffff087224 */ /* 0x000fe200078e0a08 */
[----:B-1----:R-:W-:Y:S01]  /*5830*/  LOP3.LUT R0, R2, 0x1b8, RZ, 0xfc, !PT ;  /* 0x000001b802007812 */ /* 0x002fe200078efcff */
[----:B------:R-:W-:Y:S02]  /*5840*/  IMAD.MOV R206, RZ, RZ, -R206 ;  /* 0x000000ffffce7224 */ /* 0x000fe400078e0ace */
[----:B------:R-:W-:Y:S01]  /*5850*/  IMAD R201, R250, R209, R201 ;  /* 0x000000d1fac97224 */ /* 0x000fe200078e02c9 */
[----:B------:R-:W-:Y:S01]  /*5860*/  IABS R209, R3 ;  /* 0x0000000300d17213 */ /* 0x000fe20000000000 */
[----:B------:R-:W-:Y:S01]  /*5870*/  IMAD.HI.U32 R213, R7, R207, RZ ;  /* 0x000000cf07d57227 */ /* 0x000fe200078e00ff */
[----:B------:R-:W-:-:S02]  /*5880*/  LOP3.LUT R3, R2, 0x1b6, RZ, 0xfc, !PT ;  /* 0x000001b602037812 */ /* 0x000fc400078efcff */
[----:B------:R-:W-:Y:S01]  /*5890*/  IABS R215, R0 ;  /* 0x0000000000d77213 */ /* 0x000fe20000000000 */
[C---:B------:R-:W-:Y:S01]  /*58a0*/  IMAD R202, R250.reuse, R208, R202 ;  /* 0x000000d0faca7224 */ /* 0x040fe200078e02ca */
[----:B------:R-:W-:Y:S01]  /*58b0*/  IABS R208, R4 ;  /* 0x0000000400d07213 */ /* 0x000fe20000000000 */
[----:B------:R-:W-:Y:S01]  /*58c0*/  IMAD R180, R250, R8, R180 ;  /* 0x00000008fab47224 */ /* 0x000fe200078e02b4 */
[----:B------:R-:W-:Y:S01]  /*58d0*/  LOP3.LUT R4, R2, 0x1b4, RZ, 0xfc, !PT ;  /* 0x000001b402047812 */ /* 0x000fe200078efcff */
[----:B------:R-:W-:Y:S01]  /*58e0*/  IMAD R204, R250, R206, R204 ;  /* 0x000000cefacc7224 */ /* 0x000fe200078e02cc */
[----:B------:R-:W-:Y:S01]  /*58f0*/  IABS R206, R6 ;  /* 0x0000000600ce7213 */ /* 0x000fe20000000000 */
[----:B------:R-:W-:Y:S01]  /*5900*/  IMAD.MOV R213, RZ, RZ, -R213 ;  /* 0x000000ffffd57224 */ /* 0x000fe200078e0ad5 */
        /* <DEDUP_REMOVED lines=17> */
[----:B------:R-:W-:-:S04]  /*5a20*/  IMAD.HI.U32 R8, R7, R190, RZ ;  /* 0x000000be07087227 */ /* 0x000fc800078e00ff */
[----:B------:R-:W-:Y:S02]  /*5a30*/  IMAD.MOV R214, RZ, RZ, -R214 ;  /* 0x000000ffffd67224 */ /* 0x000fe400078e0ad6 */
[----:B------:R-:W-:Y:S01]  /*5a40*/  IMAD R209, R250, R211, R209 ;  /* 0x000000d3fad17224 */ /* 0x000fe200078e02d1 */
[----:B------:R-:W-:Y:S01]  /*5a50*/  IABS R211, R6 ;  /* 0x0000000600d37213 */ /* 0x000fe20000000000 */
[C---:B------:R-:W-:Y:S01]  /*5a60*/  IMAD.HI.U32 R217, R7.reuse, R213, RZ ;  /* 0x000000d507d97227 */ /* 0x040fe200078e00ff */
[C---:B------:R-:W-:Y:S02]  /*5a70*/  LOP3.LUT R6, R2.reuse, 0x1ba, RZ, 0xfc, !PT ;  /* 0x000001ba02067812 */ /* 0x040fe400078efcff */
[----:B--2---:R-:W-:Y:S01]  /*5a80*/  LOP3.LUT R0, R2, 0x1c2, RZ, 0xfc, !PT ;  /* 0x000001c202007812 */ /* 0x004fe200078efcff */
        /* <DEDUP_REMOVED lines=8> */
[----:B------:R-:W-:Y:S01]  /*5b10*/  IMAD.HI.U32 R219, R7, R211, RZ ;  /* 0x000000d307db7227 */ /* 0x000fe200078e00ff */
[----:B------:R-:W-:Y:S01]  /*5b20*/  STL [R1+0xa8c], R6 ;  /* 0x000a8c0601007387 */ /* 0x000fe20000100800 */
[----:B------:R-:W-:-:S02]  /*5b30*/  IABS R220, R0 ;  /* 0x0000000000dc7213 */ /* 0x000fc40000000000 */
[----:B------:R-:W-:Y:S01]  /*5b40*/  IMAD R190, R250, R8, R190 ;  /* 0x00000008fabe7224 */ /* 0x000fe200078e02be */
[----:B------:R1:W-:Y:S01]  /*5b50*/  STL [R1+0xa88], R5 ;  /* 0x000a880501007387 */ /* 0x0003e20000100800 */
[----:B------:R-:W-:-:S03]  /*5b60*/  IMAD.HI.U32 R218, R7, R212, RZ ;  /* 0x000000d407da7227 */ /* 0x000fc600078e00ff */
[----:B------:R-:W-:Y:S01]  /*5b70*/  STL [R1+0xa80], R4 ;  /* 0x000a800401007387 */ /* 0x000fe20000100800 */
[----:B------:R-:W-:Y:S01]  /*5b80*/  IMAD R213, R250, R217, R213 ;  /* 0x000000d9fad57224 */ /* 0x000fe200078e02d5 */
[----:B------:R-:W-:Y:S01]  /*5b90*/  IABS R217, R5 ;  /* 0x0000000500d97213 */ /* 0x000fe20000000000 */
[C---:B------:R-:W-:Y:S01]  /*5ba0*/  IMAD.HI.U32 R8, R7.reuse, R195, RZ ;  /* 0x000000c307087227 */ /* 0x040fe200078e00ff */
[----:B------:R-:W-:Y:S01]  /*5bb0*/  STL [R1+0xa74], R3 ;  /* 0x000a740301007387 */ /* 0x000fe20000100800 */
[----:B-1----:R-:W-:Y:S02]  /*5bc0*/  LOP3.LUT R5, R2, 0x1c6, RZ, 0xfc, !PT ;  /* 0x000001c602057812 */ /* 0x002fe400078efcff */
[----:B------:R-:W-:Y:S01]  /*5bd0*/  IMAD.HI.U32 R216, R7, R214, RZ ;  /* 0x000000d607d87227 */ /* 0x000fe200078e00ff */
[----:B------:R1:W-:Y:S03]  /*5be0*/  STL [R1+0xa68], R0 ;  /* 0x000a680001007387 */ /* 0x0003e60000100800 */
[----:B------:R-:W-:-:S02]  /*5bf0*/  IMAD.MOV R219, RZ, RZ, -R219 ;  /* 0x000000ffffdb7224 */ /* 0x000fc400078e0adb */
[----:B------:R-:W-:Y:S02]  /*5c00*/  IMAD.MOV R218, RZ, RZ, -R218 ;  /* 0x000000ffffda7224 */ /* 0x000fe400078e0ada */
[----:B------:R-:W-:Y:S02]  /*5c10*/  IMAD.MOV R8, RZ, RZ, -R8 ;  /* 0x000000ffff087224 */ /* 0x000fe400078e0a08 */
[----:B------:R-:W-:Y:S01]  /*5c20*/  IMAD.MOV R216, RZ, RZ, -R216 ;  /* 0x000000ffffd87224 */ /* 0x000fe200078e0ad8 */
[----:B-1----:R-:W-:Y:S01]  /*5c30*/  LOP3.LUT R0, R2, 0x1cc, RZ, 0xfc, !PT ;  /* 0x000001cc02007812 */ /* 0x002fe200078efcff */
[----:B------:R-:W-:Y:S01]  /*5c40*/  IMAD R211, R250, R219, R211 ;  /* 0x000000dbfad37224 */ /* 0x000fe200078e02d3 */
[----:B------:R-:W-:Y:S01]  /*5c50*/  IABS R219, R3 ;  /* 0x0000000300db7213 */ /* 0x000fe20000000000 */
[C---:B------:R-:W-:Y:S01]  /*5c60*/  IMAD.HI.U32 R223, R7.reuse, R217, RZ ;  /* 0x000000d907df7227 */ /* 0x040fe200078e00ff */
[----:B------:R-:W-:Y:S02]  /*5c70*/  LOP3.LUT R3, R2, 0x1ca, RZ, 0xfc, !PT ;  /* 0x000001ca02037812 */ /* 0x000fe400078efcff */
[----:B------:R-:W-:Y:S01]  /*5c80*/  IABS R225, R0 ;  /* 0x0000000000e17213 */ /* 0x000fe20000000000 */
[C---:B------:R-:W-:Y:S01]  /*5c90*/  IMAD R212, R250.reuse, R218, R212 ;  /* 0x000000dafad47224 */ /* 0x040fe200078e02d4 */
[----:B------:R-:W-:Y:S01]  /*5ca0*/  IABS R218, R4 ;  /* 0x0000000400da7213 */ /* 0x000fe20000000000 */
[----:B------:R-:W-:Y:S01]  /*5cb0*/  IMAD R195, R250, R8, R195 ;  /* 0x00000008fac37224 */ /* 0x000fe200078e02c3 */
[----:B------:R-:W-:Y:S01]  /*5cc0*/  LOP3.LUT R4, R2, 0x1c8, RZ, 0xfc, !PT ;  /* 0x000001c802047812 */ /* 0x000fe200078efcff */
[----:B------:R-:W-:-:S04]  /*5cd0*/  IMAD.HI.U32 R8, R7, R200, RZ ;  /* 0x000000c807087227 */ /* 0x000fc800078e00ff */
[----:B------:R-:W-:Y:S01]  /*5ce0*/  IMAD R214, R250, R216, R214 ;  /* 0x000000d8fad67224 */ /* 0x000fe200078e02d6 */
[----:B------:R-:W-:Y:S01]  /*5cf0*/  IABS R216, R6 ;  /* 0x0000000600d87213 */ /* 0x000fe20000000000 */
[----:B------:R-:W-:Y:S01]  /*5d00*/  IMAD.MOV R223, RZ, RZ, -R223 ;  /* 0x000000ffffdf7224 */ /* 0x000fe200078e0adf */
[----:B------:R-:W-:Y:S01]  /*5d10*/  LOP3.LUT R6, R2, 0x1c4, RZ, 0xfc, !PT ;  /* 0x000001c402067812 */ /* 0x000fe200078efcff */
[----:B------:R-:W-:-:S04]  /*5d20*/  IMAD.HI.U32 R221, R7, R219, RZ ;  /* 0x000000db07dd7227 */ /* 0x000fc800078e00ff */
[----:B------:R-:W-:Y:S01]  /*5d30*/  IMAD.MOV R8, RZ, RZ, -R8 ;  /* 0x000000ffff087224 */ /* 0x000fe200078e0a08 */
[----:B------:R-:W-:Y:S01]  /*5d40*/  STL [R1+0xa60], R6 ;  /* 0x000a600601007387 */ /* 0x000fe20000100800 */
[----:B------:R-:W-:-:S03]  /*5d50*/  IMAD.HI.U32 R222, R7, R218, RZ ;  /* 0x000000da07de7227 */ /* 0x000fc600078e00ff */
[----:B------:R-:W-:Y:S01]  /*5d60*/  STL [R1+0xa5c], R5 ;  /* 0x000a5c0501007387 */ /* 0x000fe20000100800 */
[C---:B------:R-:W-:Y:S01]  /*5d70*/  IMAD R217, R250.reuse, R223, R217 ;  /* 0x000000dffad97224 */ /* 0x040fe200078e02d9 */
[----:B------:R-:W-:Y:S01]  /*5d80*/  IABS R223, R4 ;  /* 0x0000000400df7213 */ /* 0x000fe20000000000 */
[C---:B------:R-:W-:Y:S01]  /*5d90*/  IMAD.HI.U32 R224, R7.reuse, R216, RZ ;  /* 0x000000d807e07227 */ /* 0x040fe200078e00ff */
[----:B------:R1:W-:Y:S03]  /*5da0*/  STL [R1+0xa58], R4 ;  /* 0x000a580401007387 */ /* 0x0003e60000100800 */
[----:B------:R-:W-:Y:S01]  /*5db0*/  IMAD.MOV R221, RZ, RZ, -R221 ;  /* 0x000000ffffdd7224 */ /* 0x000fe200078e0add */
[----:B------:R-:W-:Y:S01]  /*5dc0*/  STL [R1+0xa54], R3 ;  /* 0x000a540301007387 */ /* 0x000fe20000100800 */
[----:B------:R-:W-:Y:S02]  /*5dd0*/  IMAD R200, R250, R8, R200 ;  /* 0x00000008fac87224 */ /* 0x000fe400078e02c8 */
[----:B------:R-:W-:Y:S01]  /*5de0*/  IMAD.MOV R222, RZ, RZ, -R222 ;  /* 0x000000ffffde7224 */ /* 0x000fe200078e0ade */
[----:B------:R2:W-:Y:S01]  /*5df0*/  STL [R1+0xa50], R0 ;  /* 0x000a500001007387 */ /* 0x0005e20000100800 */
[----:B------:R-:W-:Y:S01]  /*5e00*/  IMAD.HI.U32 R8, R7, R205, RZ ;  /* 0x000000cd07087227 */ /* 0x000fe200078e00ff */
[----:B-1----:R-:W-:-:S03]  /*5e10*/  LOP3.LUT R4, R2, 0x1d2, RZ, 0xfc, !PT ;  /* 0x000001d202047812 */ /* 0x002fc600078efcff */
        /* <DEDUP_REMOVED lines=21> */
[----:B------:R-:W-:-:S03]  /*5f70*/  IMAD.HI.U32 R228, R7, R222, RZ ;  /* 0x000000de07e47227 */ /* 0x000fc600078e00ff */
[----:B------:R2:W-:Y:S01]  /*5f80*/  STL [R1+0xa40], R3 ;  /* 0x000a400301007387 */ /* 0x0005e20000100800 */
[----:B------:R-:W-:Y:S01]  /*5f90*/  IMAD R223, R250, R227, R223 ;  /* 0x000000e3fadf7224 */ /* 0x000fe200078e02df */
[----:B------:R-:W-:Y:S01]  /*5fa0*/  IABS R227, R5 ;  /* 0x0000000500e37213 */ /* 0x000fe20000000000 */
[----:B------:R-:W-:Y:S01]  /*5fb0*/  IMAD.HI.U32 R226, R7, R224, RZ ;  /* 0x000000e007e27227 */ /* 0x000fe200078e00ff */
[----:B-1----:R-:W-:Y:S01]  /*5fc0*/  LOP3.LUT R5, R2, 0x1da, RZ, 0xfc, !PT ;  /* 0x000001da02057812 */ /* 0x002fe200078efcff */
[----:B------:R1:W-:Y:S02]  /*5fd0*/  STL [R1+0xa3c], R0 ;  /* 0x000a3c0001007387 */ /* 0x0003e40000100800 */
[----:B------:R-:W-:Y:S02]  /*5fe0*/  IMAD.MOV R229, RZ, RZ, -R229 ;  /* 0x000000ffffe57224 */ /* 0x000fe400078e0ae5 */
[----:B------:R-:W-:Y:S02]  /*5ff0*/  IMAD.MOV R8, RZ, RZ, -R8 ;  /* 0x000000ffff087224 */ /* 0x000fe400078e0a08 */
[----:B------:R-:W-:-:S02]  /*6000*/  IMAD.MOV R228, RZ, RZ, -R228 ;  /* 0x000000ffffe47224 */ /* 0x000fc400078e0ae4 */
[----:B------:R-:W-:Y:S02]  /*6010*/  IMAD.MOV R226, RZ, RZ, -R226 ;  /* 0x000000ffffe27224 */ /* 0x000fe400078e0ae2 */
[----:B------:R-:W-:Y:S01]  /*6020*/  IMAD R221, R250, R229, R221 ;  /* 0x000000e5fadd7224 */ /* 0x000fe200078e02dd */
[----:B------:R-:W-:Y:S01]  /*6030*/  IABS R229, R3 ;  /* 0x0000000300e57213 */ /* 0x000fe20000000000 */
[C---:B------:R-:W-:Y:S01]  /*6040*/  IMAD.HI.U32 R233, R7.reuse, R227, RZ ;  /* 0x000000e307e97227 */ /* 0x040fe200078e00ff */
[C---:B--2---:R-:W-:Y:S02]  /*6050*/  LOP3.LUT R3, R2.reuse, 0x1de, RZ, 0xfc, !PT ;  /* 0x000001de02037812 */ /* 0x044fe400078efcff */
[----:B-1----:R-:W-:Y:S01]  /*6060*/  LOP3.LUT R0, R2, 0x1e0, RZ, 0xfc, !PT ;  /* 0x000001e002007812 */ /* 0x002fe200078efcff */
[C---:B------:R-:W-:Y:S02]  /*6070*/  IMAD R210, R250.reuse, R8, R210 ;  /* 0x00000008fad27224 */ /* 0x040fe400078e02d2 */
[----:B------:R-:W-:Y:S01]  /*6080*/  IMAD R222, R250, R228, R222 ;  /* 0x000000e4fade7224 */ /* 0x000fe200078e02de */
[----:B------:R-:W-:Y:S01]  /*6090*/  IABS R228, R4 ;  /* 0x0000000400e47213 */ /* 0x000fe20000000000 */
[----:B------:R-:W-:Y:S01]  /*60a0*/  IMAD.HI.U32 R8, R7, R215, RZ ;  /* 0x000000d707087227 */ /* 0x000fe200078e00ff */
[----:B------:R-:W-:-:S02]  /*60b0*/  LOP3.LUT R4, R2, 0x1dc, RZ, 0xfc, !PT ;  /* 0x000001dc02047812 */ /* 0x000fc400078efcff */
[----:B------:R-:W-:Y:S01]  /*60c0*/  IABS R235, R0 ;  /* 0x0000000000eb7213 */ /* 0x000fe20000000000 */
        /* <DEDUP_REMOVED lines=16> */
[----:B------:R-:W-:Y:S01]  /*61d0*/  IMAD.HI.U32 R8, R7, R220, RZ ;  /* 0x000000dc07087227 */ /* 0x000fe200078e00ff */
[----:B------:R2:W-:Y:S01]  /*61e0*/  STL [R1+0xa28], R0 ;  /* 0x000a280001007387 */ /* 0x0005e20000100800 */
[----:B-1----:R-:W-:-:S02]  /*61f0*/  LOP3.LUT R4, R2, 0x1e6, RZ, 0xfc, !PT ;  /* 0x000001e602047812 */ /* 0x002fc400078efcff */
[----:B------:R-:W-:Y:S02]  /*6200*/  IMAD.MOV R232, RZ, RZ, -R232 ;  /* 0x000000ffffe87224 */ /* 0x000fe400078e0ae8 */
[----:B------:R-:W-:Y:S02]  /*6210*/  IMAD.MOV R234, RZ, RZ, -R234 ;  /* 0x000000ffffea7224 */ /* 0x000fe400078e0aea */
[----:B------:R-:W-:Y:S01]  /*6220*/  IMAD R229, R250, R231, R229 ;  /* 0x000000e7fae57224 */ /* 0x000fe200078e02e5 */
[----:B------:R-:W-:Y:S01]  /*6230*/  IABS R231, R6 ;  /* 0x0000000600e77213 */ /* 0x000fe20000000000 */
[----:B------:R-:W-:Y:S01]  /*6240*/  IMAD.HI.U32 R237, R7, R233, RZ ;  /* 0x000000e907ed7227 */ /* 0x000fe200078e00ff */
[C---:B------:R-:W-:Y:S02]  /*6250*/  LOP3.LUT R6, R2.reuse, 0x1e2, RZ, 0xfc, !PT ;  /* 0x000001e202067812 */ /* 0x040fe400078efcff */
[----:B--2---:R-:W-:Y:S01]  /*6260*/  LOP3.LUT R0, R2, 0x1ea, RZ, 0xfc, !PT ;  /* 0x000001ea02007812 */ /* 0x004fe200078efcff */
        /* <DEDUP_REMOVED lines=9> */
[----:B------:R-:W-:Y:S01]  /*6300*/  IMAD.HI.U32 R239, R7, R231, RZ ;  /* 0x000000e707ef7227 */ /* 0x000fe200078e00ff */
[----:B------:R-:W-:Y:S01]  /*6310*/  STL [R1+0xa24], R6 ;  /* 0x000a240601007387 */ /* 0x000fe20000100800 */
[----:B------:R-:W-:-:S02]  /*6320*/  IABS R240, R0 ;  /* 0x0000000000f07213 */ /* 0x000fc40000000000 */
[C---:B------:R-:W-:Y:S01]  /*6330*/  IMAD.HI.U32 R8, R7.reuse, R225, RZ ;  /* 0x000000e107087227 */ /* 0x040fe200078e00ff */
[----:B------:R1:W-:Y:S03]  /*6340*/  STL [R1+0xa20], R5 ;  /* 0x000a200501007387 */ /* 0x0003e60000100800 */
[C---:B------:R-:W-:Y:S01]  /*6350*/  IMAD.HI.U32 R238, R7.reuse, R232, RZ ;  /* 0x000000e807ee7227 */ /* 0x040fe200078e00ff */
[----:B------:R-:W-:Y:S03]  /*6360*/  STL [R1+0xa1c], R4 ;  /* 0x000a1c0401007387 */ /* 0x000fe60000100800 */
[----:B------:R-:W-:Y:S01]  /*6370*/  IMAD R233, R250, R237, R233 ;  /* 0x000000edfae97224 */ /* 0x000fe200078e02e9 */
[----:B------:R-:W-:Y:S01]  /*6380*/  IABS R237, R5 ;  /* 0x0000000500ed7213 */ /* 0x000fe20000000000 */
[----:B------:R-:W-:Y:S01]  /*6390*/  IMAD.HI.U32 R236, R7, R234, RZ ;  /* 0x000000ea07ec7227 */ /* 0x000fe200078e00ff */
[----:B------:R-:W-:Y:S03]  /*63a0*/  STL [R1+0xa18], R3 ;  /* 0x000a180301007387 */ /* 0x000fe60000100800 */
[----:B------:R-:W-:Y:S01]  /*63b0*/  IMAD.MOV R239, RZ, RZ, -R239 ;  /* 0x000000ffffef7224 */ /* 0x000fe200078e0aef */
[----:B------:R2:W-:Y:S01]  /*63c0*/  STL [R1+0xa14], R0 ;  /* 0x000a140001007387 */ /* 0x0005e20000100800 */
[----:B------:R-:W-:-:S02]  /*63d0*/  IMAD.MOV R8, RZ, RZ, -R8 ;  /* 0x000000ffff087224 */ /* 0x000fc400078e0a08 */
[----:B------:R-:W-:Y:S01]  /*63e0*/  IMAD.MOV R238, RZ, RZ, -R238 ;  /* 0x000000ffffee7224 */ /* 0x000fe200078e0aee */
[----:B------:R-:W3:Y:S01]  /*63f0*/  LDL.LU R249, [R1+0x28] ;  /* 0x0000280001f97983 */ /* 0x000ee20000300800 */
[----:B------:R-:W-:Y:S02]  /*6400*/  IMAD.MOV R236, RZ, RZ, -R236 ;  /* 0x000000ffffec7224 */ /* 0x000fe400078e0aec */
[----:B------:R-:W-:Y:S01]  /*6410*/  IMAD R231, R250, R239, R231 ;  /* 0x000000effae77224 */ /* 0x000fe200078e02e7 */
[----:B------:R-:W-:Y:S01]  /*6420*/  IABS R239, R3 ;  /* 0x0000000300ef7213 */ /* 0x000fe20000000000 */
[----:B------:R-:W-:Y:S01]  /*6430*/  IMAD.HI.U32 R241, R7, R237, RZ ;  /* 0x000000ed07f17227 */ /* 0x000fe200078e00ff */
[----:B-1----:R-:W-:Y:S01]  /*6440*/  LOP3.LUT R5, R2, 0x1f0, RZ, 0xfc, !PT ;  /* 0x000001f002057812 */ /* 0x002fe200078efcff */
[----:B--2---:R-:W2:Y:S02]  /*6450*/  LDL.LU R0, [R1+0x24] ;  /* 0x0000240001007983 */ /* 0x004ea40000300800 */
[----:B------:R-:W-:-:S02]  /*6460*/  IMAD R225, R250, R8, R225 ;  /* 0x00000008fae17224 */ /* 0x000fc400078e02e1 */
[----:B------:R-:W-:-:S04]  /*6470*/  IMAD.HI.U32 R8, R7, R230, RZ ;  /* 0x000000e607087227 */ /* 0x000fc800078e00ff */
[C---:B------:R-:W-:Y:S01]  /*6480*/  IMAD R232, R250.reuse, R238, R232 ;  /* 0x000000eefae87224 */ /* 0x040fe200078e02e8 */
[----:B------:R-:W-:Y:S01]  /*6490*/  IABS R238, R4 ;  /* 0x0000000400ee7213 */ /* 0x000fe20000000000 */
[----:B------:R-:W-:Y:S01]  /*64a0*/  IMAD R234, R250, R236, R234 ;  /* 0x000000ecfaea7224 */ /* 0x000fe200078e02ea */
[C---:B------:R-:W-:Y:S01]  /*64b0*/  LOP3.LUT R4, R2.reuse, 0x1ec, RZ, 0xfc, !PT ;  /* 0x000001ec02047812 */ /* 0x040fe200078efcff */
[----:B------:R-:W-:Y:S01]  /*64c0*/  IMAD.MOV R241, RZ, RZ, -R241 ;  /* 0x000000fffff17224 */ /* 0x000fe200078e0af1 */
[----:B------:R-:W-:Y:S01]  /*64d0*/  IABS R236, R6 ;  /* 0x0000000600ec7213 */ /* 0x000fe20000000000 */
[----:B------:R-:W-:Y:S01]  /*64e0*/  IMAD.MOV R8, RZ, RZ, -R8 ;  /* 0x000000ffff087224 */ /* 0x000fe200078e0a08 */
[C---:B------:R-:W-:Y:S01]  /*64f0*/  LOP3.LUT R6, R2.reuse, 0x1ee, RZ, 0xfc, !PT ;  /* 0x000001ee02067812 */ /* 0x040fe200078efcff */
[----:B------:R-:W-:Y:S01]  /*6500*/  IMAD.HI.U32 R243, R7, R239, RZ ;  /* 0x000000ef07f37227 */ /* 0x000fe200078e00ff */
[----:B------:R-:W-:Y:S01]  /*6510*/  LOP3.LUT R3, R2, 0x1f2, RZ, 0xfc, !PT ;  /* 0x000001f202037812 */ /* 0x000fe200078efcff */
[----:B------:R1:W-:Y:S02]  /*6520*/  STL [R1+0xa10], R4 ;  /* 0x000a100401007387 */ /* 0x0003e40000100800 */
[C---:B------:R-:W-:Y:S01]  /*6530*/  IMAD R237, R250.reuse, R241, R237 ;  /* 0x000000f1faed7224 */ /* 0x040fe200078e02ed */
[----:B------:R-:W-:Y:S01]  /*6540*/  IABS R241, R4 ;  /* 0x0000000400f17213 */ /* 0x000fe20000000000 */
[----:B------:R-:W-:Y:S01]  /*6550*/  IMAD R230, R250, R8, R230 ;  /* 0x00000008fae67224 */ /* 0x000fe200078e02e6 */
[----:B------:R-:W-:Y:S01]  /*6560*/  STL [R1+0xa0c], R6 ;  /* 0x000a0c0601007387 */ /* 0x000fe20000100800 */
[----:B------:R-:W-:-:S02]  /*6570*/  IMAD.MOV R243, RZ, RZ, -R243 ;  /* 0x000000fffff37224 */ /* 0x000fc400078e0af3 */
[----:B------:R-:W-:Y:S01]  /*6580*/  IMAD.HI.U32 R8, R7, R235, RZ ;  /* 0x000000eb07087227 */ /* 0x000fe200078e00ff */
[----:B------:R4:W-:Y:S03]  /*6590*/  STL [R1+0xa08], R5 ;  /* 0x000a080501007387 */ /* 0x0009e60000100800 */
[----:B-1----:R-:W-:Y:S01]  /*65a0*/  IMAD R4, R245, 0x40, R246 ;  /* 0x00000040f5047824 */ /* 0x002fe200078e02f6 */
[----:B------:R-:W2:Y:S01]  /*65b0*/  LDL.LU R9, [R1+0x20] ;  /* 0x0000200001097983 */ /* 0x000ea20000300800 */
[----:B------:R-:W-:Y:S01]  /*65c0*/  IMAD R239, R250, R243, R239 ;  /* 0x000000f3faef7224 */ /* 0x000fe200078e02ef */
[----:B------:R-:W-:Y:S01]  /*65d0*/  IABS R243, R5 ;  /* 0x0000000500f37213 */ /* 0x000fe20000000000 */
[----:B------:R-:W-:Y:S01]  /*65e0*/  IMAD.MOV R8, RZ, RZ, -R8 ;  /* 0x000000ffff087224 */ /* 0x000fe200078e0a08 */
[----:B------:R1:W-:Y:S01]  /*65f0*/  STL [R1+0xa04], R3 ;  /* 0x000a040301007387 */ /* 0x0003e20000100800 */
[----:B------:R-:W-:-:S03]  /*6600*/  IMAD.HI.U32 R244, R7, R240, RZ ;  /* 0x000000f007f47227 */ /* 0x000fc600078e00ff */
[----:B------:R1:W-:Y:S01]  /*6610*/  STL [R1+0x964], R4 ;  /* 0x0009640401007387 */ /* 0x0003e20000100800 */
[----:B------:R-:W-:-:S03]  /*6620*/  IMAD R235, R250, R8, R235 ;  /* 0x00000008faeb7224 */ /* 0x000fc600078e02eb */
[----:B----4-:R-:W4:Y:S01]  /*6630*/  LDL.LU R5, [R1+0x1c] ;  /* 0x00001c0001057983 */ /* 0x010f220000300800 */
[----:B------:R-:W-:-:S04]  /*6640*/  IMAD.HI.U32 R8, R7, R236, RZ ;  /* 0x000000ec07087227 */ /* 0x000fc800078e00ff */
[----:B------:R-:W-:Y:S02]  /*6650*/  IMAD.MOV R244, RZ, RZ, -R244 ;  /* 0x000000fffff47224 */ /* 0x000fe400078e0af4 */
[----:B------:R-:W-:Y:S02]  /*6660*/  IMAD.MOV R8, RZ, RZ, -R8 ;  /* 0x000000ffff087224 */ /* 0x000fe400078e0a08 */
[C---:B------:R-:W-:Y:S01]  /*6670*/  IMAD R240, R250.reuse, R244, R240 ;  /* 0x000000f4faf07224 */ /* 0x040fe200078e02f0 */
[----:B------:R-:W-:Y:S01]  /*6680*/  IABS R244, R3 ;  /* 0x0000000300f47213 */ /* 0x000fe20000000000 */
[----:B------:R-:W-:Y:S01]  /*6690*/  IMAD R236, R250, R8, R236 ;  /* 0x00000008faec7224 */ /* 0x000fe200078e02ec */
[----:B-1----:R-:W4:Y:S01]  /*66a0*/  LDL.LU R3, [R1+0x18] ;  /* 0x0000180001037983 */ /* 0x002f220000300800 */
[----:B------:R-:W-:-:S03]  /*66b0*/  IABS R8, R4 ;  /* 0x0000000400087213 */ /* 0x000fc60000000000 */
[----:B------:R-:W4:Y:S02]  /*66c0*/  LDL.LU R4, [R1+0x14] ;  /* 0x0000140001047983 */ /* 0x000f240000300800 */
[----:B------:R-:W-:-:S04]  /*66d0*/  IMAD.HI.U32 R248, R248, R8, RZ ;  /* 0x00000008f8f87227 */ /* 0x000fc800078e00ff */
[----:B------:R-:W-:-:S04]  /*66e0*/  IMAD.HI.U32 R242, R7, R238, RZ ;  /* 0x000000ee07f27227 */ /* 0x000fc800078e00ff */
[----:B------:R-:W-:Y:S02]  /*66f0*/  IMAD.MOV R248, RZ, RZ, -R248 ;  /* 0x000000fffff87224 */ /* 0x000fe400078e0af8 */
[----:B------:R-:W-:Y:S01]  /*6700*/  IMAD.MOV R242, RZ, RZ, -R242 ;  /* 0x000000fffff27224 */ /* 0x000fe200078e0af2 */
[C---:B------:R-:W-:Y:S01]  /*6710*/  ISETP.GT.U32.AND P3, PT, R250.reuse, R26, PT ;  /* 0x0000001afa00720c */ /* 0x040fe20003f64070 */
[C---:B------:R-:W-:Y:S02]  /*6720*/  IMAD R252, R251.reuse, R248, R8 ;  /* 0x000000f8fbfc7224 */ /* 0x040fe400078e0208 */
[----:B------:R-:W-:Y:S01]  /*6730*/  IMAD R238, R250, R242, R238 ;  /* 0x000000f2faee7224 */ /* 0x000fe200078e02ee */
[----:B------:R-:W-:Y:S02]  /*6740*/  IABS R242, R6 ;  /* 0x0000000600f27213 */ /* 0x000fe40000000000 */
[----:B------:R-:W-:Y:S01]  /*6750*/  ISETP.GT.U32.AND P4, PT, R251, R252, PT ;  /* 0x000000fcfb00720c */ /* 0x000fe20003f84070 */
[C---:B------:R-:W-:Y:S01]  /*6760*/  IMAD.HI.U32 R245, R7.reuse, R241, RZ ;  /* 0x000000f107f57227 */ /* 0x040fe200078e00ff */
[----:B------:R-:W4:Y:S03]  /*6770*/  LDL.LU R6, [R1+0x10] ;  /* 0x0000100001067983 */ /* 0x000f260000300800 */
[----:B------:R-:W-:-:S04]  /*6780*/  IMAD.HI.U32 R247, R7, R242, RZ ;  /* 0x000000f207f77227 */ /* 0x000fc800078e00ff */
[----:B------:R-:W-:Y:S02]  /*6790*/  IMAD.MOV R247, RZ, RZ, -R247 ;  /* 0x000000fffff77224 */ /* 0x000fe400078e0af7 */
[----:B------:R-:W-:Y:S02]  /*67a0*/  @!P3 IMAD.IADD R26, R26, 0x1, -R250 ;  /* 0x000000011a1ab824 */ /* 0x000fe400078e0afa */
[----:B------:R-:W-:-:S04]  /*67b0*/  IMAD.HI.U32 R246, R7, R243, RZ ;  /* 0x000000f307f67227 */ /* 0x000fc800078e00ff */
[----:B------:R-:W-:Y:S02]  /*67c0*/  IMAD.MOV R245, RZ, RZ, -R245 ;  /* 0x000000fffff57224 */ /* 0x000fe400078e0af5 */
[----:B------:R-:W-:Y:S02]  /*67d0*/  IMAD R242, R250, R247, R242 ;  /* 0x000000f7faf27224 */ /* 0x000fe400078e02f2 */
[----:B------:R-:W-:Y:S01]  /*67e0*/  @!P4 IMAD.IADD R252, R252, 0x1, -R251 ;  /* 0x00000001fcfcc824 */ /* 0x000fe200078e0afb */
[----:B------:R-:W4:Y:S01]  /*67f0*/  LDL.LU R247, [R1+0x8] ;  /* 0x0000080001f77983 */ /* 0x000f220000300800 */
[----:B------:R-:W-:-:S03]  /*6800*/  IMAD.MOV R246, RZ, RZ, -R246 ;  /* 0x000000fffff67224 */ /* 0x000fc600078e0af6 */
[----:B------:R-:W4:Y:S01]  /*6810*/  LDL.LU R248, [R1+0xc] ;  /* 0x00000c0001f87983 */ /* 0x000f220000300800 */
[----:B------:R-:W-:Y:S01]  /*6820*/  IMAD R241, R250, R245, R241 ;  /* 0x000000f5faf17224 */ /* 0x000fe200078e02f1 */
[----:B------:R-:W-:Y:S01]  /*6830*/  LOP3.LUT R10, R2, 0x1f4, RZ, 0xfc, !PT ;  /* 0x000001f4020a7812 */ /* 0x000fe200078efcff */
[----:B------:R-:W-:-:S04]  /*6840*/  IMAD.HI.U32 R245, R7, R244, RZ ;  /* 0x000000f407f57227 */ /* 0x000fc800078e00ff */
[----:B------:R-:W-:Y:S01]  /*6850*/  IMAD R243, R250, R246, R243 ;  /* 0x000000f6faf37224 */ /* 0x000fe200078e02f3 */
[----:B------:R-:W-:Y:S01]  /*6860*/  LOP3.LUT R246, R2, 0x1f6, RZ, 0xfc, !PT ;  /* 0x000001f602f67812 */ /* 0x000fe200078efcff */
[----:B------:R-:W-:Y:S01]  /*6870*/  IMAD.MOV R8, RZ, RZ, -R245 ;  /* 0x000000ffff087224 */ /* 0x000fe200078e0af5 */
[----:B------:R1:W-:Y:S01]  /*6880*/  STL [R1+0xa00], R10 ;  /* 0x000a000a01007387 */ /* 0x0003e20000100800 */
[----:B------:R-:W-:-:S03]  /*6890*/  IABS R245, R10 ;  /* 0x0000000a00f57213 */ /* 0x000fc60000000000 */
[----:B-1----:R-:W4:Y:S04]  /*68a0*/  LDL.LU R10, [R1+0xe68] ;  /* 0x000e6800010a7983 */ /* 0x002f280000300800 */
[----:B------:R-:W-:Y:S04]  /*68b0*/  STL [R1+0x9fc], R246 ;  /* 0x0009fcf601007387 */ /* 0x000fe80000100800 */
[----:B------:R1:W-:Y:S04]  /*68c0*/  STL [R1+0x2c], R252 ;  /* 0x00002cfc01007387 */ /* 0x0003e80000100800 */
[----:B-1----:R-:W4:Y:S01]  /*68d0*/  LDL.LU R252, [R1+0xe64] ;  /* 0x000e640001fc7983 */ /* 0x002f220000300800 */
[----:B---3--:R-:W-:-:S02]  /*68e0*/  ISETP.GT.U32.AND P0, PT, R250, R249, PT ;  /* 0x000000f9fa00720c */ /* 0x008fc40003f04070 */
[----:B--2---:R-:W-:-:S11]  /*68f0*/  ISETP.GT.U32.AND P1, PT, R250, R0, PT ;  /* 0x00000000fa00720c */ /* 0x004fd60003f24070 */
[--C-:B------:R-:W-:Y:S02]  /*6900*/  @!P0 IMAD.IADD R249, R249, 0x1, -R250.reuse ;  /* 0x00000001f9f98824 */ /* 0x100fe400078e0afa */
[----:B------:R-:W-:-:S03]  /*6910*/  @!P1 IMAD.IADD R0, R0, 0x1, -R250 ;  /* 0x0000000100009824 */ /* 0x000fc600078e0afa */
[C---:B------:R-:W-:Y:S02]  /*6920*/  ISETP.GT.U32.AND P1, PT, R250.reuse, R249, PT ;  /* 0x000000f9fa00720c */ /* 0x040fe40003f24070 */
[C---:B------:R-:W-:Y:S02]  /*6930*/  ISETP.GT.U32.AND P5, PT, R250.reuse, R9, PT ;  /* 0x00000009fa00720c */ /* 0x040fe40003fa4070 */
[----:B----4-:R-:W-:-:S11]  /*6940*/  ISETP.GT.U32.AND P2, PT, R250, R5, PT ;  /* 0x00000005fa00720c */ /* 0x010fd60003f44070 */
[----:B------:R-:W-:Y:S01]  /*6950*/  @!P5 IMAD.IADD R9, R9, 0x1, -R250 ;  /* 0x000000010909d824 */ /* 0x000fe200078e0afa */
[----:B------:R-:W-:-:S04]  /*6960*/  ISETP.GT.U32.AND P0, PT, R250, R0, PT ;  /* 0x00000000fa00720c */ /* 0x000fc80003f04070 */
[C---:B------:R-:W-:Y:S02]  /*6970*/  ISETP.GT.U32.AND P6, PT, R250.reuse, R9, PT ;  /* 0x00000009fa00720c */ /* 0x040fe40003fc4070 */
[C---:B------:R-:W-:Y:S01]  /*6980*/  ISETP.GT.U32.AND P5, PT, R250.reuse, R3, PT ;  /* 0x00000003fa00720c */ /* 0x040fe20003fa4070 */
[----:B------:R-:W-:Y:S01]  /*6990*/  @!P2 IMAD.IADD R5, R5, 0x1, -R250 ;  /* 0x000000010505a824 */ /* 0x000fe200078e0afa */
[----:B------:R-:W-:-:S04]  /*69a0*/  ISETP.GT.U32.AND P3, PT, R250, R4, PT ;  /* 0x00000004fa00720c */ /* 0x000fc80003f64070 */
[----:B------:R-:W-:Y:S01]  /*69b0*/  ISETP.GT.U32.AND P4, PT, R250, R5, PT ;  /* 0x00000005fa00720c */ /* 0x000fe20003f84070 */
[----:B------:R-:W-:-:S04]  /*69c0*/  @!P1 IMAD.IADD R249, R249, 0x1, -R250 ;  /* 0x00000001f9f99824 */ /* 0x000fc800078e0afa */
[--C-:B------:R-:W-:Y:S02]  /*69d0*/  @!P6 IMAD.IADD R9, R9, 0x1, -R250.reuse ;  /* 0x000000010909e824 */ /* 0x100fe400078e0afa */
[--C-:B------:R-:W-:Y:S02]  /*69e0*/  @!P5 IMAD.IADD R3, R3, 0x1, -R250.reuse ;  /* 0x000000010303d824 */ /* 0x100fe400078e0afa */
[----:B------:R-:W-:-:S03]  /*69f0*/  @!P3 IMAD.IADD R4, R4, 0x1, -R250 ;  /* 0x000000010404b824 */ /* 0x000fc600078e0afa */
[----:B------:R-:W-:Y:S01]  /*6a00*/  ISETP.GT.U32.AND P6, PT, R250, R3, PT ;  /* 0x00000003fa00720c */ /* 0x000fe20003fc4070 */
[--C-:B------:R-:W-:Y:S01]  /*6a10*/  @!P0 IMAD.IADD R0, R0, 0x1, -R250.reuse ;  /* 0x0000000100008824 */ /* 0x100fe200078e0afa */
[----:B------:R1:W-:Y:S01]  /*6a20*/  STL [R1+0x28], R249 ;  /* 0x000028f901007387 */ /* 0x0003e20000100800 */
[--C-:B------:R-:W-:Y:S01]  /*6a30*/  @!P4 IMAD.IADD R5, R5, 0x1, -R250.reuse ;  /* 0x000000010505c824 */ /* 0x100fe200078e0afa */
[----:B------:R-:W-:Y:S02]  /*6a40*/  ISETP.GT.U32.AND P4, PT, R250, R4, PT ;  /* 0x00000004fa00720c */ /* 0x000fe40003f84070 */
[----:B-1----:R-:W2:Y:S04]  /*6a50*/  LDL.LU R249, [R1+0xe60] ;  /* 0x000e600001f97983 */ /* 0x002ea80000300800 */
[----:B------:R1:W-:Y:S03]  /*6a60*/  STL [R1+0x24], R0 ;  /* 0x0000240001007387 */ /* 0x0003e60000100800 */
[--C-:B------:R-:W-:Y:S01]  /*6a70*/  @!P6 IMAD.IADD R3, R3, 0x1, -R250.reuse ;  /* 0x000000010303e824 */ /* 0x100fe200078e0afa */
[----:B-1----:R-:W3:Y:S03]  /*6a80*/  LDL.LU R0, [R1+0xe5c] ;  /* 0x000e5c0001007983 */ /* 0x002ee60000300800 */
[----:B------:R-:W-:Y:S01]  /*6a90*/  @!P4 IMAD.IADD R4, R4, 0x1, -R250 ;  /* 0x000000010404c824 */ /* 0x000fe200078e0afa */
[----:B------:R1:W-:Y:S04]  /*6aa0*/  STL [R1+0x20], R9 ;  /* 0x0000200901007387 */ /* 0x0003e80000100800 */
[----:B-1----:R-:W4:Y:S04]  /*6ab0*/  LDL.LU R9, [R1+0xe58] ;  /* 0x000e580001097983 */ /* 0x002f280000300800 */
[----:B------:R1:W-:Y:S04]  /*6ac0*/  STL [R1+0x1c], R5 ;  /* 0x00001c0501007387 */ /* 0x0003e80000100800 */
[----:B-1----:R-:W4:Y:S04]  /*6ad0*/  LDL.LU R5, [R1+0xe54] ;  /* 0x000e540001057983 */ /* 0x002f280000300800 */
[----:B------:R1:W-:Y:S04]  /*6ae0*/  STL [R1+0x18], R3 ;  /* 0x0000180301007387 */ /* 0x0003e80000100800 */
[----:B-1----:R-:W4:Y:S04]  /*6af0*/  LDL.LU R3, [R1+0xe50] ;  /* 0x000e500001037983 */ /* 0x002f280000300800 */
[----:B------:R1:W-:Y:S04]  /*6b00*/  STL [R1+0x14], R4 ;  /* 0x0000140401007387 */ /* 0x0003e80000100800 */
[----:B-1----:R-:W4:Y:S01]  /*6b10*/  LDL.LU R4, [R1+0xe4c] ;  /* 0x000e4c0001047983 */ /* 0x002f220000300800 */
[----:B------:R-:W-:-:S02]  /*6b20*/  ISETP.GT.U32.AND P2, PT, R250, R6, PT ;  /* 0x00000006fa00720c */ /* 0x000fc40003f44070 */
[C---:B------:R-:W-:Y:S02]  /*6b30*/  ISETP.GT.U32.AND P1, PT, R250.reuse, R248, PT ;  /* 0x000000f8fa00720c */ /* 0x040fe40003f24070 */
[C---:B------:R-:W-:Y:S02]  /*6b40*/  ISETP.GT.U32.AND P0, PT, R250.reuse, R247, PT ;  /* 0x000000f7fa00720c */ /* 0x040fe40003f04070 */
[----:B------:R-:W-:-:S07]  /*6b50*/  ISETP.GT.U32.AND P5, PT, R250, R252, PT ;  /* 0x000000fcfa00720c */ /* 0x000fce0003fa4070 */
[--C-:B------:R-:W-:Y:S02]  /*6b60*/  @!P2 IMAD.IADD R6, R6, 0x1, -R250.reuse ;  /* 0x000000010606a824 */ /* 0x100fe400078e0afa */
[--C-:B------:R-:W-:Y:S02]  /*6b70*/  @!P1 IMAD.IADD R248, R248, 0x1, -R250.reuse ;  /* 0x00000001f8f89824 */ /* 0x100fe400078e0afa */
[--C-:B------:R-:W-:Y:S01]  /*6b80*/  @!P0 IMAD.IADD R247, R247, 0x1, -R250.reuse ;  /* 0x00000001f7f78824 */ /* 0x100fe200078e0afa */
[C---:B------:R-:W-:Y:S02]  /*6b90*/  ISETP.GT.U32.AND P1, PT, R250.reuse, R6, PT ;  /* 0x00000006fa00720c */ /* 0x040fe40003f24070 */
[----:B------:R-:W-:Y:S01]  /*6ba0*/  ISETP.GT.U32.AND P0, PT, R250, R248, PT ;  /* 0x000000f8fa00720c */ /* 0x000fe20003f04070 */
[----:B------:R-:W-:Y:S01]  /*6bb0*/  @!P5 IMAD.IADD R252, R252, 0x1, -R250 ;  /* 0x00000001fcfcd824 */ /* 0x000fe200078e0afa */
[----:B------:R-:W-:-:S09]  /*6bc0*/  ISETP.GT.U32.AND P6, PT, R250, R247, PT ;  /* 0x000000f7fa00720c */ /* 0x000fd20003fc4070 */
[--C-:B------:R-:W-:Y:S02]  /*6bd0*/  @!P1 IMAD.IADD R6, R6, 0x1, -R250.reuse ;  /* 0x0000000106069824 */ /* 0x100fe400078e0afa */
[--C-:B------:R-:W-:Y:S02]  /*6be0*/  @!P0 IMAD.IADD R248, R248, 0x1, -R250.reuse ;  /* 0x00000001f8f88824 */ /* 0x100fe400078e0afa */
[----:B------:R-:W-:Y:S01]  /*6bf0*/  @!P6 IMAD.IADD R247, R247, 0x1, -R250 ;  /* 0x00000001f7f7e824 */ /* 0x000fe200078e0afa */
[C---:B--2---:R-:W-:Y:S02]  /*6c00*/  ISETP.GT.U32.AND P3, PT, R250.reuse, R249, PT ;  /* 0x000000f9fa00720c */ /* 0x044fe40003f64070 */
[----:B---3--:R-:W-:-:S11]  /*6c10*/  ISETP.GT.U32.AND P2, PT, R250, R0, PT ;  /* 0x00000000fa00720c */ /* 0x008fd60003f44070 */
[----:B------:R-:W-:Y:S01]  /*6c20*/  @!P3 IMAD.IADD R249, R249, 0x1, -R250 ;  /* 0x00000001f9f9b824 */ /* 0x000fe200078e0afa */
[----:B------:R-:W-:-:S04]  /*6c30*/  ISETP.GT.U32.AND P3, PT, R250, R252, PT ;  /* 0x000000fcfa00720c */ /* 0x000fc80003f64070 */
[----:B------:R-:W-:Y:S01]  /*6c40*/  ISETP.GT.U32.AND P4, PT, R250, R249, PT ;  /* 0x000000f9fa00720c */ /* 0x000fe20003f84070 */
[----:B------:R-:W-:-:S05]  /*6c50*/  @!P2 IMAD.IADD R0, R0, 0x1, -R250 ;  /* 0x000000010000a824 */ /* 0x000fca00078e0afa */
[C---:B------:R-:W-:Y:S02]  /*6c60*/  ISETP.GT.U32.AND P2, PT, R250.reuse, R0, PT ;  /* 0x00000000fa00720c */ /* 0x040fe40003f44070 */
[----:B----4-:R-:W-:Y:S01]  /*6c70*/  ISETP.GT.U32.AND P0, PT, R250, R5, PT ;  /* 0x00000005fa00720c */ /* 0x010fe20003f04070 */
[----:B------:R-:W-:Y:S01]  /*6c80*/  @!P3 IMAD.IADD R252, R252, 0x1, -R250 ;  /* 0x00000001fcfcb824 */ /* 0x000fe200078e0afa */
[----:B------:R-:W-:-:S03]  /*6c90*/  ISETP.GT.U32.AND P3, PT, R250, R10, PT ;  /* 0x0000000afa00720c */ /* 0x000fc60003f64070 */
[----:B------:R-:W-:Y:S01]  /*6ca0*/  @!P4 IMAD.IADD R249, R249, 0x1, -R250 ;  /* 0x00000001f9f9c824 */ /* 0x000fe200078e0afa */
[----:B------:R-:W-:-:S05]  /*6cb0*/  ISETP.GT.U32.AND P4, PT, R250, R11, PT ;  /* 0x0000000bfa00720c */ /* 0x000fca0003f84070 */
[--C-:B------:R-:W-:Y:S01]  /*6cc0*/  @!P2 IMAD.IADD R0, R0, 0x1, -R250.reuse ;  /* 0x000000010000a824 */ /* 0x100fe200078e0afa */
[C---:B------:R-:W-:Y:S01]  /*6cd0*/  ISETP.GT.U32.AND P6, PT, R250.reuse, R9, PT ;  /* 0x00000009fa00720c */ /* 0x040fe20003fc4070 */
[----:B------:R-:W-:Y:S01]  /*6ce0*/  @!P0 IMAD.IADD R5, R5, 0x1, -R250 ;  /* 0x0000000105058824 */ /* 0x000fe200078e0afa */
[C---:B------:R-:W-:Y:S02]  /*6cf0*/  ISETP.GT.U32.AND P1, PT, R250.reuse, R4, PT ;  /* 0x00000004fa00720c */ /* 0x040fe40003f24070 */
[C---:B------:R-:W-:Y:S02]  /*6d00*/  ISETP.GT.U32.AND P5, PT, R250.reuse, R3, PT ;  /* 0x00000003fa00720c */ /* 0x040fe40003fa4070 */
[----:B------:R-:W-:-:S09]  /*6d10*/  ISETP.GT.U32.AND P0, PT, R250, R5, PT ;  /* 0x00000005fa00720c */ /* 0x000fd20003f04070 */
[----:B------:R-:W-:Y:S01]  /*6d20*/  @!P1 IMAD.IADD R4, R4, 0x1, -R250 ;  /* 0x0000000104049824 */ /* 0x000fe200078e0afa */
[----:B------:R-:W-:-:S04]  /*6d30*/  ISETP.GT.U32.AND P1, PT, R250, R12, PT ;  /* 0x0000000cfa00720c */ /* 0x000fc80003f24070 */
[----:B------:R-:W-:Y:S01]  /*6d40*/  ISETP.GT.U32.AND P2, PT, R250, R4, PT ;  /* 0x00000004fa00720c */ /* 0x000fe20003f44070 */
[--C-:B------:R-:W-:Y:S01]  /*6d50*/  @!P3 IMAD.IADD R10, R10, 0x1, -R250.reuse ;  /* 0x000000010a0ab824 */ /* 0x100fe200078e0afa */
[C---:B------:R-:W-:Y:S01]  /*6d60*/  ISETP.GT.U32.AND P3, PT, R250.reuse, R14, PT ;  /* 0x0000000efa00720c */ /* 0x040fe20003f64070 */
[--C-:B------:R-:W-:Y:S02]  /*6d70*/  @!P4 IMAD.IADD R11, R11, 0x1, -R250.reuse ;  /* 0x000000010b0bc824 */ /* 0x100fe400078e0afa */
[--C-:B------:R-:W-:Y:S02]  /*6d80*/  @!P5 IMAD.IADD R3, R3, 0x1, -R250.reuse ;  /* 0x000000010303d824 */ /* 0x100fe400078e0afa */
[--C-:B------:R-:W-:Y:S01]  /*6d90*/  @!P6 IMAD.IADD R9, R9, 0x1, -R250.reuse ;  /* 0x000000010909e824 */ /* 0x100fe200078e0afa */
[C---:B------:R-:W-:Y:S01]  /*6da0*/  ISETP.GT.U32.AND P6, PT, R250.reuse, R13, PT ;  /* 0x0000000dfa00720c */ /* 0x040fe20003fc4070 */
[--C-:B------:R-:W-:Y:S01]  /*6db0*/  @!P0 IMAD.IADD R5, R5, 0x1, -R250.reuse ;  /* 0x0000000105058824 */ /* 0x100fe200078e0afa */
[----:B------:R-:W-:Y:S01]  /*6dc0*/  ISETP.GT.U32.AND P4, PT, R250, R10, PT ;  /* 0x0000000afa00720c */ /* 0x000fe20003f84070 */
[--C-:B------:R-:W-:Y:S01]  /*6dd0*/  @!P1 IMAD.IADD R12, R12, 0x1, -R250.reuse ;  /* 0x000000010c0c9824 */ /* 0x100fe200078e0afa */
[----:B------:R-:W-:Y:S01]  /*6de0*/  ISETP.GT.U32.AND P0, PT, R250, R16, PT ;  /* 0x00000010fa00720c */ /* 0x000fe20003f04070 */
[----:B------:R-:W-:Y:S01]  /*6df0*/  @!P2 IMAD.IADD R4, R4, 0x1, -R250 ;  /* 0x000000010404a824 */ /* 0x000fe200078e0afa */
[----:B------:R-:W-:-:S02]  /*6e00*/  ISETP.GT.U32.AND P2, PT, R250, R11, PT ;  /* 0x0000000bfa00720c */ /* 0x000fc40003f44070 */
[C---:B------:R-:W-:Y:S02]  /*6e10*/  ISETP.GT.U32.AND P5, PT, R250.reuse, R3, PT ;  /* 0x00000003fa00720c */ /* 0x040fe40003fa4070 */
[----:B------:R-:W-:Y:S01]  /*6e20*/  ISETP.GT.U32.AND P1, PT, R250, R15, PT ;  /* 0x0000000ffa00720c */ /* 0x000fe20003f24070 */
[--C-:B------:R-:W-:Y:S02]  /*6e30*/  @!P3 IMAD.IADD R14, R14, 0x1, -R250.reuse ;  /* 0x000000010e0eb824 */ /* 0x100fe400078e0afa */
[--C-:B------:R-:W-:Y:S02]  /*6e40*/  @!P6 IMAD.IADD R13, R13, 0x1, -R250.reuse ;  /* 0x000000010d0de824 */ /* 0x100fe400078e0afa */
[--C-:B------:R-:W-:Y:S01]  /*6e50*/  @!P4 IMAD.IADD R10, R10, 0x1, -R250.reuse ;  /* 0x000000010a0ac824 */ /* 0x100fe200078e0afa */
[----:B------:R-:W-:Y:S01]  /*6e60*/  ISETP.GT.U32.AND P4, PT, R250, R14, PT ;  /* 0x0000000efa00720c */ /* 0x000fe20003f84070 */
[--C-:B------:R-:W-:Y:S02]  /*6e70*/  @!P0 IMAD.IADD R16, R16, 0x1, -R250.reuse ;  /* 0x0000000110108824 */ /* 0x100fe400078e0afa */
[--C-:B------:R-:W-:Y:S01]  /*6e80*/  @!P2 IMAD.IADD R11, R11, 0x1, -R250.reuse ;  /* 0x000000010b0ba824 */ /* 0x100fe200078e0afa */
[C---:B------:R-:W-:Y:S01]  /*6e90*/  ISETP.GT.U32.AND P2, PT, R250.reuse, R18, PT ;  /* 0x00000012fa00720c */ /* 0x040fe20003f44070 */
[--C-:B------:R-:W-:Y:S01]  /*6ea0*/  @!P5 IMAD.IADD R3, R3, 0x1, -R250.reuse ;  /* 0x000000010303d824 */ /* 0x100fe200078e0afa */
[C---:B------:R-:W-:Y:S01]  /*6eb0*/  ISETP.GT.U32.AND P5, PT, R250.reuse, R9, PT ;  /* 0x00000009fa00720c */ /* 0x040fe20003fa4070 */
[----:B------:R-:W-:Y:S01]  /*6ec0*/  @!P1 IMAD.IADD R15, R15, 0x1, -R250 ;  /* 0x000000010f0f9824 */ /* 0x000fe200078e0afa */
[----:B------:R-:W-:-:S02]  /*6ed0*/  ISETP.GT.U32.AND P3, PT, R250, R13, PT ;  /* 0x0000000dfa00720c */ /* 0x000fc40003f64070 */
[C---:B------:R-:W-:Y:S02]  /*6ee0*/  ISETP.GT.U32.AND P1, PT, R250.reuse, R19, PT ;  /* 0x00000013fa00720c */ /* 0x040fe40003f24070 */
[----:B------:R-:W-:Y:S01]  /*6ef0*/  ISETP.GT.U32.AND P0, PT, R250, R16, PT ;  /* 0x00000010fa00720c */ /* 0x000fe20003f04070 */
[--C-:B------:R-:W-:Y:S01]  /*6f00*/  @!P4 IMAD.IADD R14, R14, 0x1, -R250.reuse ;  /* 0x000000010e0ec824 */ /* 0x100fe200078e0afa */
[C---:B------:R-:W-:Y:S02]  /*6f10*/  ISETP.GT.U32.AND P6, PT, R250.reuse, R12, PT ;  /* 0x0000000cfa00720c */ /* 0x040fe40003fc4070 */
[----:B------:R-:W-:Y:S01]  /*6f20*/  ISETP.GT.U32.AND P4, PT, R250, R21, PT ;  /* 0x00000015fa00720c */ /* 0x000fe20003f84070 */
[--C-:B------:R-:W-:Y:S02]  /*6f30*/  @!P2 IMAD.IADD R18, R18, 0x1, -R250.reuse ;  /* 0x000000011212a824 */ /* 0x100fe400078e0afa */
[--C-:B------:R-:W-:Y:S01]  /*6f40*/  @!P5 IMAD.IADD R9, R9, 0x1, -R250.reuse ;  /* 0x000000010909d824 */ /* 0x100fe200078e0afa */
[C---:B------:R-:W-:Y:S01]  /*6f50*/  ISETP.GT.U32.AND P5, PT, R250.reuse, R17, PT ;  /* 0x00000011fa00720c */ /* 0x040fe20003fa4070 */
[--C-:B------:R-:W-:Y:S01]  /*6f60*/  @!P3 IMAD.IADD R13, R13, 0x1, -R250.reuse ;  /* 0x000000010d0db824 */ /* 0x100fe200078e0afa */
[C---:B------:R-:W-:Y:S01]  /*6f70*/  ISETP.GT.U32.AND P3, PT, R250.reuse, R20, PT ;  /* 0x00000014fa00720c */ /* 0x040fe20003f64070 */
[--C-:B------:R-:W-:Y:S01]  /*6f80*/  @!P1 IMAD.IADD R19, R19, 0x1, -R250.reuse ;  /* 0x0000000113139824 */ /* 0x100fe200078e0afa */
[----:B------:R-:W-:Y:S01]  /*6f90*/  ISETP.GT.U32.AND P2, PT, R250, R23, PT ;  /* 0x00000017fa00720c */ /* 0x000fe20003f44070 */
[----:B------:R-:W-:Y:S01]  /*6fa0*/  @!P0 IMAD.IADD R16, R16, 0x1, -R250 ;  /* 0x0000000110108824 */ /* 0x000fe200078e0afa */
[----:B------:R-:W-:-:S02]  /*6fb0*/  ISETP.GT.U32.AND P0, PT, R250, R18, PT ;  /* 0x00000012fa00720c */ /* 0x000fc40003f04070 */
[----:B------:R-:W-:Y:S01]  /*6fc0*/  ISETP.GT.U32.AND P1, PT, R250, R19, PT ;  /* 0x00000013fa00720c */ /* 0x000fe20003f24070 */
[--C-:B------:R-:W-:Y:S01]  /*6fd0*/  @!P6 IMAD.IADD R12, R12, 0x1, -R250.reuse ;  /* 0x000000010c0ce824 */ /* 0x100fe200078e0afa */
[C---:B------:R-:W-:Y:S01]  /*6fe0*/  ISETP.GT.U32.AND P6, PT, R250.reuse, R15, PT ;  /* 0x0000000ffa00720c */ /* 0x040fe20003fc4070 */
[--C-:B------:R-:W-:Y:S01]  /*6ff0*/  @!P4 IMAD.IADD R21, R21, 0x1, -R250.reuse ;  /* 0x000000011515c824 */ /* 0x100fe200078e0afa */
[C---:B------:R-:W-:Y:S01]  /*7000*/  ISETP.GT.U32.AND P4, PT, R250.reuse, R25, PT ;  /* 0x00000019fa00720c */ /* 0x040fe20003f84070 */
[--C-:B------:R-:W-:Y:S01]  /*7010*/  @!P5 IMAD.IADD R17, R17, 0x1, -R250.reuse ;  /* 0x000000011111d824 */ /* 0x100fe200078e0afa */
[----:B------:R-:W-:Y:S01]  /*7020*/  ISETP.GT.U32.AND P5, PT, R250, R22, PT ;  /* 0x00000016fa00720c */ /* 0x000fe20003fa4070 */
[--C-:B------:R-:W-:Y:S01]  /*7030*/  @!P3 IMAD.IADD R20, R20, 0x1, -R250.reuse ;  /* 0x000000011414b824 */ /* 0x100fe200078e0afa */
[C---:B------:R-:W-:Y:S01]  /*7040*/  ISETP.GT.U32.AND P3, PT, R250.reuse, R24, PT ;  /* 0x00000018fa00720c */ /* 0x040fe20003f64070 */
[--C-:B------:R-:W-:Y:S01]  /*7050*/  @!P2 IMAD.IADD R23, R23, 0x1, -R250.reuse ;  /* 0x000000011717a824 */ /* 0x100fe200078e0afa */
[----:B------:R-:W-:Y:S01]  /*7060*/  ISETP.GT.U32.AND P2, PT, R250, R27, PT ;  /* 0x0000001bfa00720c */ /* 0x000fe20003f44070 */
[--C-:B------:R-:W-:Y:S01]  /*7070*/  @!P0 IMAD.IADD R18, R18, 0x1, -R250.reuse ;  /* 0x0000000112128824 */ /* 0x100fe200078e0afa */
[C---:B------:R-:W-:Y:S01]  /*7080*/  ISETP.GT.U32.AND P0, PT, R250.reuse, R28, PT ;  /* 0x0000001cfa00720c */ /* 0x040fe20003f04070 */
[--C-:B------:R-:W-:Y:S01]  /*7090*/  @!P1 IMAD.IADD R19, R19, 0x1, -R250.reuse ;  /* 0x0000000113139824 */ /* 0x100fe200078e0afa */
[C---:B------:R-:W-:Y:S01]  /*70a0*/  ISETP.GT.U32.AND P1, PT, R250.reuse, R29, PT ;  /* 0x0000001dfa00720c */ /* 0x040fe20003f24070 */
[--C-:B------:R-:W-:Y:S01]  /*70b0*/  @!P6 IMAD.IADD R15, R15, 0x1, -R250.reuse ;  /* 0x000000010f0fe824 */ /* 0x100fe200078e0afa */
[----:B------:R-:W-:Y:S01]  /*70c0*/  ISETP.GT.U32.AND P6, PT, R250, R17, PT ;  /* 0x00000011fa00720c */ /* 0x000fe20003fc4070 */
[----:B------:R-:W-:-:S02]  /*70d0*/  @!P4 IMAD.IADD R25, R25, 0x1, -R250 ;  /* 0x000000011919c824 */ /* 0x000fc400078e0afa */
[--C-:B------:R-:W-:Y:S01]  /*70e0*/  @!P5 IMAD.IADD R22, R22, 0x1, -R250.reuse ;  /* 0x000000011616d824 */ /* 0x100fe200078e0afa */
[----:B------:R-:W-:Y:S01]  /*70f0*/  ISETP.GT.U32.AND P5, PT, R250, R20, PT ;  /* 0x00000014fa00720c */ /* 0x000fe20003fa4070 */
[--C-:B------:R-:W-:Y:S01]  /*7100*/  @!P3 IMAD.IADD R24, R24, 0x1, -R250.reuse ;  /* 0x000000011818b824 */ /* 0x100fe200078e0afa */
[----:B------:R-:W-:Y:S01]  /*7110*/  ISETP.GT.U32.AND P3, PT, R250, R26, PT ;  /* 0x0000001afa00720c */ /* 0x000fe20003f64070 */
[--C-:B------:R-:W-:Y:S02]  /*7120*/  @!P2 IMAD.IADD R27, R27, 0x1, -R250.reuse ;  /* 0x000000011b1ba824 */ /* 0x100fe400078e0afa */
[--C-:B------:R-:W-:Y:S01]  /*7130*/  @!P0 IMAD.IADD R28, R28, 0x1, -R250.reuse ;  /* 0x000000011c1c8824 */ /* 0x100fe200078e0afa */
[C---:B------:R-:W-:Y:S01]  /*7140*/  ISETP.GT.U32.AND P0, PT, R250.reuse, R25, PT ;  /* 0x00000019fa00720c */ /* 0x040fe20003f04070 */
[--C-:B------:R-:W-:Y:S01]  /*7150*/  @!P1 IMAD.IADD R29, R29, 0x1, -R250.reuse ;  /* 0x000000011d1d9824 */ /* 0x100fe200078e0afa */
[C---:B------:R-:W-:Y:S02]  /*7160*/  ISETP.GT.U32.AND P1, PT, R250.reuse, R27, PT ;  /* 0x0000001bfa00720c */ /* 0x040fe40003f24070 */
[C---:B------:R-:W-:Y:S01]  /*7170*/  ISETP.GT.U32.AND P2, PT, R250.reuse, R24, PT ;  /* 0x00000018fa00720c */ /* 0x040fe20003f44070 */
[----:B------:R-:W-:Y:S01]  /*7180*/  @!P6 IMAD.IADD R17, R17, 0x1, -R250 ;  /* 0x000000011111e824 */ /* 0x000fe200078e0afa */
[----:B------:R-:W-:-:S02]  /*7190*/  ISETP.GT.U32.AND P6, PT, R250, R21, PT ;  /* 0x00000015fa00720c */ /* 0x000fc40003fc4070 */
[----:B------:R-:W-:Y:S01]  /*71a0*/  ISETP.GT.U32.AND P4, PT, R250, R22, PT ;  /* 0x00000016fa00720c */ /* 0x000fe20003f84070 */
        /* <DEDUP_REMOVED lines=43> */
[--C-:B------:R-:W-:Y:S01]  /*7460*/  @!P3 IMAD.IADD R42, R42, 0x1, -R250.reuse ;  /* 0x000000012a2ab824 */ /* 0x100fe200078e0afa */
[----:B------:R-:W-:Y:S01]  /*7470*/  ISETP.GT.U32.AND P6, PT, R250, R30, PT ;  /* 0x0000001efa00720c */ /* 0x000fe20003fc4070 */
[--C-:B------:R-:W-:Y:S01]  /*7480*/  @!P0 IMAD.IADD R34, R34, 0x1, -R250.reuse ;  /* 0x0000000122228824 */ /* 0x100fe200078e0afa */
[C---:B------:R-:W-:Y:S01]  /*7490*/  ISETP.GT.U32.AND P3, PT, R250.reuse, R36, PT ;  /* 0x00000024fa00720c */ /* 0x040fe20003f64070 */
[--C-:B------:R-:W-:Y:S01]  /*74a0*/  @!P1 IMAD.IADD R35, R35, 0x1, -R250.reuse ;  /* 0x0000000123239824 */ /* 0x100fe200078e0afa */
[C---:B------:R-:W-:Y:S01]  /*74b0*/  ISETP.GT.U32.AND P0, PT, R250.reuse, R40, PT ;  /* 0x00000028fa00720c */ /* 0x040fe20003f04070 */
[----:B------:R-:W-:Y:S01]  /*74c0*/  @!P2 IMAD.IADD R33, R33, 0x1, -R250 ;  /* 0x000000012121a824 */ /* 0x000fe200078e0afa */
[----:B------:R-:W-:-:S02]  /*74d0*/  ISETP.GT.U32.AND P1, PT, R250, R41, PT ;  /* 0x00000029fa00720c */ /* 0x000fc40003f24070 */
[C---:B------:R-:W-:Y:S01]  /*74e0*/  ISETP.GT.U32.AND P2, PT, R250.reuse, R39, PT ;  /* 0x00000027fa00720c */ /* 0x040fe20003f44070 */
[--C-:B------:R-:W-:Y:S01]  /*74f0*/  @!P4 IMAD.IADD R31, R31, 0x1, -R250.reuse ;  /* 0x000000011f1fc824 */ /* 0x100fe200078e0afa */
[----:B------:R-:W-:Y:S01]  /*7500*/  ISETP.GT.U32.AND P4, PT, R250, R37, PT ;  /* 0x00000025fa00720c */ /* 0x000fe20003f84070 */
        /* <DEDUP_REMOVED lines=93> */
[----:B------:R-:W-:Y:S01]  /*7ae0*/  @!P4 IMAD.IADD R65, R65, 0x1, -R250 ;  /* 0x000000014141c824 */ /* 0x000fe200078e0afa */
[----:B------:R-:W-:-:S03]  /*7af0*/  ISETP.GT.U32.AND P4, PT, R250, R59, PT ;  /* 0x0000003bfa00720c */ /* 0x000fc60003f84070 */
        /* <DEDUP_REMOVED lines=9> */
[C---:B------:R-:W-:Y:S02]  /*7b90*/  ISETP.GT.U32.AND P1, PT, R250.reuse, R70, PT ;  /* 0x00000046fa00720c */ /* 0x040fe40003f24070 */
        /* <DEDUP_REMOVED lines=35> */
[----:B------:R-:W-:-:S02]  /*7dd0*/  @!P6 IMAD.IADD R75, R75, 0x1, -R250 ;  /* 0x000000014b4be824 */ /* 0x000fc400078e0afa */
[--C-:B------:R-:W-:Y:S01]  /*7de0*/  @!P0 IMAD.IADD R70, R70, 0x1, -R250.reuse ;  /* 0x0000000146468824 */ /* 0x100fe200078e0afa */
[C---:B------:R-:W-:Y:S01]  /*7df0*/  ISETP.GT.U32.AND P0, PT, R250.reuse, R76, PT ;  /* 0x0000004cfa00720c */ /* 0x040fe20003f04070 */
[--C-:B------:R-:W-:Y:S01]  /*7e00*/  @!P1 IMAD.IADD R71, R71, 0x1, -R250.reuse ;  /* 0x0000000147479824 */ /* 0x100fe200078e0afa */
[C---:B------:R-:W-:Y:S01]  /*7e10*/  ISETP.GT.U32.AND P1, PT, R250.reuse, R77, PT ;  /* 0x0000004dfa00720c */ /* 0x040fe20003f24070 */
[--C-:B------:R-:W-:Y:S01]  /*7e20*/  @!P2 IMAD.IADD R81, R81, 0x1, -R250.reuse ;  /* 0x000000015151a824 */ /* 0x100fe200078e0afa */
[----:B------:R-:W-:Y:S01]  /*7e30*/  ISETP.GT.U32.AND P2, PT, R250, R75, PT ;  /* 0x0000004bfa00720c */ /* 0x000fe20003f44070 */
[----:B------:R-:W-:Y:S01]  /*7e40*/  STL [R1+0x10], R6 ;  /* 0x0000100601007387 */ /* 0x000fe20000100800 */
[----:B------:R-:W-:-:S03]  /*7e50*/  @!P4 IMAD.IADD R79, R79, 0x1, -R250 ;  /* 0x000000014f4fc824 */ /* 0x000fc600078e0afa */
[----:B------:R-:W-:Y:S01]  /*7e60*/  STL [R1+0xc], R248 ;  /* 0x00000cf801007387 */ /* 0x000fe20000100800 */
[----:B------:R-:W-:-:S03]  /*7e70*/  ISETP.GT.U32.AND P4, PT, R250, R73, PT ;  /* 0x00000049fa00720c */ /* 0x000fc60003f84070 */
[----:B------:R1:W-:Y:S01]  /*7e80*/  STL [R1+0x8], R247 ;  /* 0x000008f701007387 */ /* 0x0003e20000100800 */
[----:B------:R-:W-:-:S03]  /*7e90*/  @!P5 IMAD.IADD R80, R80, 0x1, -R250 ;  /* 0x000000015050d824 */ /* 0x000fc600078e0afa */
[----:B------:R-:W-:Y:S01]  /*7ea0*/  STL [R1+0x4], R252 ;  /* 0x000004fc01007387 */ /* 0x000fe20000100800 */
[----:B------:R-:W-:-:S03]  /*7eb0*/  ISETP.GT.U32.AND P5, PT, R250, R74, PT ;  /* 0x0000004afa00720c */ /* 0x000fc60003fa4070 */
[----:B------:R-:W-:Y:S01]  /*7ec0*/  STL [R1], R249 ;  /* 0x000000f901007387 */ /* 0x000fe20000100800 */
[----:B-1----:R-:W-:-:S03]  /*7ed0*/  LOP3.LUT R247, R2, 0x1f8, RZ, 0xfc, !PT ;  /* 0x000001f802f77812 */ /* 0x002fc600078efcff */
[----:B------:R1:W-:Y:S01]  /*7ee0*/  STL [R1+0xe38], R0 ;  /* 0x000e380001007387 */ /* 0x0003e20000100800 */
[--C-:B------:R-:W-:Y:S01]  /*7ef0*/  @!P3 IMAD.IADD R72, R72, 0x1, -R250.reuse ;  /* 0x000000014848b824 */ /* 0x100fe200078e0afa */
[----:B------:R-:W-:Y:S02]  /*7f00*/  ISETP.GT.U32.AND P3, PT, R250, R78, PT ;  /* 0x0000004efa00720c */ /* 0x000fe40003f64070 */
[----:B------:R-:W-:Y:S01]  /*7f10*/  STL [R1+0xe3c], R3 ;  /* 0x000e3c0301007387 */ /* 0x000fe20000100800 */
[----:B------:R-:W-:-:S03]  /*7f20*/  @!P0 IMAD.IADD R76, R76, 0x1, -R250 ;  /* 0x000000014c4c8824 */ /* 0x000fc600078e0afa */
[----:B------:R-:W-:Y:S01]  /*7f30*/  STL [R1+0xe40], R4 ;  /* 0x000e400401007387 */ /* 0x000fe20000100800 */
[----:B-1----:R-:W-:-:S03]  /*7f40*/  LOP3.LUT R0, R2, 0x1fa, RZ, 0xfc, !PT ;  /* 0x000001fa02007812 */ /* 0x002fc600078efcff */
[----:B------:R-:W-:Y:S01]  /*7f50*/  STL [R1+0xe44], R5 ;  /* 0x000e440501007387 */ /* 0x000fe20000100800 */
[C---:B------:R-:W-:Y:S01]  /*7f60*/  ISETP.GT.U32.AND P0, PT, R250.reuse, R83, PT ;  /* 0x00000053fa00720c */ /* 0x040fe20003f04070 */
[----:B------:R-:W-:Y:S02]  /*7f70*/  @!P1 IMAD.IADD R77, R77, 0x1, -R250 ;  /* 0x000000014d4d9824 */ /* 0x000fe400078e0afa */
[----:B------:R-:W-:Y:S01]  /*7f80*/  STL [R1+0xe48], R9 ;  /* 0x000e480901007387 */ /* 0x000fe20000100800 */
[----:B------:R-:W-:Y:S01]  /*7f90*/  IABS R248, R0 ;  /* 0x0000000000f87213 */ /* 0x000fe20000000000 */
[C---:B------:R-:W-:Y:S01]  /*7fa0*/  IMAD R244, R250.reuse, R8, R244 ;  /* 0x00000008faf47224 */ /* 0x040fe200078e02f4 */
[----:B------:R-:W1:Y:S01]  /*7fb0*/  S2R R6, SR_TID.X ;  /* 0x0000000000067919 */ /* 0x000e620000002100 */
[----:B------:R-:W-:Y:S01]  /*7fc0*/  @!P2 IMAD.IADD R75, R75, 0x1, -R250 ;  /* 0x000000014b4ba824 */ /* 0x000fe200078e0afa */
[C---:B------:R-:W-:Y:S01]  /*7fd0*/  ISETP.GT.U32.AND P1, PT, R250.reuse, R84, PT ;  /* 0x00000054fa00720c */ /* 0x040fe20003f24070 */
[----:B------:R-:W-:Y:S01]  /*7fe0*/  STL [R1+0x9f8], R247 ;  /* 0x0009f8f701007387 */ /* 0x000fe20000100800 */
[----:B------:R-:W-:Y:S01]  /*7ff0*/  IMAD.HI.U32 R8, R7, R245, RZ ;  /* 0x000000f507087227 */ /* 0x000fe200078e00ff */
[----:B------:R-:W-:-:S02]  /*8000*/  ISETP.GT.U32.AND P2, PT, R250, R82, PT ;  /* 0x00000052fa00720c */ /* 0x000fc40003f44070 */
[----:B------:R2:W-:Y:S01]  /*8010*/  STL [R1+0x9f4], R0 ;  /* 0x0009f40001007387 */ /* 0x0005e20000100800 */
[----:B------:R-:W-:Y:S01]  /*8020*/  IABS R246, R246 ;  /* 0x000000f600f67213 */ /* 0x000fe20000000000 */
[----:B------:R-:W-:Y:S01]  /*8030*/  IMAD.MOV R8, RZ, RZ, -R8 ;  /* 0x000000ffff087224 */ /* 0x000fe200078e0a08 */
[----:B------:R-:W-:Y:S01]  /*8040*/  ISETP.GT.U32.AND P6, PT, R250, R69, PT ;  /* 0x00000045fa00720c */ /* 0x000fe20003fc4070 */
[--C-:B------:R-:W-:Y:S01]  /*8050*/  @!P4 IMAD.IADD R73, R73, 0x1, -R250.reuse ;  /* 0x000000014949c824 */ /* 0x100fe200078e0afa */
[----:B--2---:R-:W-:Y:S02]  /*8060*/  LOP3.LUT R0, R2, 0x1fc, RZ, 0xfc, !PT ;  /* 0x000001fc02007812 */ /* 0x004fe400078efcff */
[----:B------:R-:W-:Y:S02]  /*8070*/  ISETP.GT.U32.AND P4, PT, R250, R79, PT ;  /* 0x0000004ffa00720c */ /* 0x000fe40003f84070 */
[----:B------:R-:W-:Y:S01]  /*8080*/  IABS R249, R0 ;  /* 0x0000000000f97213 */ /* 0x000fe20000000000 */
[----:B------:R2:W-:Y:S01]  /*8090*/  STL [R1+0x9f0], R0 ;  /* 0x0009f00001007387 */ /* 0x0005e20000100800 */
[----:B------:R-:W-:Y:S01]  /*80a0*/  @!P5 IMAD.IADD R74, R74, 0x1, -R250 ;  /* 0x000000014a4ad824 */ /* 0x000fe200078e0afa */
[C---:B------:R-:W-:Y:S01]  /*80b0*/  ISETP.GT.U32.AND P5, PT, R250.reuse, R80, PT ;  /* 0x00000050fa00720c */ /* 0x040fe20003fa4070 */
[----:B------:R-:W-:-:S02]  /*80c0*/  IMAD R245, R250, R8, R245 ;  /* 0x00000008faf57224 */ /* 0x000fc400078e02f5 */
[----:B------:R-:W-:Y:S01]  /*80d0*/  @!P3 IMAD.IADD R78, R78, 0x1, -R250 ;  /* 0x000000014e4eb824 */ /* 0x000fe200078e0afa */
[----:B------:R-:W-:Y:S01]  /*80e0*/  ISETP.GT.U32.AND P3, PT, R250, R85, PT ;  /* 0x00000055fa00720c */ /* 0x000fe20003f64070 */
[----:B--2---:R-:W2:Y:S01]  /*80f0*/  S2R R0, SR_TID.X ;  /* 0x0000000000007919 */ /* 0x004ea20000002100 */
[----:B------:R-:W-:Y:S01]  /*8100*/  IMAD.HI.U32 R8, R7, R246, RZ ;  /* 0x000000f607087227 */ /* 0x000fe200078e00ff */
[----:B------:R-:W-:-:S03]  /*8110*/  IABS R247, R247 ;  /* 0x000000f700f77213 */ /* 0x000fc60000000000 */
[--C-:B------:R-:W-:Y:S01]  /*8120*/  @!P0 IMAD.IADD R83, R83, 0x1, -R250.reuse ;  /* 0x0000000153538824 */ /* 0x100fe200078e0afa */
[----:B------:R-:W-:Y:S01]  /*8130*/  ISETP.GT.U32.AND P0, PT, R250, R90, PT ;  /* 0x0000005afa00720c */ /* 0x000fe20003f04070 */
[----:B------:R-:W-:Y:S01]  /*8140*/  @!P1 IMAD.IADD R84, R84, 0x1, -R250 ;  /* 0x0000000154549824 */ /* 0x000fe200078e0afa */
[----:B------:R-:W-:Y:S01]  /*8150*/  ISETP.GT.U32.AND P1, PT, R250, R91, PT ;  /* 0x0000005bfa00720c */ /* 0x000fe20003f24070 */
[----:B------:R-:W-:Y:S02]  /*8160*/  IMAD.MOV R8, RZ, RZ, -R8 ;  /* 0x000000ffff087224 */ /* 0x000fe400078e0a08 */
[----:B------:R-:W-:Y:S01]  /*8170*/  @!P2 IMAD.IADD R82, R82, 0x1, -R250 ;  /* 0x000000015252a824 */ /* 0x000fe200078e0afa */
[C---:B------:R-:W-:Y:S01]  /*8180*/  ISETP.GT.U32.AND P2, PT, R250.reuse, R89, PT ;  /* 0x00000059fa00720c */ /* 0x040fe20003f44070 */
[C---:B------:R-:W-:Y:S02]  /*8190*/  IMAD R246, R250.reuse, R8, R246 ;  /* 0x00000008faf67224 */ /* 0x040fe400078e02f6 */
[----:B------:R-:W-:Y:S01]  /*81a0*/  @!P6 IMAD.IADD R69, R69, 0x1, -R250 ;  /* 0x000000014545e824 */ /* 0x000fe200078e0afa */
[----:B------:R-:W-:Y:S01]  /*81b0*/  ISETP.GT.U32.AND P6, PT, R250, R81, PT ;  /* 0x00000051fa00720c */ /* 0x000fe20003fc4070 */
[----:B------:R-:W-:-:S04]  /*81c0*/  IMAD.HI.U32 R8, R7, R247, RZ ;  /* 0x000000f707087227 */ /* 0x000fc800078e00ff */
[--C-:B------:R-:W-:Y:S01]  /*81d0*/  @!P4 IMAD.IADD R79, R79, 0x1, -R250.reuse ;  /* 0x000000014f4fc824 */ /* 0x100fe200078e0afa */
[----:B------:R-:W-:Y:S01]  /*81e0*/  ISETP.GT.U32.AND P4, PT, R250, R86, PT ;  /* 0x00000056fa00720c */ /* 0x000fe20003f84070 */
[----:B------:R-:W-:Y:S01]  /*81f0*/  @!P5 IMAD.IADD R80, R80, 0x1, -R250 ;  /* 0x000000015050d824 */ /* 0x000fe200078e0afa */
[C---:B------:R-:W-:Y:S01]  /*8200*/  ISETP.GT.U32.AND P5, PT, R250.reuse, R87, PT ;  /* 0x00000057fa00720c */ /* 0x040fe20003fa4070 */
[----:B------:R-:W-:Y:S02]  /*8210*/  IMAD.MOV R8, RZ, RZ, -R8 ;  /* 0x000000ffff087224 */ /* 0x000fe400078e0a08 */
[--C-:B------:R-:W-:Y:S01]  /*8220*/  @!P3 IMAD.IADD R85, R85, 0x1, -R250.reuse ;  /* 0x000000015555b824 */ /* 0x100fe200078e0afa */
[----:B------:R-:W-:Y:S01]  /*8230*/  ISETP.GT.U32.AND P3, PT, R250, R92, PT ;  /* 0x0000005cfa00720c */ /* 0x000fe20003f64070 */
[----:B------:R-:W-:Y:S01]  /*8240*/  @!P0 IMAD.IADD R90, R90, 0x1, -R250 ;  /* 0x000000015a5a8824 */ /* 0x000fe200078e0afa */
[C---:B------:R-:W-:Y:S01]  /*8250*/  ISETP.GT.U32.AND P0, PT, R250.reuse, R84, PT ;  /* 0x00000054fa00720c */ /* 0x040fe20003f04070 */
[----:B------:R-:W-:-:S02]  /*8260*/  IMAD R247, R250, R8, R247 ;  /* 0x00000008faf77224 */ /* 0x000fc400078e02f7 */
[----:B------:R-:W-:Y:S01]  /*8270*/  @!P1 IMAD.IADD R91, R91, 0x1, -R250 ;  /* 0x000000015b5b9824 */ /* 0x000fe200078e0afa */
[----:B------:R-:W-:Y:S01]  /*8280*/  ISETP.GT.U32.AND P1, PT, R250, R85, PT ;  /* 0x00000055fa00720c */ /* 0x000fe20003f24070 */
[----:B------:R-:W-:Y:S01]  /*8290*/  IMAD.HI.U32 R8, R7, R248, RZ ;  /* 0x000000f807087227 */ /* 0x000fe200078e00ff */
[----:B-1----:R-:W-:-:S03]  /*82a0*/  SHF.R.U32.HI R6, RZ, 0x6, R6 ;  /* 0x00000006ff067819 */ /* 0x002fc60000011606 */
[----:B------:R-:W-:Y:S01]  /*82b0*/  @!P2 IMAD.IADD R89, R89, 0x1, -R250 ;  /* 0x000000015959a824 */ /* 0x000fe200078e0afa */
[----:B------:R-:W-:Y:S01]  /*82c0*/  ISETP.GT.U32.AND P2, PT, R250, R83, PT ;  /* 0x00000053fa00720c */ /* 0x000fe20003f44070 */
[----:B------:R-:W-:Y:S01]  /*82d0*/  IMAD.HI.U32 R7, R7, R249, RZ ;  /* 0x000000f907077227 */ /* 0x000fe200078e00ff */
[----:B------:R-:W-:-:S03]  /*82e0*/  SGXT.U32 R6, R6, 0x1 ;  /* 0x000000010606781a */ /* 0x000fc60000000000 */
[----:B------:R-:W-:Y:S01]  /*82f0*/  @!P6 IMAD.IADD R81, R81, 0x1, -R250 ;  /* 0x000000015151e824 */ /* 0x000fe200078e0afa */
[----:B------:R-:W-:Y:S01]  /*8300*/  ISETP.GT.U32.AND P6, PT, R250, R88, PT ;  /* 0x00000058fa00720c */ /* 0x000fe20003fc4070 */
[----:B------:R-:W-:Y:S02]  /*8310*/  IMAD.MOV R8, RZ, RZ, -R8 ;  /* 0x000000ffff087224 */ /* 0x000fe400078e0a08 */
[--C-:B------:R-:W-:Y:S01]  /*8320*/  @!P4 IMAD.IADD R86, R86, 0x1, -R250.reuse ;  /* 0x000000015656c824 */ /* 0x100fe200078e0afa */
[C---:B------:R-:W-:Y:S01]  /*8330*/  ISETP.GT.U32.AND P4, PT, R250.reuse, R93, PT ;  /* 0x0000005dfa00720c */ /* 0x040fe20003f84070 */
[----:B------:R-:W-:Y:S02]  /*8340*/  IMAD.MOV R7, RZ, RZ, -R7 ;  /* 0x000000ffff077224 */ /* 0x000fe400078e0a07 */
[----:B------:R-:W-:Y:S01]  /*8350*/  @!P5 IMAD.IADD R87, R87, 0x1, -R250 ;  /* 0x000000015757d824 */ /* 0x000fe200078e0afa */
[C---:B------:R-:W-:Y:S01]  /*8360*/  ISETP.GT.U32.AND P5, PT, R250.reuse, R94, PT ;  /* 0x0000005efa00720c */ /* 0x040fe20003fa4070 */
[----:B------:R-:W-:-:S02]  /*8370*/  IMAD R248, R250, R8, R248 ;  /* 0x00000008faf87224 */ /* 0x000fc400078e02f8 */
[--C-:B------:R-:W-:Y:S01]  /*8380*/  @!P3 IMAD.IADD R92, R92, 0x1, -R250.reuse ;  /* 0x000000015c5cb824 */ /* 0x100fe200078e0afa */
[C---:B------:R-:W-:Y:S01]  /*8390*/  ISETP.GT.U32.AND P3, PT, R250.reuse, R86, PT ;  /* 0x00000056fa00720c */ /* 0x040fe20003f64070 */
[----:B------:R-:W-:Y:S02]  /*83a0*/  IMAD R249, R250, R7, R249 ;  /* 0x00000007faf97224 */ /* 0x000fe400078e02f9 */
[C---:B--2---:R-:W-:Y:S02]  /*83b0*/  IMAD.SHL.U32 R7, R0.reuse, 0x10, RZ ;  /* 0x0000001000077824 */ /* 0x044fe400078e00ff */
[----:B------:R-:W-:Y:S02]  /*83c0*/  IMAD.SHL.U32 R8, R0, 0x400, RZ ;  /* 0x0000040000087824 */ /* 0x000fe400078e00ff */
[----:B------:R-:W-:Y:S01]  /*83d0*/  @!P0 IMAD.IADD R84, R84, 0x1, -R250 ;  /* 0x0000000154548824 */ /* 0x000fe200078e0afa */
[----:B------:R-:W-:Y:S01]  /*83e0*/  ISETP.GT.U32.AND P0, PT, R250, R90, PT ;  /* 0x0000005afa00720c */ /* 0x000fe20003f04070 */
[----:B------:R-:W-:-:S02]  /*83f0*/  IMAD.U32 R252, RZ, RZ, UR4 ;  /* 0x00000004fffc7e24 */ /* 0x000fc4000f8e00ff */
[----:B------:R-:W-:Y:S02]  /*8400*/  IMAD R0, R6, UR4, RZ ;  /* 0x0000000406007c24 */ /* 0x000fe4000f8e02ff */
[--C-:B------:R-:W-:Y:S01]  /*8410*/  @!P1 IMAD.IADD R85, R85, 0x1, -R250.reuse ;  /* 0x0000000155559824 */ /* 0x100fe200078e0afa */
[C---:B------:R-:W-:Y:S01]  /*8420*/  ISETP.GT.U32.AND P1, PT, R250.reuse, R91, PT ;  /* 0x0000005bfa00720c */ /* 0x040fe20003f24070 */
[----:B------:R-:W-:Y:S01]  /*8430*/  @!P2 IMAD.IADD R83, R83, 0x1, -R250 ;  /* 0x000000015353a824 */ /* 0x000fe200078e0afa */
[----:B------:R-:W-:Y:S01]  /*8440*/  ISETP.GT.U32.AND P2, PT, R250, R89, PT ;  /* 0x00000059fa00720c */ /* 0x000fe20003f44070 */
[----:B------:R-:W-:Y:S02]  /*8450*/  IMAD R0, R252, 0x2, R0 ;  /* 0x00000002fc007824 */ /* 0x000fe400078e0200 */
[--C-:B------:R-:W-:Y:S02]  /*8460*/  @!P6 IMAD.IADD R88, R88, 0x1, -R250.reuse ;  /* 0x000000015858e824 */ /* 0x100fe400078e0afa */
[--C-:B------:R-:W-:Y:S01]  /*8470*/  @!P4 IMAD.IADD R93, R93, 0x1, -R250.reuse ;  /* 0x000000015d5dc824 */ /* 0x100fe200078e0afa */
[----:B------:R-:W-:Y:S01]  /*8480*/  ISETP.GT.U32.AND P4, PT, R250, R87, PT ;  /* 0x00000057fa00720c */ /* 0x000fe20003f84070 */
[----:B------:R1:W-:Y:S01]  /*8490*/  STL [R1+0x118], R0 ;  /* 0x0001180001007387 */ /* 0x0003e20000100800 */
[--C-:B------:R-:W-:Y:S01]  /*84a0*/  @!P5 IMAD.IADD R94, R94, 0x1, -R250.reuse ;  /* 0x000000015e5ed824 */ /* 0x100fe200078e0afa */
[----:B------:R-:W-:Y:S01]  /*84b0*/  ISETP.GT.U32.AND P5, PT, R250, R88, PT ;  /* 0x00000058fa00720c */ /* 0x000fe20003fa4070 */
[--C-:B------:R-:W-:Y:S01]  /*84c0*/  @!P3 IMAD.IADD R86, R86, 0x1, -R250.reuse ;  /* 0x000000015656b824 */ /* 0x100fe200078e0afa */
[----:B------:R-:W-:Y:S01]  /*84d0*/  ISETP.GT.U32.AND P3, PT, R250, R92, PT ;  /* 0x0000005cfa00720c */ /* 0x000fe20003f64070 */
[----:B------:R-:W-:-:S02]  /*84e0*/  @!P0 IMAD.IADD R90, R90, 0x1, -R250 ;  /* 0x000000015a5a8824 */ /* 0x000fc400078e0afa */
[----:B-1----:R-:W-:Y:S01]  /*84f0*/  IMAD R0, R252, 0x2, R0 ;  /* 0x00000002fc007824 */ /* 0x002fe200078e0200 */
[C---:B------:R-:W-:Y:S01]  /*8500*/  ISETP.GT.U32.AND P0, PT, R250.reuse, R97, PT ;  /* 0x00000061fa00720c */ /* 0x040fe20003f04070 */
[--C-:B------:R-:W-:Y:S01]  /*8510*/  @!P1 IMAD.IADD R91, R91, 0x1, -R250.reuse ;  /* 0x000000015b5b9824 */ /* 0x100fe200078e0afa */
[C---:B------:R-:W-:Y:S02]  /*8520*/  ISETP.GT.U32.AND P1, PT, R250.reuse, R98, PT ;  /* 0x00000062fa00720c */ /* 0x040fe40003f24070 */
[----:B------:R1:W-:Y:S01]  /*8530*/  STL [R1+0xd8], R0 ;  /* 0x0000d80001007387 */ /* 0x0003e20000100800 */
[----:B------:R-:W-:Y:S01]  /*8540*/  @!P2 IMAD.IADD R89, R89, 0x1, -R250 ;  /* 0x000000015959a824 */ /* 0x000fe200078e0afa */
[C---:B------:R-:W-:Y:S02]  /*8550*/  ISETP.GT.U32.AND P2, PT, R250.reuse, R96, PT ;  /* 0x00000060fa00720c */ /* 0x040fe40003f44070 */
[----:B------:R-:W-:Y:S01]  /*8560*/  ISETP.GT.U32.AND P6, PT, R250, R82, PT ;  /* 0x00000052fa00720c */ /* 0x000fe20003fc4070 */
[----:B-1----:R-:W-:-:S02]  /*8570*/  IMAD R0, R252, 0x2, R0 ;  /* 0x00000002fc007824 */ /* 0x002fc400078e0200 */
[--C-:B------:R-:W-:Y:S01]  /*8580*/  @!P4 IMAD.IADD R87, R87, 0x1, -R250.reuse ;  /* 0x000000015757c824 */ /* 0x100fe200078e0afa */
[----:B------:R-:W-:Y:S02]  /*8590*/  ISETP.GT.U32.AND P4, PT, R250, R93, PT ;  /* 0x0000005dfa00720c */ /* 0x000fe40003f84070 */
[----:B------:R1:W-:Y:S01]  /*85a0*/  STL [R1+0x11c], R0 ;  /* 0x00011c0001007387 */ /* 0x0003e20000100800 */
[--C-:B------:R-:W-:Y:S01]  /*85b0*/  @!P5 IMAD.IADD R88, R88, 0x1, -R250.reuse ;  /* 0x000000015858d824 */ /* 0x100fe200078e0afa */
[----:B------:R-:W-:Y:S01]  /*85c0*/  ISETP.GT.U32.AND P5, PT, R250, R95, PT ;  /* 0x0000005ffa00720c */ /* 0x000fe20003fa4070 */
[----:B------:R-:W-:Y:S01]  /*85d0*/  @!P3 IMAD.IADD R92, R92, 0x1, -R250 ;  /* 0x000000015c5cb824 */ /* 0x000fe200078e0afa */
[----:B------:R-:W-:Y:S01]  /*85e0*/  ISETP.GT.U32.AND P3, PT, R250, R99, PT ;  /* 0x00000063fa00720c */ /* 0x000fe20003f64070 */
[----:B-1----:R-:W-:Y:S02]  /*85f0*/  IMAD R0, R252, 0x2, R0 ;  /* 0x00000002fc007824 */ /* 0x002fe400078e0200 */
[----:B------:R-:W-:Y:S01]  /*8600*/  @!P0 IMAD.IADD R97, R97, 0x1, -R250 ;  /* 0x0000000161618824 */ /* 0x000fe200078e0afa */
[----:B------:R-:W-:-:S02]  /*8610*/  ISETP.GT.U32.AND P0, PT, R250, R104, PT ;  /* 0x00000068fa00720c */ /* 0x000fc40003f04070 */
[----:B------:R1:W-:Y:S01]  /*8620*/  STL [R1+0x40], R0 ;  /* 0x0000400001007387 */ /* 0x0003e20000100800 */
[--C-:B------:R-:W-:Y:S01]  /*8630*/  @!P1 IMAD.IADD R98, R98, 0x1, -R250.reuse ;  /* 0x0000000162629824 */ /* 0x100fe200078e0afa */
[----:B------:R-:W-:Y:S01]  /*8640*/  ISETP.GT.U32.AND P1, PT, R250, R105, PT ;  /* 0x00000069fa00720c */ /* 0x000fe20003f24070 */
[--C-:B------:R-:W-:Y:S01]  /*8650*/  @!P2 IMAD.IADD R96, R96, 0x1, -R250.reuse ;  /* 0x000000016060a824 */ /* 0x100fe200078e0afa */
[----:B------:R-:W-:Y:S01]  /*8660*/  ISETP.GT.U32.AND P2, PT, R250, R103, PT ;  /* 0x00000067fa00720c */ /* 0x000fe20003f44070 */
[----:B------:R-:W-:Y:S02]  /*8670*/  @!P6 IMAD.IADD R82, R82, 0x1, -R250 ;  /* 0x000000015252e824 */ /* 0x000fe400078e0afa */
[----:B-1----:R-:W-:Y:S01]  /*8680*/  IMAD R0, R252, 0x2, R0 ;  /* 0x00000002fc007824 */ /* 0x002fe200078e0200 */
[----:B------:R-:W-:Y:S01]  /*8690*/  ISETP.GT.U32.AND P6, PT, R250, R94, PT ;  /* 0x0000005efa00720c */ /* 0x000fe20003fc4070 */
[----:B------:R-:W-:-:S03]  /*86a0*/  @!P4 IMAD.IADD R93, R93, 0x1, -R250 ;  /* 0x000000015d5dc824 */ /* 0x000fc600078e0afa */
[----:B------:R1:W-:Y:S01]  /*86b0*/  STL [R1+0x44], R0 ;  /* 0x0000440001007387 */ /* 0x0003e20000100800 */
[C---:B------:R-:W-:Y:S01]  /*86c0*/  ISETP.GT.U32.AND P4, PT, R250.reuse, R100, PT ;  /* 0x00000064fa00720c */ /* 0x040fe20003f84070 */
        /* <DEDUP_REMOVED lines=13> */
[--C-:B------:R-:W-:Y:S01]  /*87a0*/  @!P6 IMAD.IADD R94, R94, 0x1, -R250.reuse ;  /* 0x000000015e5ee824 */ /* 0x100fe200078e0afa */
[----:B------:R-:W-:Y:S02]  /*87b0*/  ISETP.GT.U32.AND P6, PT, R250, R101, PT ;  /* 0x00000065fa00720c */ /* 0x000fe40003fc4070 */
[----:B------:R1:W-:Y:S01]  /*87c0*/  STL [R1+0x4c], R0 ;  /* 0x00004c0001007387 */ /* 0x0003e20000100800 */
[--C-:B------:R-:W-:Y:S01]  /*87d0*/  @!P4 IMAD.IADD R100, R100, 0x1, -R250.reuse ;  /* 0x000000016464c824 */ /* 0x100fe200078e0afa */
[----:B------:R-:W-:Y:S01]  /*87e0*/  ISETP.GT.U32.AND P4, PT, R250, R107, PT ;  /* 0x0000006bfa00720c */ /* 0x000fe20003f84070 */
[----:B------:R-:W-:-:S02]  /*87f0*/  @!P5 IMAD.IADD R102, R102, 0x1, -R250 ;  /* 0x000000016666d824 */ /* 0x000fc400078e0afa */
[----:B-1----:R-:W-:Y:S01]  /*8800*/  IMAD R0, R252, 0x2, R0 ;  /* 0x00000002fc007824 */ /* 0x002fe200078e0200 */
[----:B------:R-:W-:Y:S01]  /*8810*/  ISETP.GT.U32.AND P5, PT, R250, R96, PT ;  /* 0x00000060fa00720c */ /* 0x000fe20003fa4070 */
[----:B------:R-:W-:-:S03]  /*8820*/  @!P3 IMAD.IADD R106, R106, 0x1, -R250 ;  /* 0x000000016a6ab824 */ /* 0x000fc600078e0afa */
[----:B------:R1:W-:Y:S01]  /*8830*/  STL [R1+0x50], R0 ;  /* 0x0000500001007387 */ /* 0x0003e20000100800 */
        /* <DEDUP_REMOVED lines=8> */
[--C-:B------:R-:W-:Y:S01]  /*88c0*/  @!P6 IMAD.IADD R101, R101, 0x1, -R250.reuse ;  /* 0x000000016565e824 */ /* 0x100fe200078e0afa */
[----:B------:R-:W-:Y:S01]  /*88d0*/  ISETP.GT.U32.AND P2, PT, R250, R103, PT ;  /* 0x00000067fa00720c */ /* 0x000fe20003f44070 */
[----:B------:R-:W-:Y:S02]  /*88e0*/  @!P4 IMAD.IADD R107, R107, 0x1, -R250 ;  /* 0x000000016b6bc824 */ /* 0x000fe400078e0afa */
[----:B-1----:R-:W-:Y:S01]  /*88f0*/  IMAD R0, R252, 0x2, R0 ;  /* 0x00000002fc007824 */ /* 0x002fe200078e0200 */
[C---:B------:R-:W-:Y:S02]  /*8900*/  ISETP.GT.U32.AND P6, PT, R250.reuse, R95, PT ;  /* 0x0000005ffa00720c */ /* 0x040fe40003fc4070 */
[----:B------:R-:W-:Y:S02]  /*8910*/  ISETP.GT.U32.AND P4, PT, R250, R101, PT ;  /* 0x00000065fa00720c */ /* 0x000fe40003f84070 */
[----:B------:R1:W-:Y:S01]  /*8920*/  STL [R1+0x58], R0 ;  /* 0x0000580001007387 */ /* 0x0003e20000100800 */
[--C-:B------:R-:W-:Y:S01]  /*8930*/  @!P5 IMAD.IADD R96, R96, 0x1, -R250.reuse ;  /* 0x000000016060d824 */ /* 0x100fe200078e0afa */
[----:B------:R-:W-:Y:S01]  /*8940*/  ISETP.GT.U32.AND P5, PT, R250, R102, PT ;  /* 0x00000066fa00720c */ /* 0x000fe20003fa4070 */
[----:B------:R-:W-:Y:S01]  /*8950*/  @!P3 IMAD.IADD R100, R100, 0x1, -R250 ;  /* 0x000000016464b824 */ /* 0x000fe200078e0afa */
[----:B------:R-:W-:Y:S01]  /*8960*/  ISETP.GT.U32.AND P3, PT, R250, R106, PT ;  /* 0x0000006afa00720c */ /* 0x000fe20003f64070 */
[----:B-1----:R-:W-:-:S02]  /*8970*/  IMAD R0, R252, 0x2, R0 ;  /* 0x00000002fc007824 */ /* 0x002fc400078e0200 */
[--C-:B------:R-:W-:Y:S01]  /*8980*/  @!P0 IMAD.IADD R104, R104, 0x1, -R250.reuse ;  /* 0x0000000168688824 */ /* 0x100fe200078e0afa */
[----:B------:R-:W-:Y:S02]  /*8990*/  ISETP.GT.U32.AND P0, PT, R250, R111, PT ;  /* 0x0000006ffa00720c */ /* 0x000fe40003f04070 */
[----:B------:R1:W-:Y:S01]  /*89a0*/  STL [R1+0x5c], R0 ;  /* 0x00005c0001007387 */ /* 0x0003e20000100800 */
[----:B------:R-:W-:-:S03]  /*89b0*/  @!P1 IMAD.IADD R105, R105, 0x1, -R250 ;  /* 0x0000000169699824 */ /* 0x000fc600078e0afa */
[----:B------:R-:W2:Y:S01]  /*89c0*/  LDL.LU R4, [R1+0x34] ;  /* 0x0000340001047983 */ /* 0x000ea20000300800 */
[--C-:B------:R-:W-:Y:S01]  /*89d0*/  @!P2 IMAD.IADD R103, R103, 0x1, -R250.reuse ;  /* 0x000000016767a824 */ /* 0x100fe200078e0afa */
[C---:B------:R-:W-:Y:S02]  /*89e0*/  ISETP.GT.U32.AND P1, PT, R250.reuse, R112, PT ;  /* 0x00000070fa00720c */ /* 0x040fe40003f24070 */
[----:B------:R-:W3:Y:S01]  /*89f0*/  LDL.LU R3, [R1+0x38] ;  /* 0x0000380001037983 */ /* 0x000ee20000300800 */
        /* <DEDUP_REMOVED lines=30> */
[----:B------:R-:W4:Y:S01]  /*8be0*/  LDL R9, [R1+0x2c] ;  /* 0x00002c0001097983 */ /* 0x000f220000100800 */
        /* <DEDUP_REMOVED lines=110> */
[----:B------:R-:W-:Y:S01]  /*92d0*/  @!P4 IMAD.IADD R144, R144, 0x1, -R250 ;  /* 0x000000019090c824 */ /* 0x000fe200078e0afa */
[----:B------:R-:W-:-:S03]  /*92e0*/  ISETP.GT.U32.AND P4, PT, R250, R138, PT ;  /* 0x0000008afa00720c */ /* 0x000fc60003f84070 */
        /* <DEDUP_REMOVED lines=107> */
[----:B------:R-:W-:-:S03]  /*99a0*/  @!P4 IMAD.IADD R172, R172, 0x1, -R250 ;  /* 0x00000001acacc824 */ /* 0x000fc600078e0afa */
        /* <DEDUP_REMOVED lines=27> */
[----:B------:R-:W-:Y:S01]  /*9b60*/  @!P4 IMAD.IADD R173, R173, 0x1, -R250 ;  /* 0x00000001adadc824 */ /* 0x000fe200078e0afa */
[----:B------:R-:W-:Y:S01]  /*9b70*/  ISETP.GT.U32.AND P4, PT, R250, R180, PT ;  /* 0x000000b4fa00720c */ /* 0x000fe20003f84070 */
[----:B-1----:R-:W-:-:S02]  /*9b80*/  IMAD R0, R252, 0x2, R0 ;  /* 0x00000002fc007824 */ /* 0x002fc400078e0200 */
[--C-:B------:R-:W-:Y:S01]  /*9b90*/  @!P5 IMAD.IADD R174, R174, 0x1, -R250.reuse ;  /* 0x00000001aeaed824 */ /* 0x100fe200078e0afa */
[----:B------:R-:W-:Y:S01]  /*9ba0*/  ISETP.GT.U32.AND P5, PT, R250, R181, PT ;  /* 0x000000b5fa00720c */ /* 0x000fe20003fa4070 */
[--C-:B------:R-:W-:Y:S01]  /*9bb0*/  @!P3 IMAD.IADD R178, R178, 0x1, -R250.reuse ;  /* 0x00000001b2b2b824 */ /* 0x100fe200078e0afa */
[----:B------:R-:W-:Y:S01]  /*9bc0*/  ISETP.GT.U32.AND P3, PT, R250, R185, PT ;  /* 0x000000b9fa00720c */ /* 0x000fe20003f64070 */
[--C-:B------:R-:W-:Y:S01]  /*9bd0*/  @!P0 IMAD.IADD R182, R182, 0x1, -R250.reuse ;  /* 0x00000001b6b68824 */ /* 0x100fe200078e0afa */
[----:B------:R1:W-:Y:S01]  /*9be0*/  STL [R1+0x60], R0 ;  /* 0x0000600001007387 */ /* 0x0003e20000100800 */
[----:B------:R-:W-:Y:S01]  /*9bf0*/  LOP3.LUT R7, R7, 0x70, RZ, 0xc0, !PT ;  /* 0x0000007007077812 */ /* 0x000fe200078ec0ff */
[--C-:B------:R-:W-:Y:S01]  /*9c00*/  @!P1 IMAD.IADD R183, R183, 0x1, -R250.reuse ;  /* 0x00000001b7b79824 */ /* 0x100fe200078e0afa */
[----:B------:R-:W-:Y:S01]  /*9c10*/  ISETP.GT.U32.AND P0, PT, R250, R176, PT ;  /* 0x000000b0fa00720c */ /* 0x000fe20003f04070 */
[----:B------:R-:W-:Y:S01]  /*9c20*/  @!P2 IMAD.IADD R184, R184, 0x1, -R250 ;  /* 0x00000001b8b8a824 */ /* 0x000fe200078e0afa */
[----:B------:R-:W-:-:S02]  /*9c30*/  ISETP.GT.U32.AND P1, PT, R250, R177, PT ;  /* 0x000000b1fa00720c */ /* 0x000fc40003f24070 */
[----:B------:R-:W-:Y:S01]  /*9c40*/  ISETP.GT.U32.AND P2, PT, R250, R178, PT ;  /* 0x000000b2fa00720c */ /* 0x000fe20003f44070 */
[----:B-1----:R-:W-:Y:S02]  /*9c50*/  IMAD R0, R252, 0x2, R0 ;  /* 0x00000002fc007824 */ /* 0x002fe400078e0200 */
[----:B--2---:R-:W-:Y:S01]  /*9c60*/  IMAD.IADD R7, R7, 0x1, R4 ;  /* 0x0000000107077824 */ /* 0x004fe200078e0204 */
[----:B---3--:R-:W-:Y:S02]  /*9c70*/  LOP3.LUT R8, R3, 0x8000, R8, 0xf8, !PT ;  /* 0x0000800003087812 */ /* 0x008fe400078ef808 */
[----:B------:R1:W-:Y:S01]  /*9c80*/  STL [R1+0x64], R0 ;  /* 0x0000640001007387 */ /* 0x0003e20000100800 */
[--C-:B------:R-:W-:Y:S02]  /*9c90*/  @!P6 IMAD.IADD R179, R179, 0x1, -R250.reuse ;  /* 0x00000001b3b3e824 */ /* 0x100fe400078e0afa */
[--C-:B------:R-:W-:Y:S01]  /*9ca0*/  @!P4 IMAD.IADD R180, R180, 0x1, -R250.reuse ;  /* 0x00000001b4b4c824 */ /* 0x100fe200078e0afa */
[----:B------:R-:W-:Y:S01]  /*9cb0*/  ISETP.GT.U32.AND P4, PT, R250, R174, PT ;  /* 0x000000aefa00720c */ /* 0x000fe20003f84070 */
[----:B------:R-:W2:Y:S01]  /*9cc0*/  LDL R6, [R1+0x968] ;  /* 0x0009680001067983 */ /* 0x000ea20000100800 */
[----:B------:R-:W-:-:S02]  /*9cd0*/  @!P5 IMAD.IADD R181, R181, 0x1, -R250 ;  /* 0x00000001b5b5d824 */ /* 0x000fc400078e0afa */
[----:B-1----:R-:W-:Y:S01]  /*9ce0*/  IMAD R0, R252, 0x2, R0 ;  /* 0x00000002fc007824 */ /* 0x002fe200078e0200 */
[----:B------:R-:W-:Y:S01]  /*9cf0*/  STL [R1+0xde8], R7 ;  /* 0x000de80701007387 */ /* 0x000fe20000100800 */
[C---:B------:R-:W-:Y:S01]  /*9d00*/  ISETP.GT.U32.AND P5, PT, R250.reuse, R175, PT ;  /* 0x000000affa00720c */ /* 0x040fe20003fa4070 */
[--C-:B------:R-:W-:Y:S01]  /*9d10*/  @!P3 IMAD.IADD R185, R185, 0x1, -R250.reuse ;  /* 0x00000001b9b9b824 */ /* 0x100fe200078e0afa */
[C---:B------:R-:W-:Y:S01]  /*9d20*/  ISETP.GT.U32.AND P3, PT, R250.reuse, R179, PT ;  /* 0x000000b3fa00720c */ /* 0x040fe20003f64070 */
[----:B------:R1:W-:Y:S01]  /*9d30*/  STL [R1+0x6c], R0 ;  /* 0x00006c0001007387 */ /* 0x0003e20000100800 */
[----:B------:R-:W-:Y:S01]  /*9d40*/  ISETP.GT.U32.AND P6, PT, R250, R173, PT ;  /* 0x000000adfa00720c */ /* 0x000fe20003fc4070 */
[--C-:B------:R-:W-:Y:S02]  /*9d50*/  @!P0 IMAD.IADD R176, R176, 0x1, -R250.reuse ;  /* 0x00000001b0b08824 */ /* 0x100fe400078e0afa */
[----:B------:R-:W-:Y:S01]  /*9d60*/  STL [R1+0xdec], R8 ;  /* 0x000dec0801007387 */ /* 0x000fe20000100800 */
[----:B------:R-:W-:Y:S01]  /*9d70*/  ISETP.GT.U32.AND P0, PT, R250, R182, PT ;  /* 0x000000b6fa00720c */ /* 0x000fe20003f04070 */
[----:B------:R-:W-:-:S02]  /*9d80*/  @!P1 IMAD.IADD R177, R177, 0x1, -R250 ;  /* 0x00000001b1b19824 */ /* 0x000fc400078e0afa */
[----:B------:R-:W3:Y:S01]  /*9d90*/  LDL R4, [R1+0x96c] ;  /* 0x00096c0001047983 */ /* 0x000ee20000100800 */
[----:B------:R-:W-:Y:S01]  /*9da0*/  ISETP.GT.U32.AND P1, PT, R250, R183, PT ;  /* 0x000000b7fa00720c */ /* 0x000fe20003f24070 */
[----:B------:R-:W-:Y:S02]  /*9db0*/  @!P2 IMAD.IADD R178, R178, 0x1, -R250 ;  /* 0x00000001b2b2a824 */ /* 0x000fe400078e0afa */
[----:B------:R-:W3:Y:S01]  /*9dc0*/  LDL R3, [R1+0x970] ;  /* 0x0009700001037983 */ /* 0x000ee20000100800 */
[----:B------:R-:W-:Y:S01]  /*9dd0*/  IMAD R5, R252, 0x2, R0 ;  /* 0x00000002fc057824 */ /* 0x000fe200078e0200 */
[----:B------:R-:W-:Y:S02]  /*9de0*/  ISETP.GT.U32.AND P2, PT, R250, R184, PT ;  /* 0x000000b8fa00720c */ /* 0x000fe40003f44070 */
[----:B-1----:R-:W3:Y:S01]  /*9df0*/  LDL R0, [R1+0x974] ;  /* 0x0009740001007983 */ /* 0x002ee20000100800 */
        /* <DEDUP_REMOVED lines=160> */
[C---:B------:R-:W-:Y:S02]  /*a800*/  ISETP.GT.U32.AND P1, PT, R250.reuse, R226, PT ;  /* 0x000000e2fa00720c */ /* 0x040fe40003f24070 */
        /* <DEDUP_REMOVED lines=83> */
[C---:B------:R-:W-:Y:S02]  /*ad40*/  ISETP.GT.U32.AND P2, PT, R250.reuse, R243, PT ;  /* 0x000000f3fa00720c */ /* 0x040fe40003f44070 */
[C---:B------:R-:W-:Y:S01]  /*ad50*/  ISETP.GT.U32.AND P5, PT, R250.reuse, R245, PT ;  /* 0x000000f5fa00720c */ /* 0x040fe20003fa4070 */
[--C-:B------:R-:W-:Y:S02]  /*ad60*/  @!P3 IMAD.IADD R249, R249, 0x1, -R250.reuse ;  /* 0x00000001f9f9b824 */ /* 0x100fe400078e0afa */
        /* <DEDUP_REMOVED lines=9> */
[----:B----4-:R-:W-:Y:S01]  /*ae00*/  ISETP.GT.U32.AND P2, PT, R251, R9, PT ;  /* 0x00000009fb00720c */ /* 0x010fe20003f44070 */
[----:B------:R-:W-:Y:S01]  /*ae10*/  @!P5 IMAD.IADD R245, R245, 0x1, -R250 ;  /* 0x00000001f5f5d824 */ /* 0x000fe200078e0afa */
[----:B------:R-:W-:-:S03]  /*ae20*/  ISETP.GT.U32.AND P5, PT, R250, R240, PT ;  /* 0x000000f0fa00720c */ /* 0x000fc60003fa4070 */
[--C-:B------:R-:W-:Y:S02]  /*ae30*/  @!P0 IMAD.IADD R247, R247, 0x1, -R250.reuse ;  /* 0x00000001f7f78824 */ /* 0x100fe400078e0afa */
[--C-:B------:R-:W-:Y:S01]  /*ae40*/  @!P6 IMAD.IADD R248, R248, 0x1, -R250.reuse ;  /* 0x00000001f8f8e824 */ /* 0x100fe200078e0afa */
[----:B------:R1:W-:Y:S01]  /*ae50*/  STL [R1+0x68], R5 ;  /* 0x0000680501007387 */ /* 0x0003e20000100800 */
[--C-:B------:R-:W-:Y:S02]  /*ae60*/  @!P1 IMAD.IADD R249, R249, 0x1, -R250.reuse ;  /* 0x00000001f9f99824 */ /* 0x100fe400078e0afa */
[--C-:B------:R-:W-:Y:S01]  /*ae70*/  @!P4 IMAD.IADD R239, R239, 0x1, -R250.reuse ;  /* 0x00000001efefc824 */ /* 0x100fe200078e0afa */
[----:B------:R-:W-:Y:S01]  /*ae80*/  ISETP.GT.U32.AND P4, PT, R250, R245, PT ;  /* 0x000000f5fa00720c */ /* 0x000fe20003f84070 */
[----:B------:R-:W-:Y:S01]  /*ae90*/  @!P2 IMAD.IADD R9, R9, 0x1, -R251 ;  /* 0x000000010909a824 */ /* 0x000fe200078e0afb */
[----:B------:R-:W-:Y:S01]  /*aea0*/  STL [R1+0xe2c], R247 ;  /* 0x000e2cf701007387 */ /* 0x000fe20000100800 */
[----:B------:R-:W-:Y:S01]  /*aeb0*/  @!P5 IMAD.IADD R240, R240, 0x1, -R250 ;  /* 0x00000001f0f0d824 */ /* 0x000fe200078e0afa */
[----:B------:R-:W-:Y:S01]  /*aec0*/  ISETP.GT.U32.AND P5, PT, R250, R246, PT ;  /* 0x000000f6fa00720c */ /* 0x000fe20003fa4070 */
[----:B-1----:R-:W-:Y:S01]  /*aed0*/  IMAD R5, R252, 0x2, R5 ;  /* 0x00000002fc057824 */ /* 0x002fe200078e0205 */
[----:B------:R-:W-:Y:S01]  /*aee0*/  STL [R1+0xe30], R248 ;  /* 0x000e30f801007387 */ /* 0x000fe20000100800 */
[----:B------:R-:W-:-:S02]  /*aef0*/  ISETP.GT.U32.AND P3, PT, R250, R244, PT ;  /* 0x000000f4fa00720c */ /* 0x000fc40003f64070 */
[----:B------:R-:W-:Y:S01]  /*af00*/  IMAD R7, R252, 0x2, R5 ;  /* 0x00000002fc077824 */ /* 0x000fe200078e0205 */
[----:B------:R-:W-:Y:S04]  /*af10*/  STL [R1+0xe34], R249 ;  /* 0x000e34f901007387 */ /* 0x000fe80000100800 */
[----:B------:R1:W-:Y:S01]  /*af20*/  @!P2 STL [R1+0x2c], R9 ;  /* 0x00002c090100a387 */ /* 0x0003e20000100800 */
[----:B------:R-:W-:Y:S01]  /*af30*/  ISETP.GE.AND P1, PT, R2, RZ, PT ;  /* 0x000000ff0200720c */ /* 0x000fe20003f26270 */
[--C-:B------:R-:W-:Y:S02]  /*af40*/  @!P4 IMAD.IADD R245, R245, 0x1, -R250.reuse ;  /* 0x00000001f5f5c824 */ /* 0x100fe400078e0afa */
[----:B-1----:R-:W4:Y:S04]  /*af50*/  LDL.LU R9, [R1+0xe48] ;  /* 0x000e480001097983 */ /* 0x002f280000300800 */
[----:B------:R-:W4:Y:S04]  /*af60*/  LDL R249, [R1+0x978] ;  /* 0x0009780001f97983 */ /* 0x000f280000100800 */
[----:B------:R1:W-:Y:S04]  /*af70*/  STL [R1+0x70], R5 ;  /* 0x0000700501007387 */ /* 0x0003e80000100800 */
[----:B------:R-:W4:Y:S04]  /*af80*/  LDL R248, [R1+0x980] ;  /* 0x0009800001f87983 */ /* 0x000f280000100800 */
[----:B-1----:R-:W4:Y:S04]  /*af90*/  LDL R5, [R1+0x97c] ;  /* 0x00097c0001057983 */ /* 0x002f280000100800 */
[----:B------:R-:W-:Y:S04]  /*afa0*/  STL [R1+0x74], R7 ;  /* 0x0000740701007387 */ /* 0x000fe80000100800 */
[----:B------:R1:W-:Y:S01]  /*afb0*/  STL [R1+0xdf0], R2 ;  /* 0x000df00201007387 */ /* 0x0003e20000100800 */
[----:B--2---:R-:W-:Y:S01]  /*afc0*/  ISETP.GE.AND P4, PT, R6, RZ, PT ;  /* 0x000000ff0600720c */ /* 0x004fe20003f86270 */
[--C-:B------:R-:W-:Y:S01]  /*afd0*/  @!P5 IMAD.IADD R246, R246, 0x1, -R250.reuse ;  /* 0x00000001f6f6d824 */ /* 0x100fe200078e0afa */
[----:B---3--:R-:W-:Y:S01]  /*afe0*/  ISETP.GE.AND P5, PT, R4, RZ, PT ;  /* 0x000000ff0400720c */ /* 0x008fe20003fa6270 */
[----:B------:R-:W2:Y:S01]  /*aff0*/  LDL R247, [R1+0x984] ;  /* 0x0009840001f77983 */ /* 0x000ea20000100800 */
[----:B------:R-:W-:-:S03]  /*b000*/  @!P3 IMAD.IADD R244, R244, 0x1, -R250 ;  /* 0x00000001f4f4b824 */ /* 0x000fc600078e0afa */
[----:B------:R-:W3:Y:S01]  /*b010*/  LDL R6, [R1+0x988] ;  /* 0x0009880001067983 */ /* 0x000ee20000100800 */
[----:B-1----:R-:W-:Y:S01]  /*b020*/  IMAD R2, R252, 0x2, R7 ;  /* 0x00000002fc027824 */ /* 0x002fe200078e0207 */
[----:B------:R-:W-:-:S03]  /*b030*/  ISETP.GE.AND P3, PT, R3, RZ, PT ;  /* 0x000000ff0300720c */ /* 0x000fc60003f66270 */
[----:B------:R-:W-:Y:S01]  /*b040*/  IMAD R8, R252, 0x2, R2 ;  /* 0x00000002fc087824 */ /* 0x000fe200078e0202 */
[----:B------:R1:W-:Y:S01]  /*b050*/  STL [R1+0xdf4], R2 ;  /* 0x000df40201007387 */ /* 0x0003e20000100800 */
[----:B------:R-:W-:-:S03]  /*b060*/  ISETP.GE.AND P2, PT, R0, RZ, PT ;  /* 0x000000ff0000720c */ /* 0x000fc60003f46270 */
[----:B------:R-:W3:Y:S04]  /*b070*/  LDL R4, [R1+0x98c] ;  /* 0x00098c0001047983 */ /* 0x000ee80000100800 */
[----:B-1----:R-:W4:Y:S04]  /*b080*/  LDL.LU R2, [R1+0x28] ;  /* 0x0000280001027983 */ /* 0x002f280000300800 */
[----:B------:R-:W3:Y:S04]  /*b090*/  LDL R3, [R1+0x990] ;  /* 0x0009900001037983 */ /* 0x000ee80000100800 */
[----:B------:R-:W-:Y:S04]  /*b0a0*/  STL [R1+0xdf8], R8 ;  /* 0x000df80801007387 */ /* 0x000fe80000100800 */
[----:B------:R-:W3:Y:S04]  /*b0b0*/  LDL R0, [R1+0x994] ;  /* 0x0009940001007983 */ /* 0x000ee80000100800 */
[----:B------:R-:W2:Y:S01]  /*b0c0*/  LDL.LU R251, [R1+0x24] ;  /* 0x0000240001fb7983 */ /* 0x000ea20000300800 */
[----:B------:R-:W-:-:S02]  /*b0d0*/  IMAD R7, R252, 0x2, R8 ;  /* 0x00000002fc077824 */ /* 0x000fc400078e0208 */
[----:B----4-:R-:W-:Y:S01]  /*b0e0*/  @!P1 IMAD.MOV R2, RZ, RZ, -R2 ;  /* 0x000000ffff029224 */ /* 0x010fe200078e0a02 */
[----:B------:R-:W-:-:S04]  /*b0f0*/  ISETP.GE.AND P1, PT, R249, RZ, PT ;  /* 0x000000fff900720c */ /* 0x000fc80003f26270 */
[----:B------:R1:W-:Y:S04]  /*b100*/  STL [R1+0x3c], R2 ;  /* 0x00003c0201007387 */ /* 0x0003e80000100800 */
[----:B-1----:R-:W4:Y:S01]  /*b110*/  LDL R2, [R1+0x998] ;  /* 0x0009980001027983 */ /* 0x002f220000100800 */
[----:B--2---:R-:W-:-:S03]  /*b120*/  @!P4 IMAD.MOV R251, RZ, RZ, -R251 ;  /* 0x000000fffffbc224 */ /* 0x004fc600078e0afb */
[----:B------:R-:W2:Y:S01]  /*b130*/  LDL.LU R249, [R1+0x20] ;  /* 0x0000200001f97983 */ /* 0x000ea20000300800 */
[----:B------:R-:W-:-:S03]  /*b140*/  ISETP.GE.AND P4, PT, R5, RZ, PT ;  /* 0x000000ff0500720c */ /* 0x000fc60003f86270 */
[----:B------:R-:W4:Y:S04]  /*b150*/  LDL R8, [R1+0x99c] ;  /* 0x00099c0001087983 */ /* 0x000f280000100800 */
[----:B------:R1:W-:Y:S04]  /*b160*/  STL [R1+0x38], R251 ;  /* 0x000038fb01007387 */ /* 0x0003e80000100800 */
[----:B-1----:R-:W4:Y:S04]  /*b170*/  LDL R251, [R1+0x9a0] ;  /* 0x0009a00001fb7983 */ /* 0x002f280000100800 */
[----:B------:R-:W3:Y:S01]  /*b180*/  LDL.LU R5, [R1+0x1c] ;  /* 0x00001c0001057983 */ /* 0x000ee20000300800 */
[----:B--2---:R-:W-:Y:S01]  /*b190*/  @!P5 IMAD.MOV R249, RZ, RZ, -R249 ;  /* 0x000000fffff9d224 */ /* 0x004fe200078e0af9 */
[----:B------:R-:W-:-:S02]  /*b1a0*/  ISETP.GE.AND P5, PT, R248, RZ, PT ;  /* 0x000000fff800720c */ /* 0x000fc40003fa6270 */
[----:B------:R-:W2:Y:S04]  /*b1b0*/  LDL.LU R248, [R1+0x18] ;  /* 0x0000180001f87983 */ /* 0x000ea80000300800 */
[----:B------:R1:W-:Y:S04]  /*b1c0*/  STL [R1+0x34], R249 ;  /* 0x000034f901007387 */ /* 0x0003e80000100800 */
[----:B-1----:R-:W4:Y:S01]  /*b1d0*/  LDL R249, [R1+0x9a8] ;  /* 0x0009a80001f97983 */ /* 0x002f220000100800 */
[----:B---3--:R-:W-:Y:S01]  /*b1e0*/  @!P3 IMAD.MOV R5, RZ, RZ, -R5 ;  /* 0x000000ffff05b224 */ /* 0x008fe200078e0a05 */
[----:B------:R-:W-:-:S04]  /*b1f0*/  ISETP.GE.AND P3, PT, R247, RZ, PT ;  /* 0x000000fff700720c */ /* 0x000fc80003f66270 */
[----:B------:R1:W-:Y:S04]  /*b200*/  STL [R1+0x28], R5 ;  /* 0x0000280501007387 */ /* 0x0003e80000100800 */
[----:B-1----:R-:W3:Y:S04]  /*b210*/  LDL.LU R5, [R1+0xe44] ;  /* 0x000e440001057983 */ /* 0x002ee80000300800 */
[----:B------:R-:W4:Y:S01]  /*b220*/  LDL.LU R247, [R1+0x14] ;  /* 0x0000140001f77983 */ /* 0x000f220000300800 */
[----:B--2---:R-:W-:Y:S01]  /*b230*/  @!P2 IMAD.MOV R248, RZ, RZ, -R248 ;  /* 0x000000fffff8a224 */ /* 0x004fe200078e0af8 */
[----:B------:R-:W-:-:S04]  /*b240*/  ISETP.GE.AND P2, PT, R6, RZ, PT ;  /* 0x000000ff0600720c */ /* 0x000fc80003f46270 */
[----:B------:R1:W-:Y:S04]  /*b250*/  STL [R1+0x24], R248 ;  /* 0x000024f801007387 */ /* 0x0003e80000100800 */
[----:B-1----:R-:W2:Y:S04]  /*b260*/  LDL R248, [R1+0x9a4] ;  /* 0x0009a40001f87983 */ /* 0x002ea80000100800 */
[----:B------:R-:W3:Y:S01]  /*b270*/  LDL.LU R6, [R1+0x10] ;  /* 0x0000100001067983 */ /* 0x000ee20000300800 */
[----:B----4-:R-:W-:Y:S01]  /*b280*/  @!P1 IMAD.MOV R247, RZ, RZ, -R247 ;  /* 0x000000fffff79224 */ /* 0x010fe200078e0af7 */
[----:B------:R-:W-:-:S04]  /*b290*/  ISETP.GE.AND P1, PT, R4, RZ, PT ;  /* 0x000000ff0400720c */ /* 0x000fc80003f26270 */
[----:B------:R1:W-:Y:S04]  /*b2a0*/  STL [R1+0x20], R247 ;  /* 0x000020f701007387 */ /* 0x0003e80000100800 */
[----:B-1----:R-:W4:Y:S04]  /*b2b0*/  LDL R247, [R1+0x9b4] ;  /* 0x0009b40001f77983 */ /* 0x002f280000100800 */
[----:B------:R-:W2:Y:S01]  /*b2c0*/  LDL.LU R4, [R1+0xc] ;  /* 0x00000c0001047983 */ /* 0x000ea20000300800 */
[----:B---3--:R-:W-:Y:S01]  /*b2d0*/  @!P4 IMAD.MOV R6, RZ, RZ, -R6 ;  /* 0x000000ffff06c224 */ /* 0x008fe200078e0a06 */
[----:B------:R-:W-:-:S02]  /*b2e0*/  ISETP.GE.AND P4, PT, R3, RZ, PT ;  /* 0x000000ff0300720c */ /* 0x000fc40003f86270 */
[----:B------:R-:W3:Y:S04]  /*b2f0*/  LDL.LU R3, [R1+0x8] ;  /* 0x0000080001037983 */ /* 0x000ee80000300800 */
[----:B------:R1:W-:Y:S04]  /*b300*/  STL [R1+0x1c], R6 ;  /* 0x00001c0601007387 */ /* 0x0003e80000100800 */
[----:B-1----:R-:W4:Y:S01]  /*b310*/  LDL R6, [R1+0x9b0] ;  /* 0x0009b00001067983 */ /* 0x002f220000100800 */
[----:B--2---:R-:W-:Y:S01]  /*b320*/  @!P5 IMAD.MOV R4, RZ, RZ, -R4 ;  /* 0x000000ffff04d224 */ /* 0x004fe200078e0a04 */
[----:B------:R-:W-:-:S04]  /*b330*/  ISETP.GE.AND P5, PT, R0, RZ, PT ;  /* 0x000000ff0000720c */ /* 0x000fc80003fa6270 */
[----:B------:R1:W-:Y:S04]  /*b340*/  STL [R1+0x18], R4 ;  /* 0x0000180401007387 */ /* 0x0003e80000100800 */
[----:B-1----:R-:W2:Y:S04]  /*b350*/  LDL.LU R4, [R1+0xe40] ;  /* 0x000e400001047983 */ /* 0x002ea80000300800 */
[----:B------:R-:W4:Y:S01]  /*b360*/  LDL.LU R0, [R1+0x4] ;  /* 0x0000040001007983 */ /* 0x000f220000300800 */
[----:B---3--:R-:W-:Y:S01]  /*b370*/  @!P3 IMAD.MOV R3, RZ, RZ, -R3 ;  /* 0x000000ffff03b224 */ /* 0x008fe200078e0a03 */
[----:B------:R-:W-:-:S04]  /*b380*/  ISETP.GE.AND P3, PT, R2, RZ, PT ;  /* 0x000000ff0200720c */ /* 0x000fc80003f66270 */
[----:B------:R1:W-:Y:S04]  /*b390*/  STL [R1+0x14], R3 ;  /* 0x0000140301007387 */ /* 0x0003e80000100800 */
[----:B-1----:R-:W3:Y:S04]  /*b3a0*/  LDL.LU R3, [R1+0xe3c] ;  /* 0x000e3c0001037983 */ /* 0x002ee80000300800 */
[----:B------:R-:W2:Y:S01]  /*b3b0*/  LDL.LU R2, [R1] ;  /* 0x0000000001027983 */ /* 0x000ea20000300800 */
[----:B----4-:R-:W-:-:S05]  /*b3c0*/  @!P2 IMAD.MOV R0, RZ, RZ, -R0 ;  /* 0x000000ffff00a224 */ /* 0x010fca00078e0a00 */
[----:B------:R1:W-:Y:S04]  /*b3d0*/  STL [R1+0x10], R0 ;  /* 0x0000100001007387 */ /* 0x0003e80000100800 */
[----:B-1----:R-:W4:Y:S01]  /*b3e0*/  LDL.LU R0, [R1+0xe38] ;  /* 0x000e380001007983 */ /* 0x002f220000300800 */
[----:B------:R-:W-:Y:S01]  /*b3f0*/  ISETP.GE.AND P2, PT, R8, RZ, PT ;  /* 0x000000ff0800720c */ /* 0x000fe20003f46270 */
[----:B---3--:R-:W-:Y:S02]  /*b400*/  IMAD.MOV.U32 R8, RZ, RZ, R3 ;  /* 0x000000ffff087224 */ /* 0x008fe400078e0003 */
[----:B------:R-:W3:Y:S01]  /*b410*/  LDL R3, [R1+0x9bc] ;  /* 0x0009bc0001037983 */ /* 0x000ee20000100800 */
[----:B--2---:R-:W-:-:S05]  /*b420*/  @!P1 IMAD.MOV R2, RZ, RZ, -R2 ;  /* 0x000000ffff029224 */ /* 0x004fca00078e0a02 */
[----:B------:R1:W-:Y:S01]  /*b430*/  STL [R1+0xc], R2 ;  /* 0x00000c0201007387 */ /* 0x0003e20000100800 */
[----:B------:R-:W-:Y:S01]  /*b440*/  ISETP.GE.AND P1, PT, R251, RZ, PT ;  /* 0x000000fffb00720c */ /* 0x000fe20003f26270 */
[----:B-1----:R-:W-:Y:S02]  /*b450*/  IMAD.MOV.U32 R2, RZ, RZ, R4 ;  /* 0x000000ffff027224 */ /* 0x002fe400078e0004 */
[----:B------:R-:W-:Y:S02]  /*b460*/  @!P5 IMAD.MOV R8, RZ, RZ, -R8 ;  /* 0x000000ffff08d224 */ /* 0x000fe400078e0a08 */
[----:B------:R-:W-:Y:S02]  /*b470*/  IMAD.MOV.U32 R251, RZ, RZ, R5 ;  /* 0x000000fffffb7224 */ /* 0x000fe400078e0005 */
[----:B------:R-:W-:Y:S02]  /*b480*/  @!P3 IMAD.MOV R2, RZ, RZ, -R2 ;  /* 0x000000ffff02b224 */ /* 0x000fe400078e0a02 */
[----:B------:R-:W-:Y:S01]  /*b490*/  @!P2 IMAD.MOV R251, RZ, RZ, -R251 ;  /* 0x000000fffffba224 */ /* 0x000fe200078e0afb */
[----:B------:R-:W-:-:S02]  /*b4a0*/  ISETP.GE.AND P5, PT, R248, RZ, PT ;  /* 0x000000fff800720c */ /* 0x000fc40003fa6270 */
[----:B------:R-:W-:Y:S01]  /*b4b0*/  ISETP.GE.AND P3, PT, R247, RZ, PT ;  /* 0x000000fff700720c */ /* 0x000fe20003f66270 */
[----:B----4-:R-:W-:-:S05]  /*b4c0*/  @!P4 IMAD.MOV R0, RZ, RZ, -R0 ;  /* 0x000000ffff00c224 */ /* 0x010fca00078e0a00 */
[----:B------:R1:W-:Y:S04]  /*b4d0*/  STL [R1+0x8], R0 ;  /* 0x0000080001007387 */ /* 0x0003e80000100800 */
[----:B------:R-:W2:Y:S01]  /*b4e0*/  LDL R4, [R1+0x9c0] ;  /* 0x0009c00001047983 */ /* 0x000ea20000100800 */
[----:B------:R-:W-:-:S03]  /*b4f0*/  ISETP.GE.AND P4, PT, R249, RZ, PT ;  /* 0x000000fff900720c */ /* 0x000fc60003f86270 */
[----:B-1----:R-:W4:Y:S04]  /*b500*/  LDL R0, [R1+0x9cc] ;  /* 0x0009cc0001007983 */ /* 0x002f280000100800 */
[----:B------:R1:W-:Y:S04]  /*b510*/  STL [R1+0xe08], R8 ;  /* 0x000e080801007387 */ /* 0x0003e80000100800 */
[----:B------:R-:W4:Y:S04]  /*b520*/  LDL R249, [R1+0x9c8] ;  /* 0x0009c80001f97983 */ /* 0x000f280000100800 */
[----:B------:R4:W-:Y:S04]  /*b530*/  STL [R1+0xe0c], R2 ;  /* 0x000e0c0201007387 */ /* 0x0009e80000100800 */
[----:B------:R-:W4:Y:S04]  /*b540*/  LDL R248, [R1+0x9d8] ;  /* 0x0009d80001f87983 */ /* 0x000f280000100800 */
[----:B------:R4:W-:Y:S04]  /*b550*/  STL [R1+0xe10], R251 ;  /* 0x000e10fb01007387 */ /* 0x0009e80000100800 */
[----:B------:R-:W4:Y:S01]  /*b560*/  LDL R247, [R1+0x9d4] ;  /* 0x0009d40001f77983 */ /* 0x000f220000100800 */
[----:B------:R-:W-:-:S03]  /*b570*/  ISETP.GE.AND P2, PT, R6, RZ, PT ;  /* 0x000000ff0600720c */ /* 0x000fc60003f46270 */
[----:B------:R-:W4:Y:S01]  /*b580*/  LDL R6, [R1+0x9e4] ;  /* 0x0009e40001067983 */ /* 0x000f220000100800 */
[----:B------:R-:W-:Y:S02]  /*b590*/  @!P1 IMAD.MOV R9, RZ, RZ, -R9 ;  /* 0x000000ffff099224 */ /* 0x000fe400078e0a09 */
[----:B------:R-:W-:-:S03]  /*b5a0*/  @!P4 IMAD.MOV R10, RZ, RZ, -R10 ;  /* 0x000000ffff0ac224 */ /* 0x000fc600078e0a0a */
[----:B------:R-:W-:Y:S04]  /*b5b0*/  STL [R1+0xe14], R9 ;  /* 0x000e140901007387 */ /* 0x000fe80000100800 */
[----:B-1----:R-:W4:Y:S01]  /*b5c0*/  LDL R8, [R1+0x9e0] ;  /* 0x0009e00001087983 */ /* 0x002f220000100800 */
[----:B------:R-:W-:-:S03]  /*b5d0*/  @!P5 IMAD.MOV R11, RZ, RZ, -R11 ;  /* 0x000000ffff0bd224 */ /* 0x000fc600078e0a0b */
[----:B------:R1:W-:Y:S01]  /*b5e0*/  STL [R1+0xe18], R10 ;  /* 0x000e180a01007387 */ /* 0x0003e20000100800 */
[----:B------:R-:W-:Y:S02]  /*b5f0*/  @!P3 IMAD.MOV R12, RZ, RZ, -R12 ;  /* 0x000000ffff0cb224 */ /* 0x000fe400078e0a0c */
[----:B------:R-:W-:Y:S01]  /*b600*/  @!P2 IMAD.MOV R13, RZ, RZ, -R13 ;  /* 0x000000ffff0da224 */ /* 0x000fe200078e0a0d */
[----:B---3--:R-:W-:Y:S02]  /*b610*/  ISETP.GE.AND P4, PT, R3, RZ, PT ;  /* 0x000000ff0300720c */ /* 0x008fe40003f86270 */
[----:B--2---:R-:W-:Y:S02]  /*b620*/  ISETP.GE.AND P1, PT, R4, RZ, PT ;  /* 0x000000ff0400720c */ /* 0x004fe40003f26270 */
[----:B------:R-:W2:Y:S04]  /*b630*/  LDL R4, [R1+0x9dc] ;  /* 0x0009dc0001047983 */ /* 0x000ea80000100800 */
[----:B------:R-:W-:Y:S01]  /*b640*/  STL [R1+0xe1c], R11 ;  /* 0x000e1c0b01007387 */ /* 0x000fe20000100800 */
[----:B----4-:R-:W-:-:S03]  /*b650*/  ISETP.GE.AND P5, PT, R0, RZ, PT ;  /* 0x000000ff0000720c */ /* 0x010fc60003fa6270 */
[----:B------:R-:W3:Y:S03]  /*b660*/  LDL R3, [R1+0x9d0] ;  /* 0x0009d00001037983 */ /* 0x000ee60000100800 */
[----:B------:R-:W-:Y:S01]  /*b670*/  @!P1 IMAD.MOV R14, RZ, RZ, -R14 ;  /* 0x000000ffff0e9224 */ /* 0x000fe200078e0a0e */
[----:B------:R-:W4:Y:S01]  /*b680*/  LDL R0, [R1+0x9c4] ;  /* 0x0009c40001007983 */ /* 0x000f220000100800 */
[----:B------:R-:W-:-:S03]  /*b690*/  ISETP.GE.AND P3, PT, R249, RZ, PT ;  /* 0x000000fff900720c */ /* 0x000fc60003f66270 */
[----:B------:R-:W-:Y:S04]  /*b6a0*/  STL [R1+0xe20], R12 ;  /* 0x000e200c01007387 */ /* 0x000fe80000100800 */
[----:B------:R-:W4:Y:S01]  /*b6b0*/  LDL R249, [R1+0x9b8] ;  /* 0x0009b80001f97983 */ /* 0x000f220000100800 */
[----:B------:R-:W-:-:S03]  /*b6c0*/  ISETP.GE.AND P2, PT, R248, RZ, PT ;  /* 0x000000fff800720c */ /* 0x000fc60003f46270 */
[----:B------:R-:W-:Y:S04]  /*b6d0*/  STL [R1+0xe24], R13 ;  /* 0x000e240d01007387 */ /* 0x000fe80000100800 */
[----:B------:R-:W4:Y:S01]  /*b6e0*/  LDL R248, [R1+0xd60] ;  /* 0x000d600001f87983 */ /* 0x000f220000100800 */
[----:B------:R-:W-:-:S03]  /*b6f0*/  ISETP.GE.AND P1, PT, R247, RZ, PT ;  /* 0x000000fff700720c */ /* 0x000fc60003f26270 */
[----:B------:R4:W-:Y:S04]  /*b700*/  STL [R1+0xe28], R14 ;  /* 0x000e280e01007387 */ /* 0x0009e80000100800 */
[----:B------:R-:W4:Y:S01]  /*b710*/  LDL R247, [R1+0x9ac] ;  /* 0x0009ac0001f77983 */ /* 0x000f220000100800 */
[----:B------:R-:W-:Y:S01]  /*b720*/  @!P4 IMAD.MOV R15, RZ, RZ, -R15 ;  /* 0x000000ffff0fc224 */ /* 0x000fe200078e0a0f */
[----:B------:R-:W-:Y:S02]  /*b730*/  ISETP.GE.AND P4, PT, R6, RZ, PT ;  /* 0x000000ff0600720c */ /* 0x000fe40003f86270 */
[----:B------:R-:W4:Y:S01]  /*b740*/  LDL R6, [R1+0x9ec] ;  /* 0x0009ec0001067983 */ /* 0x000f220000100800 */
[----:B------:R-:W-:Y:S01]  /*b750*/  @!P5 IMAD.MOV R16, RZ, RZ, -R16 ;  /* 0x000000ffff10d224 */ /* 0x000fe200078e0a10 */
[----:B------:R-:W-:Y:S01]  /*b760*/  ISETP.GE.AND P5, PT, R8, RZ, PT ;  /* 0x000000ff0800720c */ /* 0x000fe20003fa6270 */
[----:B------:R-:W-:Y:S01]  /*b770*/  @!P3 IMAD.MOV R17, RZ, RZ, -R17 ;  /* 0x000000ffff11b224 */ /* 0x000fe200078e0a11 */
[----:B------:R-:W4:Y:S01]  /*b780*/  LDL R8, [R1+0x9e8] ;  /* 0x0009e80001087983 */ /* 0x000f220000100800 */
[----:B------:R-:W-:-:S02]  /*b790*/  @!P2 IMAD.MOV R18, RZ, RZ, -R18 ;  /* 0x000000ffff12a224 */ /* 0x000fc400078e0a12 */
[----:B------:R-:W-:Y:S01]  /*b7a0*/  @!P1 IMAD.MOV R19, RZ, RZ, -R19 ;  /* 0x000000ffff139224 */ /* 0x000fe200078e0a13 */
[----:B------:R-:W4:Y:S03]  /*b7b0*/  LDL R5, [R1+0xb3c] ;  /* 0x000b3c0001057983 */ /* 0x000f260000100800 */
[----:B------:R-:W-:Y:S01]  /*b7c0*/  @!P4 IMAD.MOV R20, RZ, RZ, -R20 ;  /* 0x000000ffff14c224 */ /* 0x000fe200078e0a14 */
[----:B------:R-:W4:Y:S03]  /*b7d0*/  LDL R2, [R1+0xb38] ;  /* 0x000b380001027983 */ /* 0x000f260000100800 */
[----:B------:R-:W-:Y:S01]  /*b7e0*/  @!P5 IMAD.MOV R21, RZ, RZ, -R21 ;  /* 0x000000ffff15d224 */ /* 0x000fe200078e0a15 */
[----:B------:R-:W4:Y:S04]  /*b7f0*/  LDL R251, [R1+0xa5c] ;  /* 0x000a5c0001fb7983 */ /* 0x000f280000100800 */
[----:B-1----:R-:W4:Y:S04]  /*b800*/  LDL R10, [R1+0xa20] ;  /* 0x000a2000010a7983 */ /* 0x002f280000100800 */
[----:B------:R-:W4:Y:S01]  /*b810*/  LDL R9, [R1+0xa1c] ;  /* 0x000a1c0001097983 */ /* 0x000f220000100800 */
[----:B--2---:R-:W-:-:S03]  /*b820*/  ISETP.GE.AND P3, PT, R4, RZ, PT ;  /* 0x000000ff0400720c */ /* 0x004fc60003f66270 */
[----:B------:R-:W2:Y:S01]  /*b830*/  LDL R4, [R1+0xa64] ;  /* 0x000a640001047983 */ /* 0x000ea20000100800 */
[----:B---3--:R-:W-:-:S03]  /*b840*/  ISETP.GE.AND P2, PT, R3, RZ, PT ;  /* 0x000000ff0300720c */ /* 0x008fc60003f46270 */
[----:B------:R-:W3:Y:S06]  /*b850*/  LDL R3, [R1+0xa6c] ;  /* 0x000a6c0001037983 */ /* 0x000eec0000100800 */
[----:B------:R-:W-:Y:S01]  /*b860*/  @!P3 IMAD.MOV R22, RZ, RZ, -R22 ;  /* 0x000000ffff16b224 */ /* 0x000fe200078e0a16 */
[----:B----4-:R-:W-:Y:S02]  /*b870*/  ISETP.GE.AND P4, PT, R249, RZ, PT ;  /* 0x000000fff900720c */ /* 0x010fe40003f86270 */
[----:B------:R-:W4:Y:S01]  /*b880*/  LDL R249, [R1+0xa78] ;  /* 0x000a780001f97983 */ /* 0x000f220000100800 */
[----:B------:R-:W-:-:S03]  /*b890*/  ISETP.GE.AND P5, PT, R248, RZ, PT ;  /* 0x000000fff800720c */ /* 0x000fc60003fa6270 */
[----:B------:R-:W4:Y:S01]  /*b8a0*/  LDL R248, [R1+0xa7c] ;  /* 0x000a7c0001f87983 */ /* 0x000f220000100800 */
[----:B------:R-:W-:-:S03]  /*b8b0*/  ISETP.GE.AND P3, PT, R247, RZ, PT ;  /* 0x000000fff700720c */ /* 0x000fc60003f66270 */
[----:B------:R-:W4:Y:S01]  /*b8c0*/  LDL R247, [R1+0xa84] ;  /* 0x000a840001f77983 */ /* 0x000f220000100800 */
[----:B------:R-:W-:-:S03]  /*b8d0*/  ISETP.GE.AND P1, PT, R0, RZ, PT ;  /* 0x000000ff0000720c */ /* 0x000fc60003f26270 */
[----:B------:R-:W4:Y:S01]  /*b8e0*/  LDL R0, [R1+0xa70] ;  /* 0x000a700001007983 */ /* 0x000f220000100800 */
[----:B------:R-:W-:Y:S01]  /*b8f0*/  @!P2 IMAD.MOV R23, RZ, RZ, -R23 ;  /* 0x000000ffff17a224 */ /* 0x000fe200078e0a17 */
[----:B------:R-:W-:Y:S02]  /*b900*/  ISETP.GE.AND P2, PT, R6, RZ, PT ;  /* 0x000000ff0600720c */ /* 0x000fe40003f46270 */
[----:B------:R-:W4:Y:S01]  /*b910*/  LDL R6, [R1+0xa90] ;  /* 0x000a900001067983 */ /* 0x000f220000100800 */
[----:B------:R-:W-:-:S05]  /*b920*/  @!P4 IMAD.MOV R25, RZ, RZ, -R25 ;  /* 0x000000ffff19c224 */ /* 0x000fca00078e0a19 */
[----:B------:R-:W-:Y:S01]  /*b930*/  @!P1 IMAD.MOV R24, RZ, RZ, -R24 ;  /* 0x000000ffff189224 */ /* 0x000fe200078e0a18 */
[----:B------:R-:W-:Y:S02]  /*b940*/  ISETP.GE.AND P1, PT, R8, RZ, PT ;  /* 0x000000ff0800720c */ /* 0x000fe40003f26270 */
[----:B------:R-:W4:Y:S01]  /*b950*/  LDL R8, [R1+0xa94] ;  /* 0x000a940001087983 */ /* 0x000f220000100800 */
[----:B------:R-:W-:Y:S02]  /*b960*/  @!P5 IMAD.MOV R26, RZ, RZ, -R26 ;  /* 0x000000ffff1ad224 */ /* 0x000fe400078e0a1a */
[----:B------:R-:W-:-:S08]  /*b970*/  @!P2 IMAD.MOV R28, RZ, RZ, -R28 ;  /* 0x000000ffff1ca224 */ /* 0x000fd000078e0a1c */
[----:B------:R-:W-:Y:S01]  /*b980*/  @!P1 IMAD.MOV R29, RZ, RZ, -R29 ;  /* 0x000000ffff1d9224 */ /* 0x000fe200078e0a1d */
[----:B--2---:R-:W-:Y:S02]  /*b990*/  ISETP.GE.AND P4, PT, R4, RZ, PT ;  /* 0x000000ff0400720c */ /* 0x004fe40003f86270 */
[----:B------:R-:W2:Y:S01]  /*b9a0*/  LDL R4, [R1+0xa98] ;  /* 0x000a980001047983 */ /* 0x000ea20000100800 */
[----:B---3--:R-:W-:-:S03]  /*b9b0*/  ISETP.GE.AND P5, PT, R3, RZ, PT ;  /* 0x000000ff0300720c */ /* 0x008fc60003fa6270 */
[----:B------:R-:W3:Y:S07]  /*b9c0*/  LDL R3, [R1+0xaa0] ;  /* 0x000aa00001037983 */ /* 0x000eee0000100800 */
[----:B------:R-:W-:Y:S01]  /*b9d0*/  @!P4 IMAD.MOV R30, RZ, RZ, -R30 ;  /* 0x000000ffff1ec224 */ /* 0x000fe200078e0a1e */
[----:B----4-:R-:W-:Y:S02]  /*b9e0*/  ISETP.GE.AND P2, PT, R249, RZ, PT ;  /* 0x000000fff900720c */ /* 0x010fe40003f46270 */
        /* <DEDUP_REMOVED lines=8> */
[----:B------:R-:W-:Y:S01]  /*ba70*/  @!P5 IMAD.MOV R31, RZ, RZ, -R31 ;  /* 0x000000ffff1fd224 */ /* 0x000fe200078e0a1f */
[----:B------:R-:W-:Y:S02]  /*ba80*/  ISETP.GE.AND P5, PT, R6, RZ, PT ;  /* 0x000000ff0600720c */ /* 0x000fe40003fa6270 */
[----:B------:R-:W4:Y:S01]  /*ba90*/  LDL R6, [R1+0xac4] ;  /* 0x000ac40001067983 */ /* 0x000f220000100800 */
[----:B------:R-:W-:-:S06]  /*baa0*/  @!P2 IMAD.MOV R33, RZ, RZ, -R33 ;  /* 0x000000ffff21a224 */ /* 0x000fcc00078e0a21 */
        /* <DEDUP_REMOVED lines=457> */
[----:B------:R-:W-:Y:S01]  /*d740*/  ISETP.GE.AND P1, PT, R8, RZ, PT ;  /* 0x000000ff0800720c */ /* 0x000fe20003f26270 */
[----:B------:R-:W-:Y:S01]  /*d750*/  @!P5 IMAD.MOV R186, RZ, RZ, -R186 ;  /* 0x000000ffffbad224 */ /* 0x000fe200078e0aba */
[----:B------:R-:W4:Y:S01]  /*d760*/  LDL R8, [R1+0xb2c] ;  /* 0x000b2c0001087983 */ /* 0x000f220000100800 */
[----:B------:R-:W-:Y:S01]  /*d770*/  @!P2 IMAD.MOV R188, RZ, RZ, -R188 ;  /* 0x000000ffffbca224 */ /* 0x000fe200078e0abc */
[----:B--2---:R-:W-:Y:S01]  /*d780*/  ISETP.GE.AND P4, PT, R4, RZ, PT ;  /* 0x000000ff0400720c */ /* 0x004fe20003f86270 */
[----:B------:R-:W-:Y:S01]  /*d790*/  IMAD.MOV.U32 R4, RZ, RZ, R190 ;  /* 0x000000ffff047224 */ /* 0x000fe200078e00be */
[----:B---3--:R-:W-:Y:S01]  /*d7a0*/  ISETP.GE.AND P5, PT, R3, RZ, PT ;  /* 0x000000ff0300720c */ /* 0x008fe20003fa6270 */
[----:B------:R-:W-:-:S06]  /*d7b0*/  IMAD.MOV.U32 R3, RZ, RZ, R189 ;  /* 0x000000ffff037224 */ /* 0x000fcc00078e00bd */
[----:B------:R-:W-:-:S04]  /*d7c0*/  @!P1 IMAD.MOV R3, RZ, RZ, -R3 ;  /* 0x000000ffff039224 */ /* 0x000fc800078e0a03 */
[----:B------:R-:W-:Y:S01]  /*d7d0*/  @!P4 IMAD.MOV R4, RZ, RZ, -R4 ;  /* 0x000000ffff04c224 */ /* 0x000fe200078e0a04 */
[----:B----4-:R-:W-:Y:S02]  /*d7e0*/  ISETP.GE.AND P2, PT, R249, RZ, PT ;  /* 0x000000fff900720c */ /* 0x010fe40003f46270 */
[----:B------:R-:W2:Y:S01]  /*d7f0*/  LDL R249, [R1+0xb18] ;  /* 0x000b180001f97983 */ /* 0x000ea20000100800 */
[----:B------:R-:W-:-:S03]  /*d800*/  ISETP.GE.AND P1, PT, R248, RZ, PT ;  /* 0x000000fff800720c */ /* 0x000fc60003f26270 */
[----:B------:R-:W3:Y:S01]  /*d810*/  LDL R248, [R1+0xb10] ;  /* 0x000b100001f87983 */ /* 0x000ee20000100800 */
        /* <DEDUP_REMOVED lines=8> */
[----:B------:R-:W-:Y:S01]  /*d8a0*/  @!P2 IMAD.MOV R193, RZ, RZ, -R193 ;  /* 0x000000ffffc1a224 */ /* 0x000fe200078e0ac1 */
[----:B------:R-:W-:-:S02]  /*d8b0*/  ISETP.GE.AND P2, PT, R2, RZ, PT ;  /* 0x000000ff0200720c */ /* 0x000fc40003f46270 */
[----:B------:R-:W4:Y:S03]  /*d8c0*/  LDL R2, [R1+0xae0] ;  /* 0x000ae00001027983 */ /* 0x000f260000100800 */
[----:B------:R-:W-:Y:S01]  /*d8d0*/  @!P3 IMAD.MOV R192, RZ, RZ, -R192 ;  /* 0x000000ffffc0b224 */ /* 0x000fe200078e0ac0 */
[----:B------:R-:W-:Y:S02]  /*d8e0*/  ISETP.GE.AND P3, PT, R5, RZ, PT ;  /* 0x000000ff0500720c */ /* 0x000fe40003f66270 */
[----:B------:R-:W4:Y:S01]  /*d8f0*/  LDL R5, [R1+0xaf4] ;  /* 0x000af40001057983 */ /* 0x000f220000100800 */
[----:B------:R-:W-:-:S04]  /*d900*/  @!P5 IMAD.MOV R196, RZ, RZ, -R196 ;  /* 0x000000ffffc4d224 */ /* 0x000fc800078e0ac4 */
[----:B------:R-:W-:-:S06]  /*d910*/  @!P2 IMAD.MOV R198, RZ, RZ, -R198 ;  /* 0x000000ffffc6a224 */ /* 0x000fcc00078e0ac6 */
[----:B------:R-:W-:Y:S02]  /*d920*/  @!P3 IMAD.MOV R197, RZ, RZ, -R197 ;  /* 0x000000ffffc5b224 */ /* 0x000fe400078e0ac5 */
[----:B------:R-:W-:Y:S01]  /*d930*/  @!P1 IMAD.MOV R194, RZ, RZ, -R194 ;  /* 0x000000ffffc29224 */ /* 0x000fe200078e0ac2 */
[----:B------:R-:W-:Y:S02]  /*d940*/  ISETP.GE.AND P1, PT, R8, RZ, PT ;  /* 0x000000ff0800720c */ /* 0x000fe40003f26270 */
[----:B------:R-:W4:Y:S01]  /*d950*/  LDL R8, [R1+0xadc] ;  /* 0x000adc0001087983 */ /* 0x000f220000100800 */
[----:B--2---:R-:W-:-:S03]  /*d960*/  ISETP.GE.AND P5, PT, R249, RZ, PT ;  /* 0x000000fff900720c */ /* 0x004fc60003fa6270 */
[----:B------:R-:W2:Y:S01]  /*d970*/  LDL R249, [R1+0xad0] ;  /* 0x000ad00001f97983 */ /* 0x000ea20000100800 */
[----:B---3--:R-:W-:-:S03]  /*d980*/  ISETP.GE.AND P3, PT, R248, RZ, PT ;  /* 0x000000fff800720c */ /* 0x008fc60003f66270 */
[----:B------:R-:W3:Y:S01]  /*d990*/  LDL R248, [R1+0xacc] ;  /* 0x000acc0001f87983 */ /* 0x000ee20000100800 */
[----:B----4-:R-:W-:-:S03]  /*d9a0*/  ISETP.GE.AND P2, PT, R247, RZ, PT ;  /* 0x000000fff700720c */ /* 0x010fc60003f46270 */
        /* <DEDUP_REMOVED lines=32> */
[----:B------:R-:W-:Y:S01]  /*dbb0*/  ISETP.GE.AND P1, PT, R2, RZ, PT ;  /* 0x000000ff0200720c */ /* 0x000fe20003f26270 */
[----:B------:R-:W-:Y:S01]  /*dbc0*/  @!P4 IMAD.MOV R210, RZ, RZ, -R210 ;  /* 0x000000ffffd2c224 */ /* 0x000fe200078e0ad2 */
[----:B------:R-:W4:Y:S03]  /*dbd0*/  LDL R2, [R1+0xa40] ;  /* 0x000a400001027983 */ /* 0x000f260000100800 */
[----:B------:R-:W-:Y:S01]  /*dbe0*/  @!P2 IMAD.MOV R208, RZ, RZ, -R208 ;  /* 0x000000ffffd0a224 */ /* 0x000fe200078e0ad0 */
[----:B------:R-:W-:-:S02]  /*dbf0*/  ISETP.GE.AND P2, PT, R5, RZ, PT ;  /* 0x000000ff0500720c */ /* 0x000fc40003f46270 */
[----:B------:R-:W4:Y:S01]  /*dc00*/  LDL R5, [R1+0xa60] ;  /* 0x000a600001057983 */ /* 0x000f220000100800 */
[----:B------:R-:W-:-:S04]  /*dc10*/  @!P3 IMAD.MOV R212, RZ, RZ, -R212 ;  /* 0x000000ffffd4b224 */ /* 0x000fc800078e0ad4 */
[----:B------:R-:W-:-:S06]  /*dc20*/  @!P1 IMAD.MOV R214, RZ, RZ, -R214 ;  /* 0x000000ffffd69224 */ /* 0x000fcc00078e0ad6 */
        /* <DEDUP_REMOVED lines=42> */
[----:B------:R-:W-:Y:S01]  /*ded0*/  ISETP.GE.AND P4, PT, R5, RZ, PT ;  /* 0x000000ff0500720c */ /* 0x000fe20003f86270 */
[----:B------:R-:W4:Y:S04]  /*dee0*/  LDL R2, [R1+0xa14] ;  /* 0x000a140001027983 */ /* 0x000f280000100800 */
[----:B------:R-:W4:Y:S01]  /*def0*/  LDL R5, [R1+0xa10] ;  /* 0x000a100001057983 */ /* 0x000f220000100800 */
[----:B------:R-:W-:-:S05]  /*df00*/  @!P2 IMAD.MOV R228, RZ, RZ, -R228 ;  /* 0x000000ffffe4a224 */ /* 0x000fca00078e0ae4 */
[----:B------:R-:W-:Y:S02]  /*df10*/  @!P1 IMAD.MOV R229, RZ, RZ, -R229 ;  /* 0x000000ffffe59224 */ /* 0x000fe400078e0ae5 */
        /* <DEDUP_REMOVED lines=14> */
[----:B------:R-:W-:Y:S01]  /*e000*/  ISETP.GE.AND P5, PT, R6, RZ, PT ;  /* 0x000000ff0600720c */ /* 0x000fe20003fa6270 */
[----:B------:R-:W-:Y:S01]  /*e010*/  @!P1 IMAD.MOV R234, RZ, RZ, -R234 ;  /* 0x000000ffffea9224 */ /* 0x000fe200078e0aea */
[----:B------:R-:W-:Y:S01]  /*e020*/  ISETP.GE.AND P1, PT, R251, RZ, PT ;  /* 0x000000fffb00720c */ /* 0x000fe20003f26270 */
[----:B------:R-:W4:Y:S01]  /*e030*/  LDL R6, [R1+0x960] ;  /* 0x0009600001067983 */ /* 0x000f220000100800 */
[----:B------:R-:W-:Y:S01]  /*e040*/  @!P4 IMAD.MOV R235, RZ, RZ, -R235 ;  /* 0x000000ffffebc224 */ /* 0x000fe200078e0aeb */
[----:B------:R-:W-:-:S08]  /*e050*/  ISETP.GE.AND P4, PT, R2, RZ, PT ;  /* 0x000000ff0200720c */ /* 0x000fd00003f86270 */
[----:B------:R-:W-:Y:S01]  /*e060*/  @!P5 IMAD.MOV R236, RZ, RZ, -R236 ;  /* 0x000000ffffecd224 */ /* 0x000fe200078e0aec */
[----:B------:R-:W-:Y:S01]  /*e070*/  ISETP.GE.AND P5, PT, R5, RZ, PT ;  /* 0x000000ff0500720c */ /* 0x000fe20003fa6270 */
[----:B------:R-:W-:Y:S01]  /*e080*/  @!P1 IMAD.MOV R239, RZ, RZ, -R239 ;  /* 0x000000ffffef9224 */ /* 0x000fe200078e0aef */
[----:B------:R-:W4:Y:S01]  /*e090*/  LDL R5, [R1+0x964] ;  /* 0x0009640001057983 */ /* 0x000f220000100800 */
[----:B------:R-:W-:Y:S01]  /*e0a0*/  @!P3 IMAD.MOV R232, RZ, RZ, -R232 ;  /* 0x000000ffffe8b224 */ /* 0x000fe200078e0ae8 */
[----:B------:R-:W-:Y:S01]  /*e0b0*/  ISETP.GE.AND P3, PT, R10, RZ, PT ;  /* 0x000000ff0a00720c */ /* 0x000fe20003f66270 */
[----:B------:R-:W-:-:S08]  /*e0c0*/  @!P4 IMAD.MOV R240, RZ, RZ, -R240 ;  /* 0x000000fffff0c224 */ /* 0x000fd000078e0af0 */
[----:B------:R-:W-:Y:S02]  /*e0d0*/  @!P5 IMAD.MOV R241, RZ, RZ, -R241 ;  /* 0x000000fffff1d224 */ /* 0x000fe400078e0af1 */
[----:B------:R-:W-:Y:S01]  /*e0e0*/  @!P2 IMAD.MOV R233, RZ, RZ, -R233 ;  /* 0x000000ffffe9a224 */ /* 0x000fe200078e0ae9 */
[----:B------:R-:W-:Y:S01]  /*e0f0*/  ISETP.GE.AND P2, PT, R9, RZ, PT ;  /* 0x000000ff0900720c */ /* 0x000fe20003f46270 */
[----:B------:R-:W-:Y:S01]  /*e100*/  @!P3 IMAD.MOV R237, RZ, RZ, -R237 ;  /* 0x000000ffffedb224 */ /* 0x000fe200078e0aed */
[----:B------:R-:W-:Y:S02]  /*e110*/  ISETP.GE.AND P3, PT, R8, RZ, PT ;  /* 0x000000ff0800720c */ /* 0x000fe40003f66270 */
[----:B--2---:R-:W-:Y:S02]  /*e120*/  ISETP.GE.AND P1, PT, R249, RZ, PT ;  /* 0x000000fff900720c */ /* 0x004fe40003f26270 */
[----:B------:R-:W2:Y:S01]  /*e130*/  LDL R249, [R1+0x9f8] ;  /* 0x0009f80001f97983 */ /* 0x000ea20000100800 */
[----:B---3--:R-:W-:-:S03]  /*e140*/  ISETP.GE.AND P4, PT, R248, RZ, PT ;  /* 0x000000fff800720c */ /* 0x008fc60003f86270 */
[----:B------:R-:W3:Y:S01]  /*e150*/  LDL R248, [R1+0x9f4] ;  /* 0x0009f40001f87983 */ /* 0x000ee20000100800 */
[----:B----4-:R-:W-:-:S03]  /*e160*/  ISETP.GE.AND P5, PT, R247, RZ, PT ;  /* 0x000000fff700720c */ /* 0x010fc60003fa6270 */
[----:B------:R-:W4:Y:S04]  /*e170*/  LDL R247, [R1+0x9f0] ;  /* 0x0009f00001f77983 */ /* 0x000f280000100800 */
[----:B------:R-:W3:Y:S04]  /*e180*/  LDL.LU R14, [R1+0x3c] ;  /* 0x00003c00010e7983 */ /* 0x000ee80000300800 */
[----:B------:R-:W3:Y:S04]  /*e190*/  LDL.LU R13, [R1+0x38] ;  /* 0x00003800010d7983 */ /* 0x000ee80000300800 */
[----:B------:R-:W3:Y:S04]  /*e1a0*/  LDL.LU R12, [R1+0x34] ;  /* 0x00003400010c7983 */ /* 0x000ee80000300800 */
[----:B------:R-:W3:Y:S04]  /*e1b0*/  LDL.LU R11, [R1+0x28] ;  /* 0x00002800010b7983 */ /* 0x000ee80000300800 */
[----:B------:R-:W3:Y:S04]  /*e1c0*/  LDL.LU R10, [R1+0x24] ;  /* 0x00002400010a7983 */ /* 0x000ee80000300800 */
[----:B------:R-:W3:Y:S04]  /*e1d0*/  LDL.LU R9, [R1+0x20] ;  /* 0x0000200001097983 */ /* 0x000ee80000300800 */
[----:B------:R-:W3:Y:S04]  /*e1e0*/  LDL.LU R251, [R1+0x1c] ;  /* 0x00001c0001fb7983 */ /* 0x000ee80000300800 */
[----:B------:R-:W3:Y:S04]  /*e1f0*/  LDL.LU R2, [R1+0x18] ;  /* 0x0000180001027983 */ /* 0x000ee80000300800 */
[----:B------:R-:W3:Y:S01]  /*e200*/  LDL.LU R8, [R1+0x14] ;  /* 0x0000140001087983 */ /* 0x000ee20000300800 */
[----:B------:R-:W-:Y:S01]  /*e210*/  @!P2 IMAD.MOV R238, RZ, RZ, -R238 ;  /* 0x000000ffffeea224 */ /* 0x000fe200078e0aee */
[----:B------:R-:W-:-:S02]  /*e220*/  ISETP.GE.AND P2, PT, R0, RZ, PT ;  /* 0x000000ff0000720c */ /* 0x000fc40003f46270 */
[----:B------:R-:W1:Y:S01]  /*e230*/  S2R R0, SR_TID.X ;  /* 0x0000000000007919 */ /* 0x000e620000002100 */
[----:B------:R-:W-:Y:S01]  /*e240*/  IMAD R190, R252, 0x2, R7 ;  /* 0x00000002fcbe7824 */ /* 0x000fe200078e0207 */
[----:B------:R-:W-:Y:S01]  /*e250*/  ISETP.NE.AND P0, PT, RZ, UR6, PT ;  /* 0x00000006ff007c0c */ /* 0x000fe2000bf05270 */
[----:B------:R1:W-:Y:S01]  /*e260*/  STL [R1+0xdfc], R7 ;  /* 0x000dfc0701007387 */ /* 0x0003e20000100800 */
[----:B------:R-:W-:-:S07]  /*e270*/  LOP3.LUT R250, RZ, UR6, RZ, 0x33, !PT ;  /* 0x00000006fffa7c12 */ /* 0x000fce000f8e33ff */
[----:B------:R-:W-:Y:S01]  /*e280*/  @!P2 IMAD.MOV R243, RZ, RZ, -R243 ;  /* 0x000000fffff3a224 */ /* 0x000fe200078e0af3 */
[----:B-1----:R-:W3:Y:S01]  /*e290*/  LDL.LU R7, [R1+0x8] ;  /* 0x0000080001077983 */ /* 0x002ee20000300800 */
[----:B------:R-:W-:Y:S01]  /*e2a0*/  IMAD R189, R252, 0x2, R190 ;  /* 0x00000002fcbd7824 */ /* 0x000fe200078e02be */
[----:B------:R-:W-:-:S05]  /*e2b0*/  LOP3.LUT R0, R0, 0x3f, RZ, 0xc0, !PT ;  /* 0x0000003f00007812 */ /* 0x000fca00078ec0ff */
[----:B------:R-:W-:-:S05]  /*e2c0*/  IMAD R0, R0, UR5, RZ ;  /* 0x0000000500007c24 */ /* 0x000fca000f8e02ff */
[----:B------:R-:W-:Y:S01]  /*e2d0*/  LEA R0, P2, R0, UR10, 0x2 ;  /* 0x0000000a00007c11 */ /* 0x000fe2000f8410ff */
[----:B------:R-:W-:Y:S02]  /*e2e0*/  @!P1 IMAD.MOV R244, RZ, RZ, -R244 ;  /* 0x000000fffff49224 */ /* 0x000fe400078e0af4 */
[----:B------:R-:W-:Y:S02]  /*e2f0*/  @!P4 IMAD.MOV R245, RZ, RZ, -R245 ;  /* 0x000000fffff5c224 */ /* 0x000fe400078e0af5 */
[----:B------:R-:W-:Y:S01]  /*e300*/  @!P5 IMAD.MOV R246, RZ, RZ, -R246 ;  /* 0x000000fffff6d224 */ /* 0x000fe200078e0af6 */
[----:B------:R1:W-:Y:S01]  /*e310*/  STL [R1+0xe00], R0 ;  /* 0x000e000001007387 */ /* 0x0003e20000100800 */
[----:B------:R-:W-:Y:S01]  /*e320*/  ISETP.GE.AND P5, PT, R5, RZ, PT ;  /* 0x000000ff0500720c */ /* 0x000fe20003fa6270 */
[----:B------:R-:W-:Y:S01]  /*e330*/  @!P3 IMAD.MOV R242, RZ, RZ, -R242 ;  /* 0x000000fffff2b224 */ /* 0x000fe200078e0af2 */
[----:B----4-:R-:W-:Y:S01]  /*e340*/  ISETP.GE.AND P6, PT, R247, RZ, PT ;  /* 0x000000fff700720c */ /* 0x010fe20003fc6270 */
[----:B-1----:R-:W4:Y:S01]  /*e350*/  LDL R0, [R1+0xc] ;  /* 0x00000c0001007983 */ /* 0x002f220000100800 */
[----:B--2---:R-:W-:Y:S01]  /*e360*/  ISETP.GE.AND P1, PT, R249, RZ, PT ;  /* 0x000000fff900720c */ /* 0x004fe20003f26270 */
[----:B------:R-:W-:Y:S01]  /*e370*/  ULDC UR10, c[0x0][0x240] ;  /* 0x00009000000a7ab9 */ /* 0x000fe20000000800 */
[----:B---3--:R-:W-:Y:S01]  /*e380*/  SEL R14, R250, R14, !P0 ;  /* 0x0000000efa0e7207 */ /* 0x008fe20004000000 */
[----:B------:R1:W-:Y:S01]  /*e390*/  STL [R1+0xe04], R190 ;  /* 0x000e04be01007387 */ /* 0x0003e20000100800 */
[----:B------:R-:W-:-:S02]  /*e3a0*/  ISETP.GE.AND P4, PT, R248, RZ, PT ;  /* 0x000000fff800720c */ /* 0x000fc40003f86270 */
[C---:B------:R-:W-:Y:S01]  /*e3b0*/  SEL R13, R250.reuse, R13, !P0 ;  /* 0x0000000dfa0d7207 */ /* 0x040fe20004000000 */
[----:B-1----:R-:W2:Y:S01]  /*e3c0*/  LDL.LU R190, [R1+0x10] ;  /* 0x0000100001be7983 */ /* 0x002ea20000300800 */
[----:B------:R-:W-:-:S03]  /*e3d0*/  SEL R12, R250, R12, !P0 ;  /* 0x0000000cfa0c7207 */ /* 0x000fc60004000000 */
[----:B------:R-:W3:Y:S04]  /*e3e0*/  LDL.LU R249, [R1+0xe34] ;  /* 0x000e340001f97983 */ /* 0x000ee80000300800 */
[----:B------:R-:W3:Y:S01]  /*e3f0*/  LDL.LU R248, [R1+0xe30] ;  /* 0x000e300001f87983 */ /* 0x000ee20000300800 */
[----:B------:R-:W-:-:S03]  /*e400*/  SEL R11, R250, R11, !P0 ;  /* 0x0000000bfa0b7207 */ /* 0x000fc60004000000 */
[----:B------:R-:W3:Y:S04]  /*e410*/  LDL.LU R247, [R1+0xe2c] ;  /* 0x000e2c0001f77983 */ /* 0x000ee80000300800 */
[----:B------:R-:W3:Y:S01]  /*e420*/  LDL.LU R5, [R1+0x2c] ;  /* 0x00002c0001057983 */ /* 0x000ee20000300800 */
[----:B------:R-:W-:-:S03]  /*e430*/  SEL R10, R250, R10, !P0 ;  /* 0x0000000afa0a7207 */ /* 0x000fc60004000000 */
[----:B------:R1:W-:Y:S01]  /*e440*/  STL [R1+0x114], R14 ;  /* 0x0001140e01007387 */ /* 0x0003e20000100800 */
[C---:B------:R-:W-:Y:S02]  /*e450*/  SEL R9, R250.reuse, R9, !P0 ;  /* 0x00000009fa097207 */ /* 0x040fe40004000000 */
[C---:B------:R-:W-:Y:S01]  /*e460*/  SEL R251, R250.reuse, R251, !P0 ;  /* 0x000000fbfafb7207 */ /* 0x040fe20004000000 */
[----:B-1----:R-:W3:Y:S04]  /*e470*/  LDL.LU R14, [R1+0xe28] ;  /* 0x000e2800010e7983 */ /* 0x002ee80000300800 */
[----:B------:R1:W-:Y:S01]  /*e480*/  STL [R1+0x110], R13 ;  /* 0x0001100d01007387 */ /* 0x0003e20000100800 */
[----:B------:R-:W-:-:S03]  /*e490*/  SEL R2, R250, R2, !P0 ;  /* 0x00000002fa027207 */ /* 0x000fc60004000000 */
[----:B-1----:R-:W3:Y:S04]  /*e4a0*/  LDL.LU R13, [R1+0xe24] ;  /* 0x000e2400010d7983 */ /* 0x002ee80000300800 */
[----:B------:R1:W-:Y:S01]  /*e4b0*/  STL [R1+0x10c], R12 ;  /* 0x00010c0c01007387 */ /* 0x0003e20000100800 */
[----:B------:R-:W-:-:S03]  /*e4c0*/  SEL R8, R250, R8, !P0 ;  /* 0x00000008fa087207 */ /* 0x000fc60004000000 */
[----:B-1----:R-:W3:Y:S04]  /*e4d0*/  LDL.LU R12, [R1+0xe20] ;  /* 0x000e2000010c7983 */ /* 0x002ee80000300800 */
[----:B------:R1:W-:Y:S04]  /*e4e0*/  STL [R1+0x108], R11 ;  /* 0x0001080b01007387 */ /* 0x0003e80000100800 */
        /* <DEDUP_REMOVED lines=10> */
[----:B-1----:R-:W3:Y:S01]  /*e590*/  LDL.LU R8, [R1+0xe08] ;  /* 0x000e080001087983 */ /* 0x002ee20000300800 */
[----:B------:R-:W-:-:S02]  /*e5a0*/  SEL R7, R250, R7, !P0 ;  /* 0x00000007fa077207 */ /* 0x000fc40004000000 */
[C---:B----4-:R-:W-:Y:S02]  /*e5b0*/  SEL R0, R250.reuse, R0, !P0 ;  /* 0x00000000fa007207 */ /* 0x050fe40004000000 */
[----:B--2---:R-:W-:-:S05]  /*e5c0*/  SEL R190, R250, R190, !P0 ;  /* 0x000000befabe7207 */ /* 0x004fca0004000000 */
[----:B------:R-:W-:Y:S04]  /*e5d0*/  STL [R1+0xf0], R190 ;  /* 0x0000f0be01007387 */ /* 0x000fe80000100800 */
[----:B------:R-:W-:Y:S04]  /*e5e0*/  STL [R1+0xe8], R0 ;  /* 0x0000e80001007387 */ /* 0x000fe80000100800 */
[----:B------:R3:W-:Y:S02]  /*e5f0*/  STL [R1+0xe4], R7 ;  /* 0x0000e40701007387 */ /* 0x0007e40000100800 */
[----:B---3--:R-:W-:-:S02]  /*e600*/  SEL R7, R250, R251, !P0 ;  /* 0x000000fbfa077207 */ /* 0x008fc40004000000 */
[C---:B------:R-:W-:Y:S02]  /*e610*/  SEL R0, R250.reuse, R2, !P0 ;  /* 0x00000002fa007207 */ /* 0x040fe40004000000 */
[C---:B------:R-:W-:Y:S02]  /*e620*/  SEL R2, R250.reuse, R9, !P0 ;  /* 0x00000009fa027207 */ /* 0x040fe40004000000 */
[----:B------:R-:W-:-:S05]  /*e630*/  SEL R8, R250, R8, !P0 ;  /* 0x00000008fa087207 */ /* 0x000fca0004000000 */
[----:B------:R-:W-:Y:S04]  /*e640*/  STL [R1+0xe0], R8 ;  /* 0x0000e00801007387 */ /* 0x000fe80000100800 */
[----:B------:R1:W-:Y:S04]  /*e650*/  STL [R1+0xdc], R0 ;  /* 0x0000dc0001007387 */ /* 0x0003e80000100800 */
[----:B------:R2:W-:Y:S01]  /*e660*/  STL [R1+0xd4], R7 ;  /* 0x0000d40701007387 */ /* 0x0005e20000100800 */
[----:B-1----:R-:W-:-:S03]  /*e670*/  SEL R0, R250, R10, !P0 ;  /* 0x0000000afa007207 */ /* 0x002fc60004000000 */
[----:B------:R1:W-:Y:S01]  /*e680*/  STL [R1+0xd0], R2 ;  /* 0x0000d00201007387 */ /* 0x0003e20000100800 */
[----:B--2---:R-:W-:-:S03]  /*e690*/  SEL R7, R250, R11, !P0 ;  /* 0x0000000bfa077207 */ /* 0x004fc60004000000 */
[----:B------:R2:W-:Y:S01]  /*e6a0*/  STL [R1+0xcc], R0 ;  /* 0x0000cc0001007387 */ /* 0x0005e20000100800 */
[----:B-1----:R-:W-:-:S03]  /*e6b0*/  SEL R2, R250, R12, !P0 ;  /* 0x0000000cfa027207 */ /* 0x002fc60004000000 */
[----:B------:R1:W-:Y:S01]  /*e6c0*/  STL [R1+0xc8], R7 ;  /* 0x0000c80701007387 */ /* 0x0003e20000100800 */
[----:B--2---:R-:W-:-:S03]  /*e6d0*/  SEL R0, R250, R13, !P0 ;  /* 0x0000000dfa007207 */ /* 0x004fc60004000000 */
[----:B------:R2:W-:Y:S04]  /*e6e0*/  STL [R1+0xc4], R2 ;  /* 0x0000c40201007387 */ /* 0x0005e80000100800 */
[----:B------:R3:W-:Y:S01]  /*e6f0*/  STL [R1+0xc0], R0 ;  /* 0x0000c00001007387 */ /* 0x0007e20000100800 */
[C---:B-1----:R-:W-:Y:S02]  /*e700*/  SEL R7, R250.reuse, R14, !P0 ;  /* 0x0000000efa077207 */ /* 0x042fe40004000000 */
[----:B--2---:R-:W-:-:S03]  /*e710*/  SEL R2, R250, R15, !P0 ;  /* 0x0000000ffa027207 */ /* 0x004fc60004000000 */
[----:B------:R1:W-:Y:S01]  /*e720*/  STL [R1+0xbc], R7 ;  /* 0x0000bc0701007387 */ /* 0x0003e20000100800 */
[----:B---3--:R-:W-:-:S03]  /*e730*/  SEL R0, R250, R16, !P0 ;  /* 0x00000010fa007207 */ /* 0x008fc60004000000 */
        /* <DEDUP_REMOVED lines=21> */
[C---:B--2---:R-:W-:Y:S02]  /*e890*/  SEL R2, R250.reuse, R27, !P0 ;  /* 0x0000001bfa027207 */ /* 0x044fe40004000000 */
[----:B---3--:R-:W-:-:S05]  /*e8a0*/  SEL R0, R250, R26, !P0 ;  /* 0x0000001afa007207 */ /* 0x008fca0004000000 */
[----:B------:R1:W-:Y:S04]  /*e8b0*/  STL [R1+0x888], R0 ;  /* 0x0008880001007387 */ /* 0x0003e80000100800 */
        /* <DEDUP_REMOVED lines=16> */
[----:B------:R2:W-:Y:S01]  /*e9c0*/  STL [R1+0x24], R0 ;  /* 0x0000240001007387 */ /* 0x0005e20000100800 */
[----:B------:R-:W-:-:S03]  /*e9d0*/  SEL R10, R250, R3, !P0 ;  /* 0x00000003fa0a7207 */ /* 0x000fc60004000000 */
[----:B------:R3:W-:Y:S01]  /*e9e0*/  STL [R1+0x20], R2 ;  /* 0x0000200201007387 */ /* 0x0007e20000100800 */
[C---:B-1----:R-:W-:Y:S02]  /*e9f0*/  SEL R7, R250.reuse, R37, !P0 ;  /* 0x00000025fa077207 */ /* 0x042fe40004000000 */
[C---:B------:R-:W-:Y:S02]  /*ea00*/  SEL R9, R250.reuse, R221, !P0 ;  /* 0x000000ddfa097207 */ /* 0x040fe40004000000 */
[C---:B--2---:R-:W-:Y:S01]  /*ea10*/  SEL R0, R250.reuse, R38, !P0 ;  /* 0x00000026fa007207 */ /* 0x044fe20004000000 */
[----:B------:R-:W-:Y:S01]  /*ea20*/  STL [R1+0x1c], R7 ;  /* 0x00001c0701007387 */ /* 0x000fe20000100800 */
[C---:B------:R-:W-:Y:S02]  /*ea30*/  SEL R3, R250.reuse, R222, !P0 ;  /* 0x000000defa037207 */ /* 0x040fe40004000000 */
[C---:B---3--:R-:W-:Y:S01]  /*ea40*/  SEL R2, R250.reuse, R39, !P0 ;  /* 0x00000027fa027207 */ /* 0x048fe20004000000 */
[----:B------:R-:W-:Y:S01]  /*ea50*/  STL [R1+0x18], R0 ;  /* 0x0000180001007387 */ /* 0x000fe20000100800 */
[----:B------:R-:W-:-:S03]  /*ea60*/  SEL R24, R250, R223, !P0 ;  /* 0x000000dffa187207 */ /* 0x000fc60004000000 */
[----:B------:R-:W-:Y:S04]  /*ea70*/  STL [R1+0x14], R2 ;  /* 0x0000140201007387 */ /* 0x000fe80000100800 */
        /* <DEDUP_REMOVED lines=35> */
[----:B------:R-:W-:Y:S04]  /*ecb0*/  STL [R1+0x1a4], R9 ;  /* 0x0001a40901007387 */ /* 0x000fe80000100800 */
[----:B------:R2:W-:Y:S01]  /*ecc0*/  STL [R1+0x1c0], R3 ;  /* 0x0001c00301007387 */ /* 0x0005e20000100800 */
[C---:B-1----:R-:W-:Y:S02]  /*ecd0*/  SEL R24, R250.reuse, R241, !P0 ;  /* 0x000000f1fa187207 */ /* 0x042fe40004000000 */
[----:B--2---:R-:W-:-:S03]  /*ece0*/  SEL R3, R250, R242, !P0 ;  /* 0x000000f2fa037207 */ /* 0x004fc60004000000 */
[----:B------:R1:W-:Y:S04]  /*ecf0*/  STL [R1+0x1f0], R24 ;  /* 0x0001f01801007387 */ /* 0x0003e80000100800 */
[----:B------:R2:W-:Y:S01]  /*ed00*/  STL [R1+0x1f8], R3 ;  /* 0x0001f80301007387 */ /* 0x0005e20000100800 */
[----:B------:R-:W-:Y:S01]  /*ed10*/  @!P1 IMAD.MOV R247, RZ, RZ, -R247 ;  /* 0x000000fffff79224 */ /* 0x000fe200078e0af7 */
[C---:B-1----:R-:W-:Y:S02]  /*ed20*/  SEL R24, R250.reuse, R243, !P0 ;  /* 0x000000f3fa187207 */ /* 0x042fe40004000000 */
[----:B--2---:R-:W-:-:S03]  /*ed30*/  SEL R3, R250, R244, !P0 ;  /* 0x000000f4fa037207 */ /* 0x004fc60004000000 */
[----:B------:R1:W-:Y:S01]  /*ed40*/  STL [R1+0x1a0], R24 ;  /* 0x0001a01801007387 */ /* 0x0003e20000100800 */
[C---:B------:R-:W-:Y:S02]  /*ed50*/  SEL R8, R250.reuse, R44, !P0 ;  /* 0x0000002cfa087207 */ /* 0x040fe40004000000 */
[C---:B------:R-:W-:Y:S01]  /*ed60*/  SEL R44, R250.reuse, R245, !P0 ;  /* 0x000000f5fa2c7207 */ /* 0x040fe20004000000 */
[----:B------:R2:W-:Y:S01]  /*ed70*/  STL [R1+0x1cc], R3 ;  /* 0x0001cc0301007387 */ /* 0x0005e20000100800 */
[----:B------:R-:W-:Y:S02]  /*ed80*/  @!P4 IMAD.MOV R248, RZ, RZ, -R248 ;  /* 0x000000fffff8c224 */ /* 0x000fe400078e0af8 */
[----:B------:R-:W-:Y:S01]  /*ed90*/  @!P6 IMAD.MOV R249, RZ, RZ, -R249 ;  /* 0x000000fffff9e224 */ /* 0x000fe200078e0af9 */
[----:B------:R-:W-:Y:S01]  /*eda0*/  STL [R1+0x1e4], R44 ;  /* 0x0001e42c01007387 */ /* 0x000fe20000100800 */
[C---:B-1----:R-:W-:Y:S02]  /*edb0*/  SEL R24, R250.reuse, R247, !P0 ;  /* 0x000000f7fa187207 */ /* 0x042fe40004000000 */
[----:B--2---:R-:W-:-:S05]  /*edc0*/  SEL R3, R250, R246, !P0 ;  /* 0x000000f6fa037207 */ /* 0x004fca0004000000 */
[----:B------:R1:W-:Y:S04]  /*edd0*/  STL [R1+0x1f4], R3 ;  /* 0x0001f40301007387 */ /* 0x0003e80000100800 */
[----:B------:R2:W-:Y:S01]  /*ede0*/  STL [R1+0x19c], R24 ;  /* 0x00019c1801007387 */ /* 0x0005e20000100800 */
[C---:B------:R-:W-:Y:S02]  /*edf0*/  SEL R18, R250.reuse, R57, !P0 ;  /* 0x00000039fa127207 */ /* 0x040fe40004000000 */
[C---:B-1----:R-:W-:Y:S02]  /*ee00*/  SEL R3, R250.reuse, R248, !P0 ;  /* 0x000000f8fa037207 */ /* 0x042fe40004000000 */
[----:B--2---:R-:W-:-:S03]  /*ee10*/  SEL R24, R250, R249, !P0 ;  /* 0x000000f9fa187207 */ /* 0x004fc60004000000 */
[----:B------:R-:W-:Y:S01]  /*ee20*/  STL [R1+0x1c8], R3 ;  /* 0x0001c80301007387 */ /* 0x000fe20000100800 */
[----:B------:R-:W-:-:S03]  /*ee30*/  SEL R33, R250, R187, !P0 ;  /* 0x000000bbfa217207 */ /* 0x000fc60004000000 */
[----:B------:R-:W2:Y:S01]  /*ee40*/  LDL.LU R57, [R1+0x114] ;  /* 0x0001140001397983 */ /* 0x000ea20000300800 */
[C---:B------:R-:W-:Y:S02]  /*ee50*/  SEL R37, R250.reuse, R67, !P0 ;  /* 0x00000043fa257207 */ /* 0x040fe40004000000 */
[C---:B------:R-:W-:Y:S01]  /*ee60*/  SEL R34, R250.reuse, R183, !P0 ;  /* 0x000000b7fa227207 */ /* 0x040fe20004000000 */
[----:B------:R-:W-:Y:S01]  /*ee70*/  STL [R1+0x1d8], R24 ;  /* 0x0001d81801007387 */ /* 0x000fe20000100800 */
[----:B------:R-:W-:-:S03]  /*ee80*/  SEL R67, R250, R179, !P0 ;  /* 0x000000b3fa437207 */ /* 0x000fc60004000000 */
[----:B------:R-:W3:Y:S01]  /*ee90*/  LDL.LU R187, [R1+0x110] ;  /* 0x0001100001bb7983 */ /* 0x000ee20000300800 */
[----:B------:R-:W-:-:S03]  /*eea0*/  SEL R190, R250, R40, !P0 ;  /* 0x00000028fabe7207 */ /* 0x000fc60004000000 */
[----:B------:R-:W4:Y:S01]  /*eeb0*/  LDL.LU R183, [R1+0x10c] ;  /* 0x00010c0001b77983 */ /* 0x000f220000300800 */
[----:B------:R-:W-:-:S03]  /*eec0*/  SEL R40, R250, R55, !P0 ;  /* 0x00000037fa287207 */ /* 0x000fc60004000000 */
[----:B------:R-:W2:Y:S01]  /*eed0*/  LDL.LU R179, [R1+0x108] ;  /* 0x0001080001b37983 */ /* 0x000ea20000300800 */
[C---:B------:R-:W-:Y:S02]  /*eee0*/  SEL R35, R250.reuse, R75, !P0 ;  /* 0x0000004bfa237207 */ /* 0x040fe40004000000 */
[C---:B------:R-:W-:Y:S01]  /*eef0*/  SEL R36, R250.reuse, R71, !P0 ;  /* 0x00000047fa247207 */ /* 0x040fe20004000000 */
[----:B------:R-:W3:Y:S01]  /*ef00*/  LDL.LU R55, [R1+0x104] ;  /* 0x0001040001377983 */ /* 0x000ee20000300800 */
[----:B------:R-:W-:-:S03]  /*ef10*/  SEL R39, R250, R59, !P0 ;  /* 0x0000003bfa277207 */ /* 0x000fc60004000000 */
[----:B------:R-:W3:Y:S01]  /*ef20*/  LDL.LU R75, [R1+0x100] ;  /* 0x00010000014b7983 */ /* 0x000ee20000300800 */
[----:B------:R-:W-:-:S03]  /*ef30*/  SEL R19, R250, R53, !P0 ;  /* 0x00000035fa137207 */ /* 0x000fc60004000000 */
[----:B------:R-:W2:Y:S01]  /*ef40*/  LDL.LU R71, [R1+0xfc] ;  /* 0x0000fc0001477983 */ /* 0x000ea20000300800 */
[----:B------:R-:W-:-:S03]  /*ef50*/  SEL R0, R250, R41, !P0 ;  /* 0x00000029fa007207 */ /* 0x000fc60004000000 */
[----:B------:R-:W3:Y:S01]  /*ef60*/  LDL.LU R59, [R1+0xf8] ;  /* 0x0000f800013b7983 */ /* 0x000ee20000300800 */
[C---:B------:R-:W-:Y:S02]  /*ef70*/  SEL R20, R250.reuse, R52, !P0 ;  /* 0x00000034fa147207 */ /* 0x040fe40004000000 */
[C---:B------:R-:W-:Y:S01]  /*ef80*/  SEL R41, R250.reuse, R51, !P0 ;  /* 0x00000033fa297207 */ /* 0x040fe20004000000 */
[----:B------:R-:W3:Y:S01]  /*ef90*/  LDL.LU R53, [R1+0xf4] ;  /* 0x0000f40001357983 */ /* 0x000ee20000300800 */
[----:B------:R-:W-:-:S03]  /*efa0*/  SEL R21, R250, R50, !P0 ;  /* 0x00000032fa157207 */ /* 0x000fc60004000000 */
[----:B------:R-:W3:Y:S04]  /*efb0*/  LDL.LU R52, [R1+0xf0] ;  /* 0x0000f00001347983 */ /* 0x000ee80000300800 */
[----:B------:R-:W3:Y:S01]  /*efc0*/  LDL.LU R51, [R1+0xe8] ;  /* 0x0000e80001337983 */ /* 0x000ee20000300800 */
        /* <DEDUP_REMOVED lines=10> */
[----:B------:R-:W-:-:S03]  /*f070*/  SEL R2, R250, R45, !P0 ;  /* 0x0000002dfa027207 */ /* 0x000fc60004000000 */
[----:B------:R-:W3:Y:S01]  /*f080*/  LDL.LU R45, [R1+0xcc] ;  /* 0x0000cc00012d7983 */ /* 0x000ee20000300800 */
[----:B------:R-:W-:Y:S01]  /*f090*/  ISETP.NE.AND P3, PT, R6, RZ, PT ;  /* 0x000000ff0600720c */ /* 0x000fe20003f65270 */
[----:B------:R-:W-:Y:S01]  /*f0a0*/  @!P5 IMAD.MOV R5, RZ, RZ, -R5 ;  /* 0x000000ffff05d224 */ /* 0x000fe200078e0a05 */
[----:B------:R-:W-:Y:S01]  /*f0b0*/  SEL R11, R250, R198, !P0 ;  /* 0x000000c6fa0b7207 */ /* 0x000fe20004000000 */
[----:B------:R-:W3:Y:S10]  /*f0c0*/  LDL.LU R44, [R1+0xc8] ;  /* 0x0000c800012c7983 */ /* 0x000ef40000300800 */
[----:B------:R-:W-:-:S05]  /*f0d0*/  @!P3 LOP3.LUT R5, RZ, R6, RZ, 0x33, !PT ;  /* 0x00000006ff05b212 */ /* 0x000fca00078e33ff */
[----:B------:R-:W-:Y:S01]  /*f0e0*/  IMAD R5, R5, UR7, RZ ;  /* 0x0000000705057c24 */ /* 0x000fe2000f8e02ff */
[----:B------:R-:W-:Y:S01]  /*f0f0*/  ULDC UR7, c[0x0][0x240] ;  /* 0x0000900000077ab9 */ /* 0x000fe20000000800 */
[----:B------:R-:W-:-:S03]  /*f100*/  SEL R15, R250, R64, !P0 ;  /* 0x00000040fa0f7207 */ /* 0x000fc60004000000 */
[----:B------:R-:W-:Y:S02]  /*f110*/  LEA R198, P1, R5, UR8, 0x2 ;  /* 0x0000000805c67c11 */ /* 0x000fe4000f8210ff */
[C---:B------:R-:W-:Y:S02]  /*f120*/  SEL R25, R250.reuse, R219, !P0 ;  /* 0x000000dbfa197207 */ /* 0x040fe40004000000 */
[C---:B------:R-:W-:Y:S02]  /*f130*/  SEL R26, R250.reuse, R215, !P0 ;  /* 0x000000d7fa1a7207 */ /* 0x040fe40004000000 */
[C---:B------:R-:W-:Y:S02]  /*f140*/  SEL R28, R250.reuse, R207, !P0 ;  /* 0x000000cffa1c7207 */ /* 0x040fe40004000000 */
[C---:B------:R-:W-:Y:S02]  /*f150*/  SEL R30, R250.reuse, R199, !P0 ;  /* 0x000000c7fa1e7207 */ /* 0x040fe40004000000 */
[----:B------:R-:W-:-:S02]  /*f160*/  SEL R29, R250, R203, !P0 ;  /* 0x000000cbfa1d7207 */ /* 0x000fc40004000000 */
[----:B------:R-:W-:Y:S01]  /*f170*/  SEL R27, R250, R211, !P0 ;  /* 0x000000d3fa1b7207 */ /* 0x000fe20004000000 */
[----:B------:R-:W-:Y:S01]  /*f180*/  IMAD R239, R190, UR7, RZ ;  /* 0x00000007beef7c24 */ /* 0x000fe2000f8e02ff */
[----:B------:R-:W-:Y:S01]  /*f190*/  LEA.HI.X.SX32 R64, R5, UR9, 0x2, P1 ;  /* 0x0000000905407c11 */ /* 0x000fe200088f16ff */
[----:B------:R-:W-:Y:S01]  /*f1a0*/  IMAD R238, R8, UR7, RZ ;  /* 0x0000000708ee7c24 */ /* 0x000fe2000f8e02ff */
[C---:B------:R-:W-:Y:S02]  /*f1b0*/  SEL R54, R250.reuse, R54, !P0 ;  /* 0x00000036fa367207 */ /* 0x040fe40004000000 */
[C---:B------:R-:W-:Y:S02]  /*f1c0*/  SEL R17, R250.reuse, R61, !P0 ;  /* 0x0000003dfa117207 */ /* 0x040fe40004000000 */
[C---:B------:R-:W-:Y:S02]  /*f1d0*/  SEL R16, R250.reuse, R62, !P0 ;  /* 0x0000003efa107207 */ /* 0x040fe40004000000 */
[----:B------:R-:W-:-:S02]  /*f1e0*/  SEL R65, R250, R65, !P0 ;  /* 0x00000041fa417207 */ /* 0x000fc40004000000 */
[C---:B------:R-:W-:Y:S02]  /*f1f0*/  SEL R70, R250.reuse, R70, !P0 ;  /* 0x00000046fa467207 */ /* 0x040fe40004000000 */
[C---:B------:R-:W-:Y:S02]  /*f200*/  SEL R12, R250.reuse, R69, !P0 ;  /* 0x00000045fa0c7207 */ /* 0x040fe40004000000 */
        /* <DEDUP_REMOVED lines=41> */
[C---:B------:R-:W-:Y:S01]  /*f4a0*/  SEL R88, R250.reuse, R88, !P0 ;  /* 0x00000058fa587207 */ /* 0x040fe20004000000 */
        /* <DEDUP_REMOVED lines=8> */
[C---:B------:R-:W-:Y:S01]  /*f530*/  SEL R176, R250.reuse, R176, !P0 ;  /* 0x000000b0fab07207 */ /* 0x040fe20004000000 */
[----:B------:R-:W1:Y:S01]  /*f540*/  S2R R6, SR_TID.X ;  /* 0x0000000000067919 */ /* 0x000e620000002100 */
        /* <DEDUP_REMOVED lines=40> */
[C---:B------:R-:W-:Y:S01]  /*f7d0*/  SEL R135, R250.reuse, R135, !P0 ;  /* 0x00000087fa877207 */ /* 0x040fe20004000000 */
[----:B----4-:R-:W-:Y:S01]  /*f7e0*/  IMAD R183, R183, UR7, RZ ;  /* 0x00000007b7b77c24 */ /* 0x010fe2000f8e02ff */
[C---:B------:R-:W-:Y:S01]  /*f7f0*/  SEL R136, R250.reuse, R136, !P0 ;  /* 0x00000088fa887207 */ /* 0x040fe20004000000 */
[----:B--2---:R-:W-:Y:S01]  /*f800*/  IMAD R71, R71, UR7, RZ ;  /* 0x0000000747477c24 */ /* 0x004fe2000f8e02ff */
[----:B------:R-:W-:Y:S01]  /*f810*/  SEL R137, R250, R137, !P0 ;  /* 0x00000089fa897207 */ /* 0x000fe20004000000 */
[----:B------:R-:W-:Y:S01]  /*f820*/  IMAD R5, R179, UR7, RZ ;  /* 0x00000007b3057c24 */ /* 0x000fe2000f8e02ff */
[----:B------:R-:W-:Y:S01]  /*f830*/  STL [R1+0x10c], R183 ;  /* 0x00010cb701007387 */ /* 0x000fe20000100800 */
[----:B---3--:R-:W-:-:S03]  /*f840*/  IMAD R51, R51, UR7, RZ ;  /* 0x0000000733337c24 */ /* 0x008fc6000f8e02ff */
[----:B------:R2:W-:Y:S01]  /*f850*/  STL [R1+0x198], R5 ;  /* 0x0001980501007387 */ /* 0x0005e20000100800 */
[----:B------:R-:W-:Y:S01]  /*f860*/  IMAD R219, R52, UR7, RZ ;  /* 0x0000000734db7c24 */ /* 0x000fe2000f8e02ff */
[----:B------:R-:W-:Y:S01]  /*f870*/  SEL R139, R250, R139, !P0 ;  /* 0x0000008bfa8b7207 */ /* 0x000fe20004000000 */
[----:B------:R-:W-:Y:S01]  /*f880*/  IMAD R227, R48, UR7, RZ ;  /* 0x0000000730e37c24 */ /* 0x000fe2000f8e02ff */
[C---:B------:R-:W-:Y:S01]  /*f890*/  SEL R140, R250.reuse, R140, !P0 ;  /* 0x0000008cfa8c7207 */ /* 0x040fe20004000000 */
[----:B--2---:R-:W-:Y:S01]  /*f8a0*/  IMAD R5, R59, UR7, RZ ;  /* 0x000000073b057c24 */ /* 0x004fe2000f8e02ff */
[----:B------:R-:W-:Y:S01]  /*f8b0*/  STL [R1+0xec], R71 ;  /* 0x0000ec4701007387 */ /* 0x000fe20000100800 */
[----:B------:R-:W-:Y:S01]  /*f8c0*/  IMAD R203, R187, UR7, RZ ;  /* 0x00000007bbcb7c24 */ /* 0x000fe2000f8e02ff */
[C---:B------:R-:W-:Y:S01]  /*f8d0*/  SEL R141, R250.reuse, R141, !P0 ;  /* 0x0000008dfa8d7207 */ /* 0x040fe20004000000 */
[----:B------:R-:W-:Y:S01]  /*f8e0*/  IMAD R211, R75, UR7, RZ ;  /* 0x000000074bd37c24 */ /* 0x000fe2000f8e02ff */
[----:B------:R2:W-:Y:S01]  /*f8f0*/  STL [R1+0x194], R5 ;  /* 0x0001940501007387 */ /* 0x0005e20000100800 */
[----:B------:R-:W-:-:S02]  /*f900*/  SEL R143, R250, R143, !P0 ;  /* 0x0000008ffa8f7207 */ /* 0x000fc40004000000 */
[C---:B------:R-:W-:Y:S01]  /*f910*/  SEL R144, R250.reuse, R144, !P0 ;  /* 0x00000090fa907207 */ /* 0x040fe20004000000 */
[----:B------:R-:W-:Y:S01]  /*f920*/  STL [R1+0xe8], R51 ;  /* 0x0000e83301007387 */ /* 0x000fe20000100800 */
[C---:B------:R-:W-:Y:S02]  /*f930*/  SEL R145, R250.reuse, R145, !P0 ;  /* 0x00000091fa917207 */ /* 0x040fe40004000000 */
[C---:B------:R-:W-:Y:S02]  /*f940*/  SEL R147, R250.reuse, R147, !P0 ;  /* 0x00000093fa937207 */ /* 0x040fe40004000000 */
[----:B------:R-:W-:Y:S01]  /*f950*/  SEL R148, R250, R148, !P0 ;  /* 0x00000094fa947207 */ /* 0x000fe20004000000 */
[----:B--2---:R-:W-:Y:S01]  /*f960*/  IMAD R5, R50, UR7, RZ ;  /* 0x0000000732057c24 */ /* 0x004fe2000f8e02ff */
[----:B------:R-:W-:Y:S01]  /*f970*/  SEL R149, R250, R149, !P0 ;  /* 0x00000095fa957207 */ /* 0x000fe20004000000 */
[----:B------:R-:W-:Y:S01]  /*f980*/  IMAD R235, R44, UR7, RZ ;  /* 0x000000072ceb7c24 */ /* 0x000fe2000f8e02ff */
[----:B------:R-:W-:-:S02]  /*f990*/  SEL R151, R250, R151, !P0 ;  /* 0x00000097fa977207 */ /* 0x000fc40004000000 */
[C---:B------:R-:W-:Y:S01]  /*f9a0*/  SEL R153, R250.reuse, R153, !P0 ;  /* 0x00000099fa997207 */ /* 0x040fe20004000000 */
[----:B------:R2:W-:Y:S01]  /*f9b0*/  STL [R1+0x190], R5 ;  /* 0x0001900501007387 */ /* 0x0005e20000100800 */
[C---:B------:R-:W-:Y:S02]  /*f9c0*/  SEL R155, R250.reuse, R155, !P0 ;  /* 0x0000009bfa9b7207 */ /* 0x040fe40004000000 */
[C---:B------:R-:W-:Y:S01]  /*f9d0*/  SEL R157, R250.reuse, R157, !P0 ;  /* 0x0000009dfa9d7207 */ /* 0x040fe20004000000 */
[----:B------:R-:W3:Y:S01]  /*f9e0*/  LDL R232, [R1+0xc4] ;  /* 0x0000c40001e87983 */ /* 0x000ee20000100800 */
[C---:B------:R-:W-:Y:S02]  /*f9f0*/  SEL R159, R250.reuse, R159, !P0 ;  /* 0x0000009ffa9f7207 */ /* 0x040fe40004000000 */
[C---:B------:R-:W-:Y:S01]  /*fa00*/  SEL R161, R250.reuse, R161, !P0 ;  /* 0x000000a1faa17207 */ /* 0x040fe20004000000 */
[----:B------:R-:W4:Y:S01]  /*fa10*/  LDL.LU R233, [R1+0xc0] ;  /* 0x0000c00001e97983 */ /* 0x000f220000300800 */
[C---:B------:R-:W-:Y:S01]  /*fa20*/  SEL R163, R250.reuse, R163, !P0 ;  /* 0x000000a3faa37207 */ /* 0x040fe20004000000 */
[----:B--2---:R-:W-:Y:S01]  /*fa30*/  IMAD R5, R47, UR7, RZ ;  /* 0x000000072f057c24 */ /* 0x004fe2000f8e02ff */
[C---:B------:R-:W-:Y:S01]  /*fa40*/  SEL R165, R250.reuse, R165, !P0 ;  /* 0x000000a5faa57207 */ /* 0x040fe20004000000 */
[----:B------:R-:W2:Y:S01]  /*fa50*/  LDL.LU R50, [R1+0xbc] ;  /* 0x0000bc0001327983 */ /* 0x000ea20000300800 */
[----:B------:R-:W-:Y:S01]  /*fa60*/  IMAD R52, R49, UR7, RZ ;  /* 0x0000000731347c24 */ /* 0x000fe2000f8e02ff */
[----:B------:R-:W-:-:S02]  /*fa70*/  SEL R167, R250, R167, !P0 ;  /* 0x000000a7faa77207 */ /* 0x000fc40004000000 */
[C---:B------:R-:W-:Y:S01]  /*fa80*/  SEL R169, R250.reuse, R169, !P0 ;  /* 0x000000a9faa97207 */ /* 0x040fe20004000000 */
[----:B------:R-:W3:Y:S01]  /*fa90*/  LDL.LU R231, [R1+0xb8] ;  /* 0x0000b80001e77983 */ /* 0x000ee20000300800 */
[C---:B------:R-:W-:Y:S02]  /*faa0*/  SEL R171, R250.reuse, R171, !P0 ;  /* 0x000000abfaab7207 */ /* 0x040fe40004000000 */
[C---:B------:R-:W-:Y:S01]  /*fab0*/  SEL R173, R250.reuse, R173, !P0 ;  /* 0x000000adfaad7207 */ /* 0x040fe20004000000 */
[----:B------:R-:W2:Y:S01]  /*fac0*/  LDL R230, [R1+0xb4] ;  /* 0x0000b40001e67983 */ /* 0x000ea20000100800 */
[C---:B------:R-:W-:Y:S02]  /*fad0*/  SEL R175, R250.reuse, R175, !P0 ;  /* 0x000000affaaf7207 */ /* 0x040fe40004000000 */
[C---:B------:R-:W-:Y:S01]  /*fae0*/  SEL R177, R250.reuse, R177, !P0 ;  /* 0x000000b1fab17207 */ /* 0x040fe20004000000 */
[----:B------:R-:W3:Y:S01]  /*faf0*/  LDL R229, [R1+0xb0] ;  /* 0x0000b00001e57983 */ /* 0x000ee20000100800 */
[----:B------:R-:W-:-:S02]  /*fb00*/  SEL R180, R250, R180, !P0 ;  /* 0x000000b4fab47207 */ /* 0x000fc40004000000 */
[C---:B------:R-:W-:Y:S01]  /*fb10*/  SEL R181, R250.reuse, R181, !P0 ;  /* 0x000000b5fab57207 */ /* 0x040fe20004000000 */
[----:B------:R1:W-:Y:S01]  /*fb20*/  STL [R1+0xd4], R5 ;  /* 0x0000d40501007387 */ /* 0x0003e20000100800 */
[C---:B------:R-:W-:Y:S02]  /*fb30*/  SEL R184, R250.reuse, R184, !P0 ;  /* 0x000000b8fab87207 */ /* 0x040fe40004000000 */
[C---:B------:R-:W-:Y:S01]  /*fb40*/  SEL R185, R250.reuse, R185, !P0 ;  /* 0x000000b9fab97207 */ /* 0x040fe20004000000 */
[----:B------:R-:W2:Y:S01]  /*fb50*/  LDL.LU R49, [R1+0xac] ;  /* 0x0000ac0001317983 */ /* 0x000ea20000300800 */
[C---:B------:R-:W-:Y:S02]  /*fb60*/  SEL R188, R250.reuse, R188, !P0 ;  /* 0x000000bcfabc7207 */ /* 0x040fe40004000000 */
[C---:B------:R-:W-:Y:S01]  /*fb70*/  SEL R32, R250.reuse, R191, !P0 ;  /* 0x000000bffa207207 */ /* 0x040fe20004000000 */
[----:B------:R-:W2:Y:S01]  /*fb80*/  LDL.LU R228, [R1+0xa8] ;  /* 0x0000a80001e47983 */ /* 0x000ea20000300800 */
[----:B------:R-:W-:Y:S01]  /*fb90*/  SEL R192, R250, R192, !P0 ;  /* 0x000000c0fac07207 */ /* 0x000fe20004000000 */
[----:B-1----:R-:W-:Y:S01]  /*fba0*/  IMAD R5, R46, UR7, RZ ;  /* 0x000000072e057c24 */ /* 0x002fe2000f8e02ff */
[C---:B------:R-:W-:Y:S01]  /*fbb0*/  SEL R193, R250.reuse, R193, !P0 ;  /* 0x000000c1fac17207 */ /* 0x040fe20004000000 */
[----:B------:R-:W2:Y:S01]  /*fbc0*/  LDL.LU R226, [R1+0xa4] ;  /* 0x0000a40001e27983 */ /* 0x000ea20000300800 */
[----:B------:R-:W-:-:S02]  /*fbd0*/  SEL R194, R250, R194, !P0 ;  /* 0x000000c2fac27207 */ /* 0x000fc40004000000 */
[C---:B------:R-:W-:Y:S01]  /*fbe0*/  SEL R31, R250.reuse, R195, !P0 ;  /* 0x000000c3fa1f7207 */ /* 0x040fe20004000000 */
[----:B------:R-:W2:Y:S01]  /*fbf0*/  LDL.LU R225, [R1+0xa0] ;  /* 0x0000a00001e17983 */ /* 0x000ea20000300800 */
[C---:B------:R-:W-:Y:S02]  /*fc00*/  SEL R196, R250.reuse, R196, !P0 ;  /* 0x000000c4fac47207 */ /* 0x040fe40004000000 */
[C---:B------:R-:W-:Y:S01]  /*fc10*/  SEL R197, R250.reuse, R197, !P0 ;  /* 0x000000c5fac57207 */ /* 0x040fe20004000000 */
[----:B------:R4:W-:Y:S01]  /*fc20*/  STL [R1+0x18c], R5 ;  /* 0x00018c0501007387 */ /* 0x0009e20000100800 */
[C---:B------:R-:W-:Y:S02]  /*fc30*/  SEL R200, R250.reuse, R200, !P0 ;  /* 0x000000c8fac87207 */ /* 0x040fe40004000000 */
[C---:B------:R-:W-:Y:S01]  /*fc40*/  SEL R201, R250.reuse, R201, !P0 ;  /* 0x000000c9fac97207 */ /* 0x040fe20004000000 */
[----:B------:R-:W2:Y:S01]  /*fc50*/  LDL.LU R48, [R1+0x9c] ;  /* 0x00009c0001307983 */ /* 0x000ea20000300800 */
[----:B------:R-:W-:-:S02]  /*fc60*/  SEL R202, R250, R202, !P0 ;  /* 0x000000cafaca7207 */ /* 0x000fc40004000000 */
[C---:B------:R-:W-:Y:S01]  /*fc70*/  SEL R204, R250.reuse, R204, !P0 ;  /* 0x000000ccfacc7207 */ /* 0x040fe20004000000 */
[----:B------:R-:W2:Y:S01]  /*fc80*/  LDL.LU R223, [R1+0x98] ;  /* 0x0000980001df7983 */ /* 0x000ea20000300800 */
[C---:B------:R-:W-:Y:S02]  /*fc90*/  SEL R205, R250.reuse, R205, !P0 ;  /* 0x000000cdfacd7207 */ /* 0x040fe40004000000 */
[C---:B------:R-:W-:Y:S01]  /*fca0*/  SEL R206, R250.reuse, R206, !P0 ;  /* 0x000000ceface7207 */ /* 0x040fe20004000000 */
[----:B------:R-:W2:Y:S01]  /*fcb0*/  LDL.LU R222, [R1+0x94] ;  /* 0x0000940001de7983 */ /* 0x000ea20000300800 */
[C---:B------:R-:W-:Y:S02]  /*fcc0*/  SEL R208, R250.reuse, R208, !P0 ;  /* 0x000000d0fad07207 */ /* 0x040fe40004000000 */
[C---:B------:R-:W-:Y:S01]  /*fcd0*/  SEL R209, R250.reuse, R209, !P0 ;  /* 0x000000d1fad17207 */ /* 0x040fe20004000000 */
[----:B------:R-:W2:Y:S01]  /*fce0*/  LDL R221, [R1+0x90] ;  /* 0x0000900001dd7983 */ /* 0x000ea20000100800 */
[----:B------:R-:W-:-:S02]  /*fcf0*/  SEL R210, R250, R210, !P0 ;  /* 0x000000d2fad27207 */ /* 0x000fc40004000000 */
[C---:B------:R-:W-:Y:S01]  /*fd00*/  SEL R212, R250.reuse, R212, !P0 ;  /* 0x000000d4fad47207 */ /* 0x040fe20004000000 */
[----:B------:R-:W2:Y:S01]  /*fd10*/  LDL R47, [R1+0x8c] ;  /* 0x00008c00012f7983 */ /* 0x000ea20000100800 */
[C---:B------:R-:W-:Y:S02]  /*fd20*/  SEL R213, R250.reuse, R213, !P0 ;  /* 0x000000d5fad57207 */ /* 0x040fe40004000000 */
[C---:B------:R-:W-:Y:S01]  /*fd30*/  SEL R214, R250.reuse, R214, !P0 ;  /* 0x000000d6fad67207 */ /* 0x040fe20004000000 */
[----:B------:R-:W2:Y:S01]  /*fd40*/  LDL.LU R215, [R1+0x88] ;  /* 0x0000880001d77983 */ /* 0x000ea20000300800 */
[C---:B------:R-:W-:Y:S02]  /*fd50*/  SEL R216, R250.reuse, R216, !P0 ;  /* 0x000000d8fad87207 */ /* 0x040fe40004000000 */
[C---:B------:R-:W-:Y:S01]  /*fd60*/  SEL R217, R250.reuse, R217, !P0 ;  /* 0x000000d9fad97207 */ /* 0x040fe20004000000 */
[----:B------:R-:W2:Y:S01]  /*fd70*/  LDL.LU R207, [R1+0x84] ;  /* 0x0000840001cf7983 */ /* 0x000ea20000300800 */
[----:B------:R-:W-:-:S02]  /*fd80*/  SEL R218, R250, R218, !P0 ;  /* 0x000000dafada7207 */ /* 0x000fc40004000000 */
[----:B------:R-:W-:Y:S01]  /*fd90*/  SEL R220, R250, R220, !P0 ;  /* 0x000000dcfadc7207 */ /* 0x000fe20004000000 */
[----:B------:R-:W2:Y:S01]  /*fda0*/  LDL.LU R199, [R1+0x3c] ;  /* 0x00003c0001c77983 */ /* 0x000ea20000300800 */
[----:B------:R-:W-:Y:S01]  /*fdb0*/  IMAD R236, R20, UR7, RZ ;  /* 0x0000000714ec7c24 */ /* 0x000fe2000f8e02ff */
[----:B------:R-:W-:Y:S01]  /*fdc0*/  ULDC UR9, c[0x0][0x240] ;  /* 0x0000900000097ab9 */ /* 0x000fe20000000800 */
[----:B------:R-:W-:Y:S01]  /*fdd0*/  IMAD R241, R19, UR7, RZ ;  /* 0x0000000713f17c24 */ /* 0x000fe2000f8e02ff */
[----:B------:R-:W2:Y:S01]  /*fde0*/  LDL R46, [R1+0x38] ;  /* 0x00003800012e7983 */ /* 0x000ea20000100800 */
[----:B------:R-:W1:Y:S01]  /*fdf0*/  S2R R9, SR_TID.X ;  /* 0x0000000000097919 */ /* 0x000e620000002100 */
[----:B------:R-:W-:Y:S01]  /*fe00*/  IMAD R57, R57, UR7, RZ ;  /* 0x0000000739397c24 */ /* 0x000fe2000f8e02ff */
[----:B------:R-:W-:Y:S01]  /*fe10*/  ULDC UR8, c[0x0][0x240] ;  /* 0x0000900000087ab9 */ /* 0x000fe20000000800 */
[----:B------:R-:W2:Y:S01]  /*fe20*/  LDL.LU R187, [R1+0x34] ;  /* 0x0000340001bb7983 */ /* 0x000ea20000300800 */
[----:B------:R-:W-:-:S03]  /*fe30*/  IMAD R51, R45, UR7, RZ ;  /* 0x000000072d337c24 */ /* 0x000fc6000f8e02ff */
[----:B------:R-:W2:Y:S04]  /*fe40*/  LDL.LU R183, [R1+0x2c] ;  /* 0x00002c0001b77983 */ /* 0x000ea80000300800 */
[----:B------:R-:W2:Y:S04]  /*fe50*/  LDL R179, [R1+0x28] ;  /* 0x0000280001b37983 */ /* 0x000ea80000100800 */
[----:B------:R-:W2:Y:S04]  /*fe60*/  LDL.LU R45, [R1+0x24] ;  /* 0x00002400012d7983 */ /* 0x000ea80000300800 */
[----:B------:R-:W2:Y:S04]  /*fe70*/  LDL.LU R75, [R1+0x20] ;  /* 0x00002000014b7983 */ /* 0x000ea80000300800 */
[----:B------:R-:W2:Y:S04]  /*fe80*/  LDL.LU R71, [R1+0x1c] ;  /* 0x00001c0001477983 */ /* 0x000ea80000300800 */
[----:B------:R-:W2:Y:S04]  /*fe90*/  LDL.LU R59, [R1+0x18] ;  /* 0x00001800013b7983 */ /* 0x000ea80000300800 */
[----:B------:R-:W2:Y:S01]  /*fea0*/  LDL.LU R44, [R1+0x14] ;  /* 0x00001400012c7983 */ /* 0x000ea20000300800 */
[----:B------:R-:W-:-:S02]  /*feb0*/  IMAD R17, R17, UR7, RZ ;  /* 0x0000000711117c24 */ /* 0x000fc4000f8e02ff */
[----:B------:R-:W-:Y:S02]  /*fec0*/  IMAD R248, R12, UR7, RZ ;  /* 0x000000070cf87c24 */ /* 0x000fe4000f8e02ff */
[----:B------:R-:W-:Y:S02]  /*fed0*/  IMAD R12, R73, UR7, RZ ;  /* 0x00000007490c7c24 */ /* 0x000fe4000f8e02ff */
[----:B----4-:R-:W-:-:S05]  /*fee0*/  IMAD R5, R233, UR7, RZ ;  /* 0x00000007e9057c24 */ /* 0x010fca000f8e02ff */
[----:B------:R2:W-:Y:S01]  /*fef0*/  STL [R1+0x188], R5 ;  /* 0x0001880501007387 */ /* 0x0005e20000100800 */
[----:B---3--:R-:W-:-:S05]  /*ff00*/  IMAD R229, R229, UR7, RZ ;  /* 0x00000007e5e57c24 */ /* 0x008fca000f8e02ff */
[----:B------:R-:W-:Y:S01]  /*ff10*/  STL [R1+0x184], R229 ;  /* 0x000184e501007387 */ /* 0x000fe20000100800 */
[----:B--2---:R-:W-:-:S05]  /*ff20*/  IMAD R5, R228, UR7, RZ ;  /* 0x00000007e4057c24 */ /* 0x004fca000f8e02ff */
[----:B------:R2:W-:Y:S01]  /*ff30*/  STL [R1+0xa8], R5 ;  /* 0x0000a80501007387 */ /* 0x0005e20000100800 */
[----:B------:R-:W-:Y:S02]  /*ff40*/  IMAD R222, R222, UR7, RZ ;  /* 0x00000007dede7c24 */ /* 0x000fe4000f8e02ff */
[----:B--2---:R-:W-:-:S03]  /*ff50*/  IMAD R5, R221, UR7, RZ ;  /* 0x00000007dd057c24 */ /* 0x004fc6000f8e02ff */
[----:B------:R-:W-:Y:S04]  /*ff60*/  STL [R1+0xa4], R222 ;  /* 0x0000a4de01007387 */ /* 0x000fe80000100800 */
        /* <DEDUP_REMOVED lines=11> */
[----:B------:R-:W-:Y:S01]  /*10020*/  STL [R1+0x9c], R71 ;  /* 0x00009c4701007387 */ /* 0x000fe20000100800 */
[----:B------:R-:W-:-:S03]  /*10030*/  IMAD R59, R0, UR7, RZ ;  /* 0x00000007003b7c24 */ /* 0x000fc6000f8e02ff */
[----:B------:R2:W-:Y:S04]  /*10040*/  STL [R1+0x170], R5 ;  /* 0x0001700501007387 */ /* 0x0005e80000100800 */
[----:B------:R-:W3:Y:S04]  /*10050*/  LDL.LU R190, [R1+0xe04] ;  /* 0x000e040001be7983 */ /* 0x000ee80000300800 */
[----:B------:R-:W4:Y:S01]  /*10060*/  LDL.LU R0, [R1+0xe00] ;  /* 0x000e000001007983 */ /* 0x000f220000300800 */
[----:B--2---:R-:W-:-:S03]  /*10070*/  IMAD R5, R7, UR7, RZ ;  /* 0x0000000707057c24 */ /* 0x004fc6000f8e02ff */
[----:B------:R-:W2:Y:S04]  /*10080*/  LDL.LU R7, [R1+0xdfc] ;  /* 0x000dfc0001077983 */ /* 0x000ea80000300800 */
[----:B------:R-:W-:Y:S04]  /*10090*/  STL [R1+0x98], R59 ;  /* 0x0000983b01007387 */ /* 0x000fe80000100800 */
[----:B------:R1:W-:Y:S04]  /*100a0*/  STL [R1+0x16c], R5 ;  /* 0x00016c0501007387 */ /* 0x0003e80000100800 */
[----:B------:R-:W3:Y:S01]  /*100b0*/  LDL.LU R8, [R1+0xdf8] ;  /* 0x000df80001087983 */ /* 0x000ee20000300800 */
[----:B-1----:R-:W-:-:S03]  /*100c0*/  IMAD R5, R2, UR7, RZ ;  /* 0x0000000702057c24 */ /* 0x002fc6000f8e02ff */
[----:B------:R-:W4:Y:S04]  /*100d0*/  LDL.LU R2, [R1+0xdf4] ;  /* 0x000df40001027983 */ /* 0x000f280000300800 */
[----:B------:R1:W-:Y:S02]  /*100e0*/  STL [R1+0x94], R5 ;  /* 0x0000940501007387 */ /* 0x0003e40000100800 */
[----:B-1----:R-:W-:-:S05]  /*100f0*/  IMAD R5, R21, UR7, RZ ;  /* 0x0000000715057c24 */ /* 0x002fca000f8e02ff */
[----:B------:R1:W-:Y:S02]  /*10100*/  STL [R1+0x164], R5 ;  /* 0x0001640501007387 */ /* 0x0003e40000100800 */
[----:B-1----:R-:W-:-:S05]  /*10110*/  IMAD R5, R54, UR7, RZ ;  /* 0x0000000736057c24 */ /* 0x002fca000f8e02ff */
[----:B------:R1:W-:Y:S02]  /*10120*/  STL [R1+0x160], R5 ;  /* 0x0001600501007387 */ /* 0x0003e40000100800 */
[----:B-1----:R-:W-:-:S05]  /*10130*/  IMAD R5, R18, UR7, RZ ;  /* 0x0000000712057c24 */ /* 0x002fca000f8e02ff */
[----:B------:R1:W-:Y:S04]  /*10140*/  STL [R1+0x88], R5 ;  /* 0x0000880501007387 */ /* 0x0003e80000100800 */
[----:B------:R-:W-:Y:S01]  /*10150*/  STL [R1+0x84], R17 ;  /* 0x0000841101007387 */ /* 0x000fe20000100800 */
[----:B-1----:R-:W-:-:S05]  /*10160*/  IMAD R5, R16, UR7, RZ ;  /* 0x0000000710057c24 */ /* 0x002fca000f8e02ff */
[----:B------:R1:W-:Y:S02]  /*10170*/  STL [R1+0x158], R5 ;  /* 0x0001580501007387 */ /* 0x0003e40000100800 */
[----:B-1----:R-:W-:-:S05]  /*10180*/  IMAD R5, R65, UR7, RZ ;  /* 0x0000000741057c24 */ /* 0x002fca000f8e02ff */
[----:B------:R1:W-:Y:S02]  /*10190*/  STL [R1+0x3c], R5 ;  /* 0x00003c0501007387 */ /* 0x0003e40000100800 */
[----:B-1----:R-:W-:-:S05]  /*101a0*/  IMAD R5, R70, UR7, RZ ;  /* 0x0000000746057c24 */ /* 0x002fca000f8e02ff */
[----:B------:R1:W-:Y:S04]  /*101b0*/  STL [R1+0x150], R5 ;  /* 0x0001500501007387 */ /* 0x0003e80000100800 */
[----:B------:R1:W-:Y:S02]  /*101c0*/  STL [R1+0x34], R12 ;  /* 0x0000340c01007387 */ /* 0x0003e40000100800 */
[----:B-1----:R-:W-:Y:S02]  /*101d0*/  IMAD R5, R74, UR7, RZ ;  /* 0x000000074a057c24 */ /* 0x002fe4000f8e02ff */
[----:B------:R-:W-:-:S03]  /*101e0*/  IMAD R12, R77, UR7, RZ ;  /* 0x000000074d0c7c24 */ /* 0x000fc6000f8e02ff */
[----:B------:R1:W-:Y:S04]  /*101f0*/  STL [R1+0x14c], R5 ;  /* 0x00014c0501007387 */ /* 0x0003e80000100800 */
[----:B------:R1:W-:Y:S02]  /*10200*/  STL [R1+0x2c], R12 ;  /* 0x00002c0c01007387 */ /* 0x0003e40000100800 */
[----:B-1----:R-:W-:-:S05]  /*10210*/  IMAD R5, R78, UR7, RZ ;  /* 0x000000074e057c24 */ /* 0x002fca000f8e02ff */
[----:B------:R1:W-:Y:S01]  /*10220*/  STL [R1+0x148], R5 ;  /* 0x0001480501007387 */ /* 0x0003e20000100800 */
[----:B------:R-:W-:Y:S02]  /*10230*/  IMAD R12, R85, UR7, RZ ;  /* 0x00000007550c7c24 */ /* 0x000fe4000f8e02ff */
        /* <DEDUP_REMOVED lines=34> */
[----:B------:R-:W-:Y:S01]  /*10460*/  STL [R1], R12 ;  /* 0x0000000c01007387 */ /* 0x000fe20000100800 */
[----:B-1----:R-:W-:-:S05]  /*10470*/  IMAD R5, R122, UR7, RZ ;  /* 0x000000077a057c24 */ /* 0x002fca000f8e02ff */
[----:B------:R1:W-:Y:S02]  /*10480*/  STL [R1+0x114], R5 ;  /* 0x0001140501007387 */ /* 0x0003e40000100800 */
        /* <DEDUP_REMOVED lines=27> */
[----:B------:R1:W-:Y:S01]  /*10640*/  STL [R1+0xc8], R5 ;  /* 0x0000c80501007387 */ /* 0x0003e20000100800 */
[----:B------:R-:W-:Y:S02]  /*10650*/  IMAD R4, R4, UR7, RZ ;  /* 0x0000000704047c24 */ /* 0x000fe4000f8e02ff */
[----:B-1----:R-:W-:-:S05]  /*10660*/  IMAD R5, R182, UR7, RZ ;  /* 0x00000007b6057c24 */ /* 0x002fca000f8e02ff */
[----:B------:R1:W-:Y:S01]  /*10670*/  STL [R1+0xc0], R5 ;  /* 0x0000c00501007387 */ /* 0x0003e20000100800 */
[----:B------:R-:W-:Y:S02]  /*10680*/  IMAD R89, R152, UR7, RZ ;  /* 0x0000000798597c24 */ /* 0x000fe4000f8e02ff */
[----:B-1----:R-:W-:Y:S02]  /*10690*/  IMAD R5, R186, UR7, RZ ;  /* 0x00000007ba057c24 */ /* 0x002fe4000f8e02ff */
[----:B------:R-:W-:-:S03]  /*106a0*/  IMAD R207, R88, UR7, RZ ;  /* 0x0000000758cf7c24 */ /* 0x000fc6000f8e02ff */
[----:B------:R-:W-:Y:S01]  /*106b0*/  STL [R1+0xbc], R5 ;  /* 0x0000bc0501007387 */ /* 0x000fe20000100800 */
[----:B------:R-:W-:-:S03]  /*106c0*/  IMAD R88, R156, UR7, RZ ;  /* 0x000000079c587c24 */ /* 0x000fc6000f8e02ff */
[----:B------:R-:W2:Y:S04]  /*106d0*/  LDL.LU R23, [R1+0x118] ;  /* 0x0001180001177983 */ /* 0x000ea80000300800 */
[----:B------:R-:W3:Y:S01]  /*106e0*/  LDL.LU R152, [R1+0xd8] ;  /* 0x0000d80001987983 */ /* 0x000ee20000300800 */
[----:B------:R-:W-:-:S03]  /*106f0*/  IMAD R86, R160, UR7, RZ ;  /* 0x00000007a0567c24 */ /* 0x000fc6000f8e02ff */
[----:B------:R1:W-:Y:S04]  /*10700*/  STL [R1+0xb8], R4 ;  /* 0x0000b80401007387 */ /* 0x0003e80000100800 */
[----:B------:R-:W4:Y:S01]  /*10710*/  LDL.LU R154, [R1+0x11c] ;  /* 0x00011c00019a7983 */ /* 0x000f220000300800 */
[----:B------:R-:W-:-:S03]  /*10720*/  IMAD R247, R215, UR7, RZ ;  /* 0x00000007d7f77c24 */ /* 0x000fc6000f8e02ff */
[----:B------:R-:W4:Y:S01]  /*10730*/  LDL.LU R156, [R1+0x40] ;  /* 0x00004000019c7983 */ /* 0x000f220000300800 */
[----:B------:R-:W-:-:S03]  /*10740*/  IMAD R85, R164, UR7, RZ ;  /* 0x00000007a4557c24 */ /* 0x000fc6000f8e02ff */
[----:B------:R-:W1:Y:S01]  /*10750*/  LDL.LU R158, [R1+0x44] ;  /* 0x00004400019e7983 */ /* 0x000e620000300800 */
[----:B------:R-:W-:-:S03]  /*10760*/  IMAD R215, R84, UR7, RZ ;  /* 0x0000000754d77c24 */ /* 0x000fc6000f8e02ff */
[----:B------:R-:W4:Y:S01]  /*10770*/  LDL.LU R160, [R1+0x48] ;  /* 0x0000480001a07983 */ /* 0x000f220000300800 */
[----:B------:R-:W-:-:S03]  /*10780*/  IMAD R84, R168, UR7, RZ ;  /* 0x00000007a8547c24 */ /* 0x000fc6000f8e02ff */
[----:B------:R-:W4:Y:S01]  /*10790*/  LDL.LU R162, [R1+0x4c] ;  /* 0x00004c0001a27983 */ /* 0x000f220000300800 */
[----:B------:R-:W-:-:S03]  /*107a0*/  IMAD R82, R172, UR7, RZ ;  /* 0x00000007ac527c24 */ /* 0x000fc6000f8e02ff */
[----:B------:R-:W4:Y:S01]  /*107b0*/  LDL.LU R164, [R1+0x50] ;  /* 0x0000500001a47983 */ /* 0x000f220000300800 */
[----:B------:R-:W-:-:S03]  /*107c0*/  IMAD R234, R81, UR7, RZ ;  /* 0x0000000751ea7c24 */ /* 0x000fc6000f8e02ff */
[----:B------:R-:W4:Y:S01]  /*107d0*/  LDL.LU R166, [R1+0x54] ;  /* 0x0000540001a67983 */ /* 0x000f220000300800 */
[----:B------:R-:W-:-:S03]  /*107e0*/  IMAD R81, R176, UR7, RZ ;  /* 0x00000007b0517c24 */ /* 0x000fc6000f8e02ff */
[----:B------:R-:W4:Y:S04]  /*107f0*/  LDL.LU R168, [R1+0x58] ;  /* 0x0000580001a87983 */ /* 0x000f280000300800 */
[----:B------:R-:W4:Y:S04]  /*10800*/  LDL.LU R170, [R1+0x5c] ;  /* 0x00005c0001aa7983 */ /* 0x000f280000300800 */
[----:B------:R-:W4:Y:S04]  /*10810*/  LDL.LU R172, [R1+0x60] ;  /* 0x0000600001ac7983 */ /* 0x000f280000300800 */
[----:B------:R-:W4:Y:S04]  /*10820*/  LDL.LU R174, [R1+0x64] ;  /* 0x0000640001ae7983 */ /* 0x000f280000300800 */
[----:B------:R-:W4:Y:S01]  /*10830*/  LDL.LU R176, [R1+0x6c] ;  /* 0x00006c0001b07983 */ /* 0x000f220000300800 */
[----:B------:R-:W-:Y:S01]  /*10840*/  SHF.R.U32.HI R6, RZ, 0x6, R6 ;  /* 0x00000006ff067819 */ /* 0x000fe20000011606 */
[----:B------:R-:W-:-:S02]  /*10850*/  IMAD R242, R225, UR7, RZ ;  /* 0x00000007e1f27c24 */ /* 0x000fc4000f8e02ff */
[----:B------:R-:W-:Y:S01]  /*10860*/  IMAD R250, R251, UR7, RZ ;  /* 0x00000007fbfa7c24 */ /* 0x000fe2000f8e02ff */
[----:B------:R-:W-:Y:S01]  /*10870*/  SGXT.U32 R6, R6, 0x1 ;  /* 0x000000010606781a */ /* 0x000fe20000000000 */
[----:B------:R-:W-:Y:S01]  /*10880*/  IMAD R225, R22, UR7, RZ ;  /* 0x0000000716e17c24 */ /* 0x000fe2000f8e02ff */
[----:B------:R-:W4:Y:S03]  /*10890*/  LDL.LU R179, [R1+0x68] ;  /* 0x0000680001b37983 */ /* 0x000f260000300800 */
[----:B------:R-:W-:Y:S02]  /*108a0*/  IMAD R22, R6, UR4, RZ ;  /* 0x0000000406167c24 */ /* 0x000fe4000f8e02ff */
[----:B------:R-:W-:-:S03]  /*108b0*/  IMAD R251, R14, UR7, RZ ;  /* 0x000000070efb7c24 */ /* 0x000fc6000f8e02ff */
[C---:B------:R-:W-:Y:S01]  /*108c0*/  LEA R18, P4, R22.reuse, R198, 0x2 ;  /* 0x000000c616127211 */ /* 0x040fe200078810ff */
[----:B------:R-:W-:Y:S02]  /*108d0*/  IMAD R229, R15, UR7, RZ ;  /* 0x000000070fe57c24 */ /* 0x000fe4000f8e02ff */
[----:B------:R-:W-:Y:S01]  /*108e0*/  IMAD R245, R187, UR7, RZ ;  /* 0x00000007bbf57c24 */ /* 0x000fe2000f8e02ff */
[----:B------:R-:W-:Y:S01]  /*108f0*/  LEA.HI.X.SX32 R19, R22, R64, 0x2, P4 ;  /* 0x0000004016137211 */ /* 0x000fe200020f16ff */
[----:B------:R-:W4:Y:S01]  /*10900*/  LDL.LU R187, [R1+0x70] ;  /* 0x0000700001bb7983 */ /* 0x000f220000300800 */
[----:B------:R-:W-:-:S03]  /*10910*/  IMAD R122, R153, UR7, RZ ;  /* 0x00000007997a7c24 */ /* 0x000fc6000f8e02ff */
[----:B------:R-:W4:Y:S01]  /*10920*/  LDL.LU R183, [R1+0x74] ;  /* 0x0000740001b77983 */ /* 0x000f220000300800 */
[----:B------:R-:W-:Y:S02]  /*10930*/  IMAD R249, R226, UR7, RZ ;  /* 0x00000007e2f97c24 */ /* 0x000fe4000f8e02ff */
[----:B------:R-:W-:Y:S02]  /*10940*/  IMAD R226, R58, UR7, RZ ;  /* 0x000000073ae27c24 */ /* 0x000fe4000f8e02ff */
[----:B------:R-:W-:Y:S02]  /*10950*/  IMAD R118, R161, UR7, RZ ;  /* 0x00000007a1767c24 */ /* 0x000fe4000f8e02ff */
[----:B------:R-:W-:Y:S02]  /*10960*/  IMAD R58, R163, UR7, RZ ;  /* 0x00000007a33a7c24 */ /* 0x000fe4000f8e02ff */
[----:B------:R-:W-:Y:S02]  /*10970*/  IMAD R117, R165, UR7, RZ ;  /* 0x00000007a5757c24 */ /* 0x000fe4000f8e02ff */
[----:B------:R-:W-:-:S02]  /*10980*/  IMAD R113, R173, UR7, RZ ;  /* 0x00000007ad717c24 */ /* 0x000fc4000f8e02ff */
[----:B------:R-:W-:Y:S02]  /*10990*/  IMAD R65, R175, UR7, RZ ;  /* 0x00000007af417c24 */ /* 0x000fe4000f8e02ff */
[----:B------:R-:W-:Y:S01]  /*109a0*/  IMAD R110, R177, UR7, RZ ;  /* 0x00000007b16e7c24 */ /* 0x000fe2000f8e02ff */
[-C--:B--2---:R-:W-:Y:S02]  /*109b0*/  LEA R16, P6, R23, R198.reuse, 0x2 ;  /* 0x000000c617107211 */ /* 0x084fe400078c10ff */
[----:B---3--:R-:W-:-:S04]  /*109c0*/  LEA R14, P3, R152, R198, 0x2 ;  /* 0x000000c6980e7211 */ /* 0x008fc800078610ff */
[-C--:B------:R-:W-:Y:S02]  /*109d0*/  LEA.HI.X.SX32 R15, R152, R64.reuse, 0x2, P3 ;  /* 0x00000040980f7211 */ /* 0x080fe400018f16ff */
[----:B------:R-:W-:Y:S02]  /*109e0*/  LEA.HI.X.SX32 R17, R23, R64, 0x2, P6 ;  /* 0x0000004017117211 */ /* 0x000fe400030f16ff */
[-C--:B----4-:R-:W-:Y:S02]  /*109f0*/  LEA R20, P5, R160, R198.reuse, 0x2 ;  /* 0x000000c6a0147211 */ /* 0x090fe400078a10ff */
[----:B------:R-:W-:Y:S02]  /*10a00*/  LEA R22, P4, R162, R198, 0x2 ;  /* 0x000000c6a2167211 */ /* 0x000fe400078810ff */
[----:B------:R-:W-:Y:S02]  /*10a10*/  LEA.HI.X.SX32 R21, R160, R64, 0x2, P5 ;  /* 0x00000040a0157211 */ /* 0x000fe400028f16ff */
[----:B------:R-:W-:-:S02]  /*10a20*/  LEA R152, P3, R164, R198, 0x2 ;  /* 0x000000c6a4987211 */ /* 0x000fc400078610ff */
[-C--:B------:R-:W-:Y:S02]  /*10a30*/  LEA.HI.X.SX32 R23, R162, R64.reuse, 0x2, P4 ;  /* 0x00000040a2177211 */ /* 0x080fe400020f16ff */
[----:B------:R-:W-:Y:S02]  /*10a40*/  LEA.HI.X.SX32 R153, R164, R64, 0x2, P3 ;  /* 0x00000040a4997211 */ /* 0x000fe400018f16ff */
[-C--:B------:R-:W-:Y:S02]  /*10a50*/  LEA R160, P5, R172, R198.reuse, 0x2 ;  /* 0x000000c6aca07211 */ /* 0x080fe400078a10ff */
[----:B------:R-:W-:Y:S02]  /*10a60*/  LEA R162, P4, R174, R198, 0x2 ;  /* 0x000000c6aea27211 */ /* 0x000fe400078810ff */
[----:B------:R-:W-:Y:S02]  /*10a70*/  LEA.HI.X.SX32 R161, R172, R64, 0x2, P5 ;  /* 0x00000040aca17211 */ /* 0x000fe400028f16ff */
[----:B------:R-:W-:-:S02]  /*10a80*/  LEA R164, P3, R176, R198, 0x2 ;  /* 0x000000c6b0a47211 */ /* 0x000fc400078610ff */
[----:B------:R-:W-:Y:S02]  /*10a90*/  LEA R172, P5, R2, R198, 0x2 ;  /* 0x000000c602ac7211 */ /* 0x000fe400078a10ff */
[----:B------:R-:W-:Y:S02]  /*10aa0*/  LEA.HI.X.SX32 R163, R174, R64, 0x2, P4 ;  /* 0x00000040aea37211 */ /* 0x000fe400020f16ff */
[----:B------:R-:W-:Y:S02]  /*10ab0*/  LEA R174, P4, R8, R198, 0x2 ;  /* 0x000000c608ae7211 */ /* 0x000fe400078810ff */
[----:B------:R-:W-:Y:S02]  /*10ac0*/  LEA.HI.X.SX32 R165, R176, R64, 0x2, P3 ;  /* 0x00000040b0a57211 */ /* 0x000fe400018f16ff */
[----:B------:R-:W-:Y:S02]  /*10ad0*/  LEA R176, P3, R7, R198, 0x2 ;  /* 0x000000c607b07211 */ /* 0x000fe400078610ff */
[----:B------:R-:W-:-:S02]  /*10ae0*/  LEA.HI.X.SX32 R173, R2, R64, 0x2, P5 ;  /* 0x0000004002ad7211 */ /* 0x000fc400028f16ff */
[----:B------:R-:W5:Y:S01]  /*10af0*/  LDL.LU R2, [R1+0xdf0] ;  /* 0x000df00001027983 */ /* 0x000f620000300800 */
[-C--:B------:R-:W-:Y:S02]  /*10b00*/  LEA.HI.X.SX32 R175, R8, R64.reuse, 0x2, P4 ;  /* 0x0000004008af7211 */ /* 0x080fe400020f16ff */
[----:B------:R-:W-:Y:S01]  /*10b10*/  LEA.HI.X.SX32 R177, R7, R64, 0x2, P3 ;  /* 0x0000004007b17211 */ /* 0x000fe200018f16ff */
[----:B------:R-:W2:Y:S04]  /*10b20*/  LDL.LU R8, [R1+0xdec] ;  /* 0x000dec0001087983 */ /* 0x000ea80000300800 */
[----:B------:R-:W3:Y:S01]  /*10b30*/  LDL.LU R7, [R1+0xde8] ;  /* 0x000de80001077983 */ /* 0x000ee20000300800 */
[----:B------:R-:W-:Y:S01]  /*10b40*/  IMAD R69, R252, 0x2, R189 ;  /* 0x00000002fc457824 */ /* 0x000fe200078e02bd */
[----:B------:R-:W-:-:S03]  /*10b50*/  LOP3.LUT R9, R9, 0x3f, RZ, 0xc0, !PT ;  /* 0x0000003f09097812 */ /* 0x000fc600078ec0ff */
[C---:B------:R-:W-:Y:S02]  /*10b60*/  IMAD R68, R252.reuse, 0x2, R69 ;  /* 0x00000002fc447824 */ /* 0x040fe400078e0245 */
[----:B------:R-:W-:Y:S02]  /*10b70*/  IMAD R9, R9, UR5, RZ ;  /* 0x0000000509097c24 */ /* 0x000fe4000f8e02ff */
[----:B------:R-:W-:Y:S01]  /*10b80*/  IMAD R66, R252, 0x2, R68 ;  /* 0x00000002fc427824 */ /* 0x000fe200078e0244 */
[-C--:B-1----:R-:W-:Y:S01]  /*10b90*/  LEA R4, P1, R158, R198.reuse, 0x2 ;  /* 0x000000c69e047211 */ /* 0x082fe200078210ff */
[----:B------:R-:W-:Y:S01]  /*10ba0*/  IMAD R102, R10, UR7, RZ ;  /* 0x000000070a667c24 */ /* 0x000fe2000f8e02ff */
[----:B------:R-:W-:Y:S01]  /*10bb0*/  LEA.HI.X.SX32 R3, R9, UR11, 0x2, P2 ;  /* 0x0000000b09037c11 */ /* 0x000fe200090f16ff */
[----:B------:R-:W-:Y:S01]  /*10bc0*/  IMAD R63, R252, 0x2, R66 ;  /* 0x00000002fc3f7824 */ /* 0x000fe200078e0242 */
[-C--:B------:R-:W-:Y:S01]  /*10bd0*/  LEA R12, P2, R154, R198.reuse, 0x2 ;  /* 0x000000c69a0c7211 */ /* 0x080fe200078410ff */
[----:B------:R-:W-:Y:S01]  /*10be0*/  IMAD R228, R13, UR7, RZ ;  /* 0x000000070de47c24 */ /* 0x000fe2000f8e02ff */
[----:B------:R-:W-:Y:S01]  /*10bf0*/  LEA R10, P0, R156, R198, 0x2 ;  /* 0x000000c69c0a7211 */ /* 0x000fe200078010ff */
[----:B------:R-:W-:Y:S01]  /*10c00*/  IMAD R62, R252, 0x2, R63 ;  /* 0x00000002fc3e7824 */ /* 0x000fe200078e023f */
[-C--:B------:R-:W-:Y:S01]  /*10c10*/  LEA.HI.X.SX32 R13, R154, R64.reuse, 0x2, P2 ;  /* 0x000000409a0d7211 */ /* 0x080fe200010f16ff */
[----:B------:R-:W-:Y:S01]  /*10c20*/  IMAD R146, R11, UR7, RZ ;  /* 0x000000070b927c24 */ /* 0x000fe2000f8e02ff */
[-C--:B------:R-:W-:Y:S01]  /*10c30*/  LEA.HI.X.SX32 R11, R156, R64.reuse, 0x2, P0 ;  /* 0x000000409c0b7211 */ /* 0x080fe200000f16ff */
[----:B------:R-:W-:Y:S01]  /*10c40*/  IMAD R243, R231, UR7, RZ ;  /* 0x00000007e7f37c24 */ /* 0x000fe2000f8e02ff */
[----:B------:R-:W-:Y:S01]  /*10c50*/  LEA.HI.X.SX32 R5, R158, R64, 0x2, P1 ;  /* 0x000000409e057211 */ /* 0x000fe200008f16ff */
[----:B------:R-:W-:Y:S01]  /*10c60*/  IMAD R54, R155, UR7, RZ ;  /* 0x000000079b367c24 */ /* 0x000fe2000f8e02ff */
[-C--:B------:R-:W-:Y:S01]  /*10c70*/  LEA R154, P2, R166, R198.reuse, 0x2 ;  /* 0x000000c6a69a7211 */ /* 0x080fe200078410ff */
[----:B------:R-:W-:Y:S01]  /*10c80*/  IMAD R121, R157, UR7, RZ ;  /* 0x000000079d797c24 */ /* 0x000fe2000f8e02ff */
[-C--:B------:R-:W-:Y:S01]  /*10c90*/  LEA R156, P0, R168, R198.reuse, 0x2 ;  /* 0x000000c6a89c7211 */ /* 0x080fe200078010ff */
[----:B------:R-:W-:Y:S01]  /*10ca0*/  IMAD R240, R230, UR7, RZ ;  /* 0x00000007e6f07c24 */ /* 0x000fe2000f8e02ff */
[----:B------:R-:W-:Y:S01]  /*10cb0*/  LEA R158, P1, R170, R198, 0x2 ;  /* 0x000000c6aa9e7211 */ /* 0x000fe200078210ff */
[----:B------:R-:W-:-:S02]  /*10cc0*/  IMAD R61, R252, 0x2, R62 ;  /* 0x00000002fc3d7824 */ /* 0x000fc400078e023e */
[----:B------:R-:W-:Y:S02]  /*10cd0*/  IMAD R221, R80, UR7, RZ ;  /* 0x0000000750dd7c24 */ /* 0x000fe4000f8e02ff */
[----:B------:R-:W-:Y:S02]  /*10ce0*/  IMAD R59, R167, UR7, RZ ;  /* 0x00000007a73b7c24 */ /* 0x000fe4000f8e02ff */
[----:B------:R-:W-:Y:S02]  /*10cf0*/  IMAD R114, R169, UR7, RZ ;  /* 0x00000007a9727c24 */ /* 0x000fe4000f8e02ff */
[----:B------:R-:W-:Y:S01]  /*10d00*/  IMAD R78, R184, UR7, RZ ;  /* 0x00000007b84e7c24 */ /* 0x000fe2000f8e02ff */
[----:B------:R-:W-:Y:S01]  /*10d10*/  LEA R186, P4, R66, R198, 0x2 ;  /* 0x000000c642ba7211 */ /* 0x000fe200078810ff */
[----:B------:R-:W-:Y:S01]  /*10d20*/  IMAD R231, R56, UR7, RZ ;  /* 0x0000000738e77c24 */ /* 0x000fe2000f8e02ff */
[-C--:B------:R-:W-:Y:S01]  /*10d30*/  LEA.HI.X.SX32 R155, R166, R64.reuse, 0x2, P2 ;  /* 0x00000040a69b7211 */ /* 0x080fe200010f16ff */
[----:B------:R-:W-:Y:S01]  /*10d40*/  IMAD R56, R159, UR7, RZ ;  /* 0x000000079f387c24 */ /* 0x000fe2000f8e02ff */
[-C--:B------:R-:W-:Y:S01]  /*10d50*/  LEA.HI.X.SX32 R157, R168, R64.reuse, 0x2, P0 ;  /* 0x00000040a89d7211 */ /* 0x080fe200000f16ff */
[----:B------:R-:W-:Y:S01]  /*10d60*/  IMAD R233, R109, UR7, RZ ;  /* 0x000000076de97c24 */ /* 0x000fe2000f8e02ff */
[----:B------:R-:W-:Y:S01]  /*10d70*/  LEA.HI.X.SX32 R159, R170, R64, 0x2, P1 ;  /* 0x00000040aa9f7211 */ /* 0x000fe200008f16ff */
[----:B------:R-:W-:Y:S01]  /*10d80*/  IMAD R24, R252, 0x2, R61 ;  /* 0x00000002fc187824 */ /* 0x000fe200078e023d */
[-C--:B------:R-:W-:Y:S01]  /*10d90*/  LEA R166, P2, R179, R198.reuse, 0x2 ;  /* 0x000000c6b3a67211 */ /* 0x080fe200078410ff */
[----:B------:R-:W-:Y:S01]  /*10da0*/  ULDC UR11, c[0x0][0x240] ;  /* 0x00009000000b7ab9 */ /* 0x000fe20000000800 */
[----:B------:R-:W-:-:S02]  /*10db0*/  LEA R168, P0, R187, R198, 0x2 ;  /* 0x000000c6bba87211 */ /* 0x000fc400078010ff */
        /* <DEDUP_REMOVED lines=8> */
[-C--:B------:R-:W-:Y:S02]  /*10e40*/  LEA R178, P2, R190, R198.reuse, 0x2 ;  /* 0x000000c6beb27211 */ /* 0x080fe400078410ff */
[----:B------:R-:W-:-:S02]  /*10e50*/  LEA R180, P0, R189, R198, 0x2 ;  /* 0x000000c6bdb47211 */ /* 0x000fc400078010ff */
[-C--:B------:R-:W-:Y:S02]  /*10e60*/  LEA R182, P1, R69, R198.reuse, 0x2 ;  /* 0x000000c645b67211 */ /* 0x080fe400078210ff */
[----:B------:R-:W-:Y:S01]  /*10e70*/  LEA R184, P5, R68, R198, 0x2 ;  /* 0x000000c644b87211 */ /* 0x000fe200078a10ff */
[----:B------:R-:W-:Y:S01]  /*10e80*/  IMAD R246, R223, UR7, RZ ;  /* 0x00000007dff67c24 */ /* 0x000fe2000f8e02ff */
[-C--:B------:R-:W-:Y:S01]  /*10e90*/  LEA.HI.X.SX32 R179, R190, R64.reuse, 0x2, P2 ;  /* 0x00000040beb37211 */ /* 0x080fe200010f16ff */
[----:B------:R-:W-:Y:S01]  /*10ea0*/  IMAD R244, R75, UR7, RZ ;  /* 0x000000074bf47c24 */ /* 0x000fe2000f8e02ff */
[-C--:B------:R-:W-:Y:S01]  /*10eb0*/  LEA.HI.X.SX32 R183, R69, R64.reuse, 0x2, P1 ;  /* 0x0000004045b77211 */ /* 0x080fe200008f16ff */
[----:B------:R-:W-:Y:S01]  /*10ec0*/  IMAD R109, R181, UR7, RZ ;  /* 0x00000007b56d7c24 */ /* 0x000fe2000f8e02ff */
[-C--:B------:R-:W-:Y:S01]  /*10ed0*/  LEA.HI.X.SX32 R181, R189, R64.reuse, 0x2, P0 ;  /* 0x00000040bdb57211 */ /* 0x080fe200000f16ff */
[----:B------:R-:W-:Y:S01]  /*10ee0*/  IMAD R106, R185, UR7, RZ ;  /* 0x00000007b96a7c24 */ /* 0x000fe2000f8e02ff */
[----:B------:R-:W-:Y:S01]  /*10ef0*/  LEA.HI.X.SX32 R185, R68, R64, 0x2, P5 ;  /* 0x0000004044b97211 */ /* 0x000fe200028f16ff */
[----:B------:R-:W-:Y:S01]  /*10f00*/  IMAD R223, R72, UR7, RZ ;  /* 0x0000000748df7c24 */ /* 0x000fe2000f8e02ff */
[----:B------:R-:W-:Y:S01]  /*10f10*/  LOP3.LUT R224, R6, 0x2, RZ, 0xfc, !PT ;  /* 0x0000000206e07812 */ /* 0x000fe200078efcff */
[----:B------:R-:W-:Y:S01]  /*10f20*/  IMAD R222, R76, UR7, RZ ;  /* 0x000000074cde7c24 */ /* 0x000fe2000f8e02ff */
[----:B------:R-:W-:Y:S01]  /*10f30*/  LEA R190, P2, R62, R198, 0x2 ;  /* 0x000000c63ebe7211 */ /* 0x000fe200078410ff */
[----:B------:R-:W-:Y:S01]  /*10f40*/  IMAD R199, R94, UR7, RZ ;  /* 0x000000075ec77c24 */ /* 0x000fe2000f8e02ff */
[----:B------:R-:W-:Y:S01]  /*10f50*/  LEA.HI.X.SX32 R187, R66, R64, 0x2, P4 ;  /* 0x0000004042bb7211 */ /* 0x000fe200020f16ff */
[----:B------:R-:W-:Y:S01]  /*10f60*/  IMAD R77, R188, UR7, RZ ;  /* 0x00000007bc4d7c24 */ /* 0x000fe2000f8e02ff */
[-C--:B------:R-:W-:Y:S01]  /*10f70*/  LEA R188, P3, R63, R198.reuse, 0x2 ;  /* 0x000000c63fbc7211 */ /* 0x080fe200078610ff */
        /* <DEDUP_REMOVED lines=10> */
[----:B------:R-:W-:Y:S02]  /*11020*/  IMAD R50, R50, UR7, RZ ;  /* 0x0000000732327c24 */ /* 0x000fe4000f8e02ff */
[----:B------:R-:W-:Y:S02]  /*11030*/  IMAD R49, R49, UR7, RZ ;  /* 0x0000000731317c24 */ /* 0x000fe4000f8e02ff */
[----:B------:R-:W-:-:S02]  /*11040*/  IMAD R48, R48, UR7, RZ ;  /* 0x0000000730307c24 */ /* 0x000fc4000f8e02ff */
        /* <DEDUP_REMOVED lines=82> */
[----:B------:R-:W-:Y:S01]  /*11570*/  IMAD R74, R220, UR28, RZ ;  /* 0x0000001cdc4a7c24 */ /* 0x000fe2000f8e02ff */
[----:B------:R-:W4:Y:S01]  /*11580*/  LDL.LU R208, [R1+0x84] ;  /* 0x0000840001d07983 */ /* 0x000f220000300800 */
[----:B------:R-:W-:Y:S01]  /*11590*/  ULDC UR9, c[0x0][0x230] ;  /* 0x00008c0000097ab9 */ /* 0x000fe20000000800 */
[----:B------:R-:W1:Y:S01]  /*115a0*/  S2UR UR7, SR_CgaCtaId ;  /* 0x00000000000779c3 */ /* 0x000e620000008800 */
[----:B------:R-:W-:Y:S01]  /*115b0*/  LEA.HI.X.SX32 R197, R9, R64, 0x2, P5 ;  /* 0x0000004009c57211 */ /* 0x000fe200028f16ff */
[----:B------:R-:W2:Y:S01]  /*115c0*/  LDL.LU R209, [R1+0xa4] ;  /* 0x0000a40001d17983 */ /* 0x000ea20000300800 */
[----:B------:R-:W-:Y:S01]  /*115d0*/  ULDC UR11, c[0x0][0x230] ;  /* 0x00008c00000b7ab9 */ /* 0x000fe20000000800 */
[----:B------:R-:W-:Y:S01]  /*115e0*/  LEA R198, P4, R252, R198, 0x2 ;  /* 0x000000c6fcc67211 */ /* 0x000fe200078810ff */
[----:B------:R-:W-:Y:S01]  /*115f0*/  IMAD.MOV.U32 R200, RZ, RZ, R199 ;  /* 0x000000ffffc87224 */ /* 0x000fe200078e00c7 */
[----:B------:R-:W2:Y:S01]  /*11600*/  LDL.LU R214, [R1+0x170] ;  /* 0x0001700001d67983 */ /* 0x000ea20000300800 */
[-C--:B------:R-:W-:Y:S01]  /*11610*/  LEA.HI.X.SX32 R193, R61, R64.reuse, 0x2, P0 ;  /* 0x000000403dc17211 */ /* 0x080fe200000f16ff */
[----:B------:R-:W-:Y:S01]  /*11620*/  ULDC UR12, c[0x0][0x230] ;  /* 0x00008c00000c7ab9 */ /* 0x000fe20000000800 */
[-C--:B------:R-:W-:Y:S01]  /*11630*/  LEA.HI.X.SX32 R189, R63, R64.reuse, 0x2, P3 ;  /* 0x000000403fbd7211 */ /* 0x080fe200018f16ff */
[----:B------:R-:W2:Y:S01]  /*11640*/  LDL.LU R216, [R1+0xd4] ;  /* 0x0000d40001d87983 */ /* 0x000ea20000300800 */
[----:B------:R-:W-:-:S02]  /*11650*/  LEA.HI.X.SX32 R191, R62, R64, 0x2, P2 ;  /* 0x000000403ebf7211 */ /* 0x000fc400010f16ff */
[----:B------:R-:W-:Y:S01]  /*11660*/  LEA.HI.X.SX32 R195, R24, R64, 0x2, P1 ;  /* 0x0000004018c37211 */ /* 0x000fe200008f16ff */
[----:B------:R-:W2:Y:S01]  /*11670*/  LDL.LU R217, [R1+0x12c] ;  /* 0x00012c0001d97983 */ /* 0x000ea20000300800 */
[----:B------:R-:W-:Y:S01]  /*11680*/  UMOV UR47, 0x400 ;  /* 0x00000400002f7882 */ /* 0x000fe20000000000 */
[----:B------:R-:W-:Y:S01]  /*11690*/  ULDC.64 UR48, c[0x0][0x208] ;  /* 0x0000820000307ab9 */ /* 0x000fe20000000a00 */
[----:B------:R-:W-:Y:S01]  /*116a0*/  ULDC UR26, c[0x0][0x240] ;  /* 0x00009000001a7ab9 */ /* 0x000fe20000000800 */
[----:B------:R-:W2:Y:S01]  /*116b0*/  LDL.LU R205, [R1+0x18c] ;  /* 0x00018c0001cd7983 */ /* 0x000ea20000300800 */
[----:B------:R-:W-:Y:S01]  /*116c0*/  ULDC UR14, c[0x0][0x240] ;  /* 0x00009000000e7ab9 */ /* 0x000fe20000000800 */
[----:B------:R-:W-:Y:S01]  /*116d0*/  ULDC UR15, c[0x0][0x240] ;  /* 0x00009000000f7ab9 */ /* 0x000fe20000000800 */
        /* <DEDUP_REMOVED lines=31> */
[----:B------:R-:W-:-:S02]  /*118d0*/  ULDC UR39, c[0x0][0x230] ;  /* 0x00008c0000277ab9 */ /* 0x000fc40000000800 */
[----:B------:R-:W2:Y:S04]  /*118e0*/  LDL.LU R212, [R1+0xac] ;  /* 0x0000ac0001d47983 */ /* 0x000ea80000300800 */
[----:B------:R-:W2:Y:S04]  /*118f0*/  LDL.LU R213, [R1+0x198] ;  /* 0x0001980001d57983 */ /* 0x000ea80000300800 */
[----:B------:R-:W2:Y:S01]  /*11900*/  LDL.LU R201, [R1+0x9c] ;  /* 0x00009c0001c97983 */ /* 0x000ea20000300800 */
[----:B------:R-:W-:Y:S01]  /*11910*/  UIADD3 UR9, UR9, 0x3f, URZ ;  /* 0x0000003f09097890 */ /* 0x000fe2000fffe03f */
[C---:B------:R-:W-:Y:S01]  /*11920*/  ISETP.GE.AND P0, PT, R6.reuse, UR11, PT ;  /* 0x0000000b06007c0c */ /* 0x040fe2000bf06270 */
[----:B------:R-:W-:Y:S01]  /*11930*/  ULDC UR11, c[0x0][0x230] ;  /* 0x00008c00000b7ab9 */ /* 0x000fe20000000800 */
[----:B------:R-:W-:Y:S01]  /*11940*/  LOP3.LUT R61, R6, 0x6, RZ, 0xfc, !PT ;  /* 0x00000006063d7812 */ /* 0x000fe200078efcff */
[----:B------:R-:W-:Y:S01]  /*11950*/  UISETP.GT.AND UP0, UPT, UR9, 0x3f, UPT ;  /* 0x0000003f0900788c */ /* 0x000fe2000bf04270 */
[----:B------:R-:W-:Y:S01]  /*11960*/  LEA.HI.X.SX32 R199, R252, R64, 0x2, P4 ;  /* 0x00000040fcc77211 */ /* 0x000fe200020f16ff */
[----:B-1----:R-:W-:Y:S01]  /*11970*/  ULEA UR47, UR7, UR47, 0x18 ;  /* 0x0000002f072f7291 */ /* 0x002fe2000f8ec03f */
[C---:B------:R-:W-:Y:S01]  /*11980*/  LOP3.LUT R24, R6.reuse, 0x4, RZ, 0xfc, !PT ;  /* 0x0000000406187812 */ /* 0x040fe200078efcff */
[----:B------:R-:W-:Y:S01]  /*11990*/  USEL UR10, URZ, 0x4, !UP0 ;  /* 0x000000043f0a7887 */ /* 0x000fe2000c000000 */
[C---:B------:R-:W-:Y:S01]  /*119a0*/  LOP3.LUT R64, R6.reuse, 0x20, RZ, 0xfc, !PT ;  /* 0x0000002006407812 */ /* 0x040fe200078efcff */
[----:B------:R-:W-:Y:S01]  /*119b0*/  ULDC UR7, c[0x0][0x230] ;  /* 0x00008c0000077ab9 */ /* 0x000fe20000000800 */
[----:B------:R-:W-:Y:S01]  /*119c0*/  ISETP.GE.AND P3, PT, R61, UR11, PT ;  /* 0x0000000b3d007c0c */ /* 0x000fe2000bf66270 */
[----:B------:R-:W-:Y:S01]  /*119d0*/  ULDC UR11, c[0x0][0x230] ;  /* 0x00008c00000b7ab9 */ /* 0x000fe20000000800 */
[----:B------:R-:W-:Y:S01]  /*119e0*/  LOP3.LUT R63, R6, 0x22, RZ, 0xfc, !PT ;  /* 0x00000022063f7812 */ /* 0x000fe200078efcff */
[----:B------:R-:W-:Y:S01]  /*119f0*/  IMAD.U32 R9, RZ, RZ, UR10 ;  /* 0x0000000aff097e24 */ /* 0x000fe2000f8e00ff */
[----:B------:R-:W-:Y:S01]  /*11a00*/  ULDC UR10, c[0x0][0x230] ;  /* 0x00008c00000a7ab9 */ /* 0x000fe20000000800 */
[----:B------:R-:W-:Y:S01]  /*11a10*/  ISETP.GE.AND P4, PT, R224, UR12, PT ;  /* 0x0000000ce0007c0c */ /* 0x000fe2000bf86270 */
[----:B------:R-:W-:Y:S01]  /*11a20*/  ULDC UR12, c[0x0][0x230] ;  /* 0x00008c00000c7ab9 */ /* 0x000fe20000000800 */
[----:B------:R-:W-:Y:S01]  /*11a30*/  ISETP.GE.AND P1, PT, R24, UR10, PT ;  /* 0x0000000a18007c0c */ /* 0x000fe2000bf26270 */
[----:B------:R-:W-:Y:S01]  /*11a40*/  ULDC UR10, c[0x0][0x230] ;  /* 0x00008c00000a7ab9 */ /* 0x000fe20000000800 */
[----:B------:R-:W-:Y:S01]  /*11a50*/  SEL R62, R9, RZ, !P0 ;  /* 0x000000ff093e7207 */ /* 0x000fe20004000000 */
[----:B------:R1:W-:Y:S01]  /*11a60*/  STL.64 [R1+0xde8], R18 ;  /* 0x000de81201007387 */ /* 0x0003e20000100a00 */
[----:B------:R-:W-:Y:S01]  /*11a70*/  ISETP.GE.AND P0, PT, R64, UR11, PT ;  /* 0x0000000b40007c0c */ /* 0x000fe2000bf06270 */
[----:B------:R-:W-:Y:S01]  /*11a80*/  ULDC UR11, c[0x0][0x240] ;  /* 0x00009000000b7ab9 */ /* 0x000fe20000000800 */
[----:B------:R-:W-:Y:S01]  /*11a90*/  ISETP.NE.U32.AND P2, PT, R62, RZ, PT ;  /* 0x000000ff3e00720c */ /* 0x000fe20003f45070 */
[----:B------:R-:W-:Y:S01]  /*11aa0*/  STL.64 [R1+0xdf0], R16 ;  /* 0x000df01001007387 */ /* 0x000fe20000100a00 */
[----:B------:R-:W-:-:S02]  /*11ab0*/  LOP3.LUT R24, R6, 0x8, RZ, 0xfc, !PT ;  /* 0x0000000806187812 */ /* 0x000fc400078efcff */
[----:B------:R-:W-:Y:S01]  /*11ac0*/  ISETP.GE.AND P6, PT, R63, UR12, PT ;  /* 0x0000000c3f007c0c */ /* 0x000fe2000bfc6270 */
[----:B------:R1:W-:Y:S01]  /*11ad0*/  STL.64 [R1+0xdf8], R168 ;  /* 0x000df8a801007387 */ /* 0x0003e20000100a00 */
[C---:B------:R-:W-:Y:S01]  /*11ae0*/  SEL R61, R9.reuse, RZ, !P4 ;  /* 0x000000ff093d7207 */ /* 0x040fe20006000000 */
[----:B------:R-:W-:Y:S01]  /*11af0*/  ULDC UR12, c[0x0][0x240] ;  /* 0x00009000000c7ab9 */ /* 0x000fe20000000800 */
[C---:B------:R-:W-:Y:S01]  /*11b00*/  SEL R62, R9.reuse, RZ, !P0 ;  /* 0x000000ff093e7207 */ /* 0x040fe20004000000 */
[----:B------:R1:W-:Y:S01]  /*11b10*/  STL.64 [R1+0xe00], R170 ;  /* 0x000e00aa01007387 */ /* 0x0003e20000100a00 */
[----:B------:R-:W-:Y:S01]  /*11b20*/  ISETP.GE.AND P5, PT, R24, UR10, PT ;  /* 0x0000000a18007c0c */ /* 0x000fe2000bfa6270 */
[----:B------:R-:W-:Y:S01]  /*11b30*/  ULDC UR10, c[0x0][0x230] ;  /* 0x00008c00000a7ab9 */ /* 0x000fe20000000800 */
[----:B------:R-:W-:Y:S02]  /*11b40*/  SEL R24, R9, RZ, !P6 ;  /* 0x000000ff09187207 */ /* 0x000fe40007000000 */
[----:B------:R-:W-:Y:S01]  /*11b50*/  ISETP.NE.U32.AND P6, PT, R61, RZ, PT ;  /* 0x000000ff3d00720c */ /* 0x000fe20003fc5070 */
[----:B---3--:R-:W-:Y:S01]  /*11b60*/  VIADD R61, R7, UR47 ;  /* 0x0000002f073d7c36 */ /* 0x008fe20008000000 */
[----:B------:R-:W-:-:S02]  /*11b70*/  ISETP.NE.U32.AND P0, PT, R62, RZ, PT ;  /* 0x000000ff3e00720c */ /* 0x000fc40003f05070 */
[----:B------:R-:W-:Y:S02]  /*11b80*/  ISETP.NE.U32.AND P4, PT, R24, RZ, PT ;  /* 0x000000ff1800720c */ /* 0x000fe40003f85070 */
[C---:B------:R-:W-:Y:S01]  /*11b90*/  LOP3.LUT R62, R6.reuse, 0xa, RZ, 0xfc, !PT ;  /* 0x0000000a063e7812 */ /* 0x040fe200078efcff */
[----:B------:R-:W-:Y:S01]  /*11ba0*/  @!PT LDS RZ, [RZ] ;  /* 0x00000000fffff984 */ /* 0x000fe20000000800 */
[----:B------:R-:W-:Y:S01]  /*11bb0*/  @!PT LDS RZ, [RZ] ;  /* 0x00000000fffff984 */ /* 0x000fe20000000800 */
[----:B------:R-:W-:Y:S01]  /*11bc0*/  @!PT LDS RZ, [RZ] ;  /* 0x00000000fffff984 */ /* 0x000fe20000000800 */
[----:B------:R1:W-:Y:S01]  /*11bd0*/  LDGSTS.E [R61+0x40000], desc[UR48][R18.64], P2 ;  /* 0x40000000123d7fae */ /* 0x0003e20009121870 */
[----:B------:R-:W-:Y:S02]  /*11be0*/  LOP3.LUT R24, R6, 0xc, RZ, 0xfc, !PT ;  /* 0x0000000c06187812 */ /* 0x000fe400078efcff */
[----:B------:R-:W-:Y:S01]  /*11bf0*/  ISETP.GE.AND P2, PT, R62, UR7, PT ;  /* 0x000000073e007c0c */ /* 0x000fe2000bf46270 */
[----:B------:R-:W-:Y:S01]  /*11c00*/  ULDC UR7, c[0x0][0x230] ;  /* 0x00008c0000077ab9 */ /* 0x000fe20000000800 */
[C---:B------:R-:W-:Y:S01]  /*11c10*/  SEL R62, R9.reuse, RZ, !P1 ;  /* 0x000000ff093e7207 */ /* 0x040fe20004800000 */
[----:B------:R-:W-:Y:S01]  /*11c20*/  LDGSTS.E [R61+0x40008], desc[UR48][R16.64], P6 ;  /* 0x40008000103d7fae */ /* 0x000fe2000b121870 */
[----:B------:R-:W-:Y:S01]  /*11c30*/  ISETP.GE.AND P1, PT, R24, UR7, PT ;  /* 0x0000000718007c0c */ /* 0x000fe2000bf26270 */
[----:B------:R-:W-:Y:S01]  /*11c40*/  ULDC UR7, c[0x0][0x230] ;  /* 0x00008c0000077ab9 */ /* 0x000fe20000000800 */
[----:B------:R-:W-:Y:S01]  /*11c50*/  SEL R24, R9, RZ, !P3 ;  /* 0x000000ff09187207 */ /* 0x000fe20005800000 */
[----:B------:R3:W-:Y:S01]  /*11c60*/  LDGSTS.E [R61+0x42000], desc[UR48][R168.64], P0 ;  /* 0x42000000a83d7fae */ /* 0x0007e20008121870 */
[C---:B------:R-:W-:Y:S01]  /*11c70*/  LOP3.LUT R224, R6.reuse, 0x24, RZ, 0xfc, !PT ;  /* 0x0000002406e07812 */ /* 0x040fe200078efcff */
[----:B-1----:R-:W-:Y:S01]  /*11c80*/  IMAD.MOV.U32 R18, RZ, RZ, R225 ;  /* 0x000000ffff127224 */ /* 0x002fe200078e00e1 */
[----:B------:R-:W-:Y:S01]  /*11c90*/  LOP3.LUT R64, R6, 0x26, RZ, 0xfc, !PT ;  /* 0x0000002606407812 */ /* 0x000fe200078efcff */
[----:B------:R1:W-:Y:S01]  /*11ca0*/  LDGSTS.E [R61+0x42008], desc[UR48][R170.64], P4 ;  /* 0x42008000aa3d7fae */ /* 0x0003e2000a121870 */
[----:B------:R-:W-:-:S02]  /*11cb0*/  ISETP.NE.U32.AND P3, PT, R24, RZ, PT ;  /* 0x000000ff1800720c */ /* 0x000fc40003f65070 */
[----:B------:R-:W-:Y:S01]  /*11cc0*/  ISETP.GE.AND P0, PT, R224, UR7, PT ;  /* 0x00000007e0007c0c */ /* 0x000fe2000bf06270 */
[----:B------:R-:W-:Y:S01]  /*11cd0*/  ULDC UR7, c[0x0][0x230] ;  /* 0x00008c0000077ab9 */ /* 0x000fe20000000800 */
[----:B------:R-:W-:Y:S02]  /*11ce0*/  ISETP.NE.U32.AND P6, PT, R62, RZ, PT ;  /* 0x000000ff3e00720c */ /* 0x000fe40003fc5070 */
[----:B------:R-:W-:Y:S01]  /*11cf0*/  LOP3.LUT R24, R6, 0xe, RZ, 0xfc, !PT ;  /* 0x0000000e06187812 */ /* 0x000fe200078efcff */
[----:B---3--:R-:W-:Y:S01]  /*11d00*/  IMAD.MOV.U32 R169, RZ, RZ, R241 ;  /* 0x000000ffffa97224 */ /* 0x008fe200078e00f1 */
[----:B------:R-:W-:Y:S01]  /*11d10*/  ISETP.GE.AND P4, PT, R64, UR10, PT ;  /* 0x0000000a40007c0c */ /* 0x000fe2000bf86270 */
[----:B------:R-:W-:Y:S01]  /*11d20*/  ULDC UR10, c[0x0][0x240] ;  /* 0x00009000000a7ab9 */ /* 0x000fe20000000800 */
[----:B------:R-:W-:Y:S01]  /*11d30*/  LOP3.LUT R63, R7, 0x10, RZ, 0x3c, !PT ;  /* 0x00000010073f7812 */ /* 0x000fe200078e3cff */
[----:B-1----:R-:W-:Y:S01]  /*11d40*/  IMAD.MOV.U32 R171, RZ, RZ, R232 ;  /* 0x000000ffffab7224 */ /* 0x002fe200078e00e8 */
[----:B------:R-:W-:Y:S01]  /*11d50*/  SEL R62, R9, RZ, !P0 ;  /* 0x000000ff093e7207 */ /* 0x000fe20004000000 */
[----:B------:R-:W-:Y:S01]  /*11d60*/  IMAD.MOV.U32 R170, RZ, RZ, R240 ;  /* 0x000000ffffaa7224 */ /* 0x000fe200078e00f0 */
[----:B------:R-:W-:Y:S01]  /*11d70*/  ISETP.GE.AND P0, PT, R24, UR7, PT ;  /* 0x0000000718007c0c */ /* 0x000fe2000bf06270 */
[----:B------:R-:W-:Y:S01]  /*11d80*/  VIADD R61, R63, UR47 ;  /* 0x0000002f3f3d7c36 */ /* 0x000fe20008000000 */
[C---:B------:R-:W-:Y:S01]  /*11d90*/  SEL R24, R9.reuse, RZ, !P4 ;  /* 0x000000ff09187207 */ /* 0x040fe20006000000 */
[----:B------:R-:W-:Y:S01]  /*11da0*/  ULDC UR7, c[0x0][0x230] ;  /* 0x00008c0000077ab9 */ /* 0x000fe20000000800 */
[----:B------:R-:W-:Y:S01]  /*11db0*/  ISETP.NE.U32.AND P4, PT, R62, RZ, PT ;  /* 0x000000ff3e00720c */ /* 0x000fe20003f85070 */
[----:B------:R-:W-:Y:S01]  /*11dc0*/  STL [R1+0xdd4], R63 ;  /* 0x000dd43f01007387 */ /* 0x000fe20000100800 */
[----:B------:R-:W-:-:S02]  /*11dd0*/  SEL R62, R9, RZ, !P5 ;  /* 0x000000ff093e7207 */ /* 0x000fc40006800000 */
[----:B------:R-:W-:Y:S01]  /*11de0*/  ISETP.NE.U32.AND P5, PT, R24, RZ, PT ;  /* 0x000000ff1800720c */ /* 0x000fe20003fa5070 */
[----:B------:R1:W-:Y:S01]  /*11df0*/  LDGSTS.E [R61+0x40000], desc[UR48][R14.64], P6 ;  /* 0x400000000e3d7fae */ /* 0x0003e2000b121870 */
[----:B------:R-:W-:Y:S02]  /*11e00*/  ISETP.NE.U32.AND P6, PT, R62, RZ, PT ;  /* 0x000000ff3e00720c */ /* 0x000fe40003fc5070 */
[----:B------:R-:W-:Y:S01]  /*11e10*/  LOP3.LUT R24, R6, 0x10, RZ, 0xfc, !PT ;  /* 0x0000001006187812 */ /* 0x000fe200078efcff */
[----:B------:R-:W-:Y:S01]  /*11e20*/  LDGSTS.E [R61+0x40008], desc[UR48][R12.64], P3 ;  /* 0x400080000c3d7fae */ /* 0x000fe20009921870 */
[----:B------:R-:W-:Y:S02]  /*11e30*/  LOP3.LUT R16, R7, 0x20, RZ, 0x3c, !PT ;  /* 0x0000002007107812 */ /* 0x000fe400078e3cff */
[----:B------:R-:W-:Y:S01]  /*11e40*/  SEL R62, R9, RZ, !P2 ;  /* 0x000000ff093e7207 */ /* 0x000fe20005000000 */
[----:B------:R-:W-:Y:S01]  /*11e50*/  LDGSTS.E [R61+0x42000], desc[UR48][R172.64], P4 ;  /* 0x42000000ac3d7fae */ /* 0x000fe2000a121870 */
[----:B------:R-:W-:Y:S01]  /*11e60*/  ISETP.GE.AND P2, PT, R24, UR7, PT ;  /* 0x0000000718007c0c */ /* 0x000fe2000bf46270 */
[----:B------:R-:W-:Y:S01]  /*11e70*/  VIADD R24, R16, UR47 ;  /* 0x0000002f10187c36 */ /* 0x000fe20008000000 */
[----:B------:R-:W-:Y:S01]  /*11e80*/  ISETP.NE.U32.AND P3, PT, R62, RZ, PT ;  /* 0x000000ff3e00720c */ /* 0x000fe20003f65070 */
[----:B------:R-:W-:Y:S01]  /*11e90*/  LDGSTS.E [R61+0x42008], desc[UR48][R174.64], P5 ;  /* 0x42008000ae3d7fae */ /* 0x000fe2000a921870 */
[----:B------:R-:W-:-:S03]  /*11ea0*/  ULDC UR7, c[0x0][0x230] ;  /* 0x00008c0000077ab9 */ /* 0x000fc60000000800 */
[----:B------:R1:W-:Y:S04]  /*11eb0*/  STL.64 [R1+0xe08], R14 ;  /* 0x000e080e01007387 */ /* 0x0003e80000100a00 */
[----:B------:R-:W-:Y:S04]  /*11ec0*/  STL.64 [R1+0xe10], R12 ;  /* 0x000e100c01007387 */ /* 0x000fe80000100a00 */
[----:B------:R3:W-:Y:S04]  /*11ed0*/  LDGSTS.E [R24+0x40000], desc[UR48][R10.64], P6 ;  /* 0x400000000a187fae */ /* 0x0007e8000b121870 */
[----:B------:R3:W-:Y:S01]  /*11ee0*/  STL [R1+0xdd0], R16 ;  /* 0x000dd01001007387 */ /* 0x0007e20000100800 */
[----:B-1----:R-:W-:-:S03]  /*11ef0*/  IMAD.MOV.U32 R15, RZ, RZ, R249 ;  /* 0x000000ffff0f7224 */ /* 0x002fc600078e00f9 */
[----:B------:R-:W-:Y:S04]  /*11f00*/  STL.64 [R1+0xe18], R172 ;  /* 0x000e18ac01007387 */ /* 0x000fe80000100a00 */
[----:B------:R-:W-:Y:S01]  /*11f10*/  STL.64 [R1+0xe20], R174 ;  /* 0x000e20ae01007387 */ /* 0x000fe20000100a00 */
[----:B---3--:R-:W-:-:S03]  /*11f20*/  IMAD.MOV.U32 R16, RZ, RZ, R248 ;  /* 0x000000ffff107224 */ /* 0x008fc600078e00f8 */
[----:B------:R1:W-:Y:S04]  /*11f30*/  STL.64 [R1+0xe28], R10 ;  /* 0x000e280a01007387 */ /* 0x0003e80000100a00 */
[----:B------:R-:W-:Y:S01]  /*11f40*/  LDGSTS.E [R24+0x40008], desc[UR48][R4.64], P3 ;  /* 0x4000800004187fae */ /* 0x000fe20009921870 */
[----:B-1----:R-:W-:Y:S01]  /*11f50*/  LOP3.LUT R10, R6, 0x28, RZ, 0xfc, !PT ;  /* 0x00000028060a7812 */ /* 0x002fe200078efcff */
[----:B----4-:R-:W-:Y:S01]  /*11f60*/  IMAD.MOV.U32 R19, RZ, RZ, R208 ;  /* 0x000000ffff137224 */ /* 0x010fe200078e00d0 */
[----:B------:R-:W-:Y:S01]  /*11f70*/  LEA R208, P5, R55, R0, 0x2 ;  /* 0x0000000037d07211 */ /* 0x000fe200078a10ff */
[----:B--2---:R-:W-:-:S03]  /*11f80*/  IMAD.MOV.U32 R14, RZ, RZ, R209 ;  /* 0x000000ffff0e7224 */ /* 0x004fc600078e00d1 */
[-C--:B------:R-:W-:Y:S02]  /*11f90*/  LEA.HI.X.SX32 R209, R55, R3.reuse, 0x2, P5 ;  /* 0x0000000337d17211 */ /* 0x080fe400028f16ff */
[-C--:B------:R-:W-:Y:S01]  /*11fa0*/  LEA R232, P5, R51, R0.reuse, 0x2 ;  /* 0x0000000033e87211 */ /* 0x080fe200078a10ff */
[----:B------:R-:W-:Y:S01]  /*11fb0*/  IMAD.MOV.U32 R168, RZ, RZ, R216 ;  /* 0x000000ffffa87224 */ /* 0x000fe200078e00d8 */
[CC--:B------:R-:W-:Y:S01]  /*11fc0*/  LEA R216, P4, R53.reuse, R0.reuse, 0x2 ;  /* 0x0000000035d87211 */ /* 0x0c0fe200078810ff */
[----:B------:R-:W-:Y:S02]  /*11fd0*/  IMAD.MOV.U32 R17, RZ, RZ, R69 ;  /* 0x000000ffff117224 */ /* 0x000fe400078e0045 */
[----:B------:R-:W-:Y:S01]  /*11fe0*/  IMAD.MOV.U32 R69, RZ, RZ, R217 ;  /* 0x000000ffff457224 */ /* 0x000fe200078e00d9 */
[----:B------:R-:W-:Y:S01]  /*11ff0*/  LEA.HI.X.SX32 R217, R53, R3, 0x2, P4 ;  /* 0x0000000335d97211 */ /* 0x000fe200020f16ff */
[----:B------:R-:W-:Y:S01]  /*12000*/  IMAD.MOV.U32 R252, RZ, RZ, R68 ;  /* 0x000000fffffc7224 */ /* 0x000fe200078e0044 */
[----:B------:R-:W-:Y:S01]  /*12010*/  LEA R240, P4, R50, R0, 0x2 ;  /* 0x0000000032f07211 */ /* 0x000fe200078810ff */
[----:B------:R-:W-:-:S02]  /*12020*/  IMAD.MOV.U32 R68, RZ, RZ, R214 ;  /* 0x000000ffff447224 */ /* 0x000fc400078e00d6 */
[----:B------:R-:W-:Y:S01]  /*12030*/  IMAD.MOV.U32 R64, RZ, RZ, R66 ;  /* 0x000000ffff407224 */ /* 0x000fe200078e0042 */
[-C--:B------:R-:W-:Y:S01]  /*12040*/  LEA.HI.X.SX32 R241, R50, R3.reuse, 0x2, P4 ;  /* 0x0000000332f17211 */ /* 0x080fe200020f16ff */
[----:B------:R-:W-:Y:S01]  /*12050*/  IMAD.MOV.U32 R214, RZ, RZ, R233 ;  /* 0x000000ffffd67224 */ /* 0x000fe200078e00e9 */
[-C--:B------:R-:W-:Y:S01]  /*12060*/  LEA.HI.X.SX32 R233, R51, R3.reuse, 0x2, P5 ;  /* 0x0000000333e97211 */ /* 0x080fe200028f16ff */
[----:B------:R-:W-:Y:S01]  /*12070*/  IMAD.MOV.U32 R63, RZ, RZ, R220 ;  /* 0x000000ffff3f7224 */ /* 0x000fe200078e00dc */
[CC--:B------:R-:W-:Y:S01]  /*12080*/  LEA R10, P5, R48.reuse, R0.reuse, 0x2 ;  /* 0x00000000300a7211 */ /* 0x0c0fe200078a10ff */
[----:B------:R-:W-:Y:S01]  /*12090*/  IMAD.MOV.U32 R220, RZ, RZ, R200 ;  /* 0x000000ffffdc7224 */ /* 0x000fe200078e00c8 */
[-C--:B------:R-:W-:Y:S01]  /*120a0*/  LEA R200, P6, R57, R0.reuse, 0x2 ;  /* 0x0000000039c87211 */ /* 0x080fe200078c10ff */
[----:B------:R-:W-:Y:S01]  /*120b0*/  IMAD.MOV.U32 R66, RZ, RZ, R218 ;  /* 0x000000ffff427224 */ /* 0x000fe200078e00da */
[----:B------:R-:W-:Y:S02]  /*120c0*/  LEA.HI.X.SX32 R11, R48, R3, 0x2, P5 ;  /* 0x00000003300b7211 */ /* 0x000fe400028f16ff */
[----:B------:R-:W-:-:S02]  /*120d0*/  LEA R12, P4, R47, R0, 0x2 ;  /* 0x000000002f0c7211 */ /* 0x000fc400078810ff */
[----:B------:R-:W-:Y:S01]  /*120e0*/  LEA R50, P5, R45, R0, 0x2 ;  /* 0x000000002d327211 */ /* 0x000fe200078a10ff */
[----:B------:R-:W-:Y:S01]  /*120f0*/  STL.64 [R1+0x210], R10 ;  /* 0x0002100a01007387 */ /* 0x000fe20000100a00 */
[-C--:B------:R-:W-:Y:S02]  /*12100*/  LEA.HI.X.SX32 R13, R47, R3.reuse, 0x2, P4 ;  /* 0x000000032f0d7211 */ /* 0x080fe400020f16ff */
[----:B------:R-:W-:-:S03]  /*12110*/  LEA.HI.X.SX32 R51, R45, R3, 0x2, P5 ;  /* 0x000000032d337211 */ /* 0x000fc600028f16ff */
[----:B------:R1:W-:Y:S01]  /*12120*/  STL.64 [R1+0x230], R12 ;  /* 0x0002300c01007387 */ /* 0x0003e20000100a00 */
[----:B------:R-:W-:Y:S01]  /*12130*/  IMAD.MOV.U32 R218, RZ, RZ, R201 ;  /* 0x000000ffffda7224 */ /* 0x000fe200078e00c9 */
[-C--:B------:R-:W-:Y:S02]  /*12140*/  LEA.HI.X.SX32 R201, R57, R3.reuse, 0x2, P6 ;  /* 0x0000000339c97211 */ /* 0x080fe400030f16ff */
[-C--:B------:R-:W-:Y:S02]  /*12150*/  LEA R224, P6, R52, R0.reuse, 0x2 ;  /* 0x0000000034e07211 */ /* 0x080fe400078c10ff */
[-C--:B-1----:R-:W-:Y:S02]  /*12160*/  LEA R12, P4, R44, R0.reuse, 0x2 ;  /* 0x000000002c0c7211 */ /* 0x082fe400078810ff */
[----:B------:R-:W-:Y:S02]  /*12170*/  LEA.HI.X.SX32 R225, R52, R3, 0x2, P6 ;  /* 0x0000000334e17211 */ /* 0x000fe400030f16ff */
[----:B------:R-:W-:-:S02]  /*12180*/  LEA R248, P6, R49, R0, 0x2 ;  /* 0x0000000031f87211 */ /* 0x000fc400078c10ff */
[-C--:B------:R-:W-:Y:S02]  /*12190*/  LEA.HI.X.SX32 R13, R44, R3.reuse, 0x2, P4 ;  /* 0x000000032c0d7211 */ /* 0x080fe400020f16ff */
[----:B------:R-:W-:Y:S02]  /*121a0*/  LEA.HI.X.SX32 R249, R49, R3, 0x2, P6 ;  /* 0x0000000331f97211 */ /* 0x000fe400030f16ff */
[----:B------:R-:W-:-:S04]  /*121b0*/  LEA R10, P6, R46, R0, 0x2 ;  /* 0x000000002e0a7211 */ /* 0x000fc800078c10ff */
[----:B------:R-:W-:Y:S02]  /*121c0*/  LEA.HI.X.SX32 R11, R46, R3, 0x2, P6 ;  /* 0x000000032e0b7211 */ /* 0x000fe400030f16ff */
[----:B------:R-:W-:-:S03]  /*121d0*/  LEA R46, P5, R42, R0, 0x2 ;  /* 0x000000002a2e7211 */ /* 0x000fc600078a10ff */
[----:B------:R1:W-:Y:S01]  /*121e0*/  STL.64 [R1+0x250], R10 ;  /* 0x0002500a01007387 */ /* 0x0003e20000100a00 */
[-C--:B------:R-:W-:Y:S02]  /*121f0*/  LEA.HI.X.SX32 R47, R42, R3.reuse, 0x2, P5 ;  /* 0x000000032a2f7211 */ /* 0x080fe400028f16ff */
[CC--:B------:R-:W-:Y:S01]  /*12200*/  LEA R44, P5, R39.reuse, R0.reuse, 0x2 ;  /* 0x00000000272c7211 */ /* 0x0c0fe200078a10ff */
[----:B------:R2:W-:Y:S03]  /*12210*/  STL.64 [R1+0x290], R12 ;  /* 0x0002900c01007387 */ /* 0x0005e60000100a00 */
[----:B------:R-:W-:Y:S01]  /*12220*/  LEA.HI.X.SX32 R45, R39, R3, 0x2, P5 ;  /* 0x00000003272d7211 */ /* 0x000fe200028f16ff */
[----:B------:R-:W-:Y:S01]  /*12230*/  STL.64 [R1+0x270], R50 ;  /* 0x0002703201007387 */ /* 0x000fe20000100a00 */
[----:B-1----:R-:W-:-:S04]  /*12240*/  LEA R10, P6, R43, R0, 0x2 ;  /* 0x000000002b0a7211 */ /* 0x002fc800078c10ff */
[----:B------:R-:W-:Y:S02]  /*12250*/  LEA.HI.X.SX32 R11, R43, R3, 0x2, P6 ;  /* 0x000000032b0b7211 */ /* 0x000fe400030f16ff */
[----:B--2---:R-:W-:-:S03]  /*12260*/  LEA R12, P4, R41, R0, 0x2 ;  /* 0x00000000290c7211 */ /* 0x004fc600078810ff */
[----:B------:R1:W-:Y:S01]  /*12270*/  STL.64 [R1+0x2b0], R10 ;  /* 0x0002b00a01007387 */ /* 0x0003e20000100a00 */
[----:B------:R-:W-:-:S05]  /*12280*/  LEA.HI.X.SX32 R13, R41, R3, 0x2, P4 ;  /* 0x00000003290d7211 */ /* 0x000fca00020f16ff */
[----:B------:R2:W-:Y:S04]  /*12290*/  STL.64 [R1+0x2f0], R12 ;  /* 0x0002f00c01007387 */ /* 0x0005e80000100a00 */
[----:B------:R-:W-:Y:S01]  /*122a0*/  STL.64 [R1+0x2d0], R46 ;  /* 0x0002d02e01007387 */ /* 0x000fe20000100a00 */
[----:B-1----:R-:W-:-:S04]  /*122b0*/  LEA R10, P6, R40, R0, 0x2 ;  /* 0x00000000280a7211 */ /* 0x002fc800078c10ff */
[-C--:B------:R-:W-:Y:S02]  /*122c0*/  LEA.HI.X.SX32 R11, R40, R3.reuse, 0x2, P6 ;  /* 0x00000003280b7211 */ /* 0x080fe400030f16ff */
[-C--:B--2---:R-:W-:Y:S02]  /*122d0*/  LEA R12, P4, R38, R0.reuse, 0x2 ;  /* 0x00000000260c7211 */ /* 0x084fe400078810ff */
[-C--:B------:R-:W-:Y:S01]  /*122e0*/  LEA R40, P5, R36, R0.reuse, 0x2 ;  /* 0x0000000024287211 */ /* 0x080fe200078a10ff */
[----:B------:R1:W-:Y:S01]  /*122f0*/  STL.64 [R1+0x310], R10 ;  /* 0x0003100a01007387 */ /* 0x0003e20000100a00 */
[-C--:B------:R-:W-:Y:S02]  /*12300*/  LEA.HI.X.SX32 R13, R38, R3.reuse, 0x2, P4 ;  /* 0x00000003260d7211 */ /* 0x080fe400020f16ff */
[-C--:B------:R-:W-:Y:S02]  /*12310*/  LEA.HI.X.SX32 R41, R36, R3.reuse, 0x2, P5 ;  /* 0x0000000324297211 */ /* 0x080fe400028f16ff */
[CC--:B------:R-:W-:Y:S01]  /*12320*/  LEA R38, P5, R83.reuse, R0.reuse, 0x2 ;  /* 0x0000000053267211 */ /* 0x0c0fe200078a10ff */
[----:B------:R2:W-:Y:S03]  /*12330*/  STL.64 [R1+0x350], R12 ;  /* 0x0003500c01007387 */ /* 0x0005e60000100a00 */
[----:B------:R-:W-:Y:S01]  /*12340*/  LEA.HI.X.SX32 R39, R83, R3, 0x2, P5 ;  /* 0x0000000353277211 */ /* 0x000fe200028f16ff */
[----:B------:R-:W-:Y:S01]  /*12350*/  STL.64 [R1+0x330], R44 ;  /* 0x0003302c01007387 */ /* 0x000fe20000100a00 */
[----:B------:R-:W-:-:S02]  /*12360*/  LEA R36, P5, R95, R0, 0x2 ;  /* 0x000000005f247211 */ /* 0x000fc400078a10ff */
[----:B-1----:R-:W-:-:S04]  /*12370*/  LEA R10, P6, R37, R0, 0x2 ;  /* 0x00000000250a7211 */ /* 0x002fc800078c10ff */
[-C--:B------:R-:W-:Y:S02]  /*12380*/  LEA.HI.X.SX32 R11, R37, R3.reuse, 0x2, P6 ;  /* 0x00000003250b7211 */ /* 0x080fe400030f16ff */
[----:B--2---:R-:W-:Y:S02]  /*12390*/  LEA R12, P4, R35, R0, 0x2 ;  /* 0x00000000230c7211 */ /* 0x004fe400078810ff */
[-C--:B------:R-:W-:Y:S01]  /*123a0*/  LEA.HI.X.SX32 R37, R95, R3.reuse, 0x2, P5 ;  /* 0x000000035f257211 */ /* 0x080fe200028f16ff */
[----:B------:R1:W-:Y:S01]  /*123b0*/  STL.64 [R1+0x370], R10 ;  /* 0x0003700a01007387 */ /* 0x0003e20000100a00 */
[----:B------:R-:W-:-:S05]  /*123c0*/  LEA.HI.X.SX32 R13, R35, R3, 0x2, P4 ;  /* 0x00000003230d7211 */ /* 0x000fca00020f16ff */
[----:B------:R2:W-:Y:S04]  /*123d0*/  STL.64 [R1+0x3b0], R12 ;  /* 0x0003b00c01007387 */ /* 0x0005e80000100a00 */
        /* <DEDUP_REMOVED lines=12> */
[----:B------:R-:W-:-:S03]  /*124a0*/  LEA.HI.X.SX32 R13, R99, R3, 0x2, P4 ;  /* 0x00000003630d7211 */ /* 0x000fc600020f16ff */
[----:B------:R2:W-:Y:S04]  /*124b0*/  STL.64 [R1+0x450], R36 ;  /* 0x0004502401007387 */ /* 0x0005e80000100a00 */
[----:B------:R3:W-:Y:S01]  /*124c0*/  STL.64 [R1+0x470], R12 ;  /* 0x0004700c01007387 */ /* 0x0007e20000100a00 */
[----:B-1----:R-:W-:-:S04]  /*124d0*/  LEA R10, P6, R103, R0, 0x2 ;  /* 0x00000000670a7211 */ /* 0x002fc800078c10ff */
[-C--:B------:R-:W-:Y:S02]  /*124e0*/  LEA.HI.X.SX32 R11, R103, R3.reuse, 0x2, P6 ;  /* 0x00000003670b7211 */ /* 0x080fe400030f16ff */
[-C--:B--2---:R-:W-:Y:S02]  /*124f0*/  LEA R36, P5, R107, R0.reuse, 0x2 ;  /* 0x000000006b247211 */ /* 0x084fe400078a10ff */
[----:B---3--:R-:W-:Y:S01]  /*12500*/  LEA R12, P4, R111, R0, 0x2 ;  /* 0x000000006f0c7211 */ /* 0x008fe200078810ff */
[----:B------:R1:W-:Y:S01]  /*12510*/  STL.64 [R1+0x490], R10 ;  /* 0x0004900a01007387 */ /* 0x0003e20000100a00 */
[-C--:B------:R-:W-:Y:S02]  /*12520*/  LEA.HI.X.SX32 R37, R107, R3.reuse, 0x2, P5 ;  /* 0x000000036b257211 */ /* 0x080fe400028f16ff */
[----:B------:R-:W-:-:S03]  /*12530*/  LEA.HI.X.SX32 R13, R111, R3, 0x2, P4 ;  /* 0x000000036f0d7211 */ /* 0x000fc600020f16ff */
[----:B------:R2:W-:Y:S04]  /*12540*/  STL.64 [R1+0x4b0], R36 ;  /* 0x0004b02401007387 */ /* 0x0005e80000100a00 */
[----:B------:R3:W-:Y:S01]  /*12550*/  STL.64 [R1+0x4d0], R12 ;  /* 0x0004d00c01007387 */ /* 0x0007e20000100a00 */
[----:B-1----:R-:W-:-:S04]  /*12560*/  LEA R10, P6, R115, R0, 0x2 ;  /* 0x00000000730a7211 */ /* 0x002fc800078c10ff */
[----:B------:R-:W-:Y:S02]  /*12570*/  LEA.HI.X.SX32 R11, R115, R3, 0x2, P6 ;  /* 0x00000003730b7211 */ /* 0x000fe400030f16ff */
[----:B--2---:R-:W-:-:S03]  /*12580*/  LEA R36, P5, R119, R0, 0x2 ;  /* 0x0000000077247211 */ /* 0x004fc600078a10ff */
[----:B------:R1:W-:Y:S01]  /*12590*/  STL.64 [R1+0x4f0], R10 ;  /* 0x0004f00a01007387 */ /* 0x0003e20000100a00 */
[----:B---3--:R-:W-:Y:S02]  /*125a0*/  LEA R12, P4, R123, R0, 0x2 ;  /* 0x000000007b0c7211 */ /* 0x008fe400078810ff */
[-C--:B------:R-:W-:Y:S02]  /*125b0*/  LEA.HI.X.SX32 R37, R119, R3.reuse, 0x2, P5 ;  /* 0x0000000377257211 */ /* 0x080fe400028f16ff */
[----:B------:R-:W-:-:S03]  /*125c0*/  LEA.HI.X.SX32 R13, R123, R3, 0x2, P4 ;  /* 0x000000037b0d7211 */ /* 0x000fc600020f16ff */
[----:B------:R2:W-:Y:S01]  /*125d0*/  STL.64 [R1+0x510], R36 ;  /* 0x0005102401007387 */ /* 0x0005e20000100a00 */
[----:B-1----:R-:W-:-:S03]  /*125e0*/  LEA R10, P6, R127, R0, 0x2 ;  /* 0x000000007f0a7211 */ /* 0x002fc600078c10ff */
[----:B------:R1:W-:Y:S01]  /*125f0*/  STL.64 [R1+0x530], R12 ;  /* 0x0005300c01007387 */ /* 0x0003e20000100a00 */
[----:B------:R-:W-:Y:S02]  /*12600*/  LEA.HI.X.SX32 R11, R127, R3, 0x2, P6 ;  /* 0x000000037f0b7211 */ /* 0x000fe400030f16ff */
[----:B--2---:R-:W-:-:S03]  /*12610*/  LEA R36, P5, R131, R0, 0x2 ;  /* 0x0000000083247211 */ /* 0x004fc600078a10ff */
[----:B------:R2:W-:Y:S01]  /*12620*/  STL.64 [R1+0x550], R10 ;  /* 0x0005500a01007387 */ /* 0x0005e20000100a00 */
[----:B------:R-:W-:Y:S02]  /*12630*/  LEA.HI.X.SX32 R37, R131, R3, 0x2, P5 ;  /* 0x0000000383257211 */ /* 0x000fe400028f16ff */
        /* <DEDUP_REMOVED lines=44> */
[-C--:B------:R-:W-:Y:S02]  /*12900*/  LEA.HI.X.SX32 R37, R32, R3.reuse, 0x2, P5 ;  /* 0x0000000320257211 */ /* 0x080fe400028f16ff */
[-C--:B--2---:R-:W-:Y:S02]  /*12910*/  LEA R12, P4, R31, R0.reuse, 0x2 ;  /* 0x000000001f0c7211 */ /* 0x084fe400078810ff */
[-C--:B------:R-:W-:Y:S01]  /*12920*/  LEA R34, P5, R29, R0.reuse, 0x2 ;  /* 0x000000001d227211 */ /* 0x080fe200078a10ff */
[----:B------:R-:W-:Y:S01]  /*12930*/  STL.64 [R1+0x750], R36 ;  /* 0x0007502401007387 */ /* 0x000fe20000100a00 */
[-C--:B------:R-:W-:Y:S02]  /*12940*/  LEA.HI.X.SX32 R13, R31, R3.reuse, 0x2, P4 ;  /* 0x000000031f0d7211 */ /* 0x080fe400020f16ff */
[-C--:B------:R-:W-:Y:S02]  /*12950*/  LEA R32, P4, R28, R0.reuse, 0x2 ;  /* 0x000000001c207211 */ /* 0x080fe400078810ff */
[----:B-1----:R-:W-:Y:S01]  /*12960*/  LEA R10, P6, R30, R0, 0x2 ;  /* 0x000000001e0a7211 */ /* 0x002fe200078c10ff */
[----:B------:R1:W-:Y:S01]  /*12970*/  STL.64 [R1+0x770], R12 ;  /* 0x0007700c01007387 */ /* 0x0003e20000100a00 */
[----:B------:R-:W-:-:S02]  /*12980*/  LEA.HI.X.SX32 R35, R29, R3, 0x2, P5 ;  /* 0x000000031d237211 */ /* 0x000fc400028f16ff */
[-C--:B------:R-:W-:Y:S02]  /*12990*/  LEA.HI.X.SX32 R11, R30, R3.reuse, 0x2, P6 ;  /* 0x000000031e0b7211 */ /* 0x080fe400030f16ff */
[----:B------:R-:W-:-:S03]  /*129a0*/  LEA.HI.X.SX32 R33, R28, R3, 0x2, P4 ;  /* 0x000000031c217211 */ /* 0x000fc600020f16ff */
[----:B------:R2:W-:Y:S04]  /*129b0*/  STL.64 [R1+0x790], R10 ;  /* 0x0007900a01007387 */ /* 0x0005e80000100a00 */
[----:B------:R-:W-:Y:S01]  /*129c0*/  STL.64 [R1+0x7b0], R34 ;  /* 0x0007b02201007387 */ /* 0x000fe20000100a00 */
[----:B-1----:R-:W-:Y:S02]  /*129d0*/  IMAD.MOV.U32 R13, RZ, RZ, R14 ;  /* 0x000000ffff0d7224 */ /* 0x002fe400078e000e */
[----:B------:R-:W-:Y:S01]  /*129e0*/  IMAD.MOV.U32 R14, RZ, RZ, R170 ;  /* 0x000000ffff0e7224 */ /* 0x000fe200078e00aa */
[----:B------:R-:W-:Y:S01]  /*129f0*/  STL.64 [R1+0x7d0], R32 ;  /* 0x0007d02001007387 */ /* 0x000fe20000100a00 */
[----:B------:R-:W-:Y:S02]  /*12a00*/  IMAD.MOV.U32 R12, RZ, RZ, R15 ;  /* 0x000000ffff0c7224 */ /* 0x000fe400078e000f */
[----:B------:R-:W-:Y:S01]  /*12a10*/  IMAD.MOV.U32 R170, RZ, RZ, R168 ;  /* 0x000000ffffaa7224 */ /* 0x000fe200078e00a8 */
[----:B--2---:R-:W-:Y:S01]  /*12a20*/  LEA R10, P6, R27, R0, 0x2 ;  /* 0x000000001b0a7211 */ /* 0x004fe200078c10ff */
[----:B------:R-:W-:-:S02]  /*12a30*/  IMAD.MOV.U32 R15, RZ, RZ, R171 ;  /* 0x000000ffff0f7224 */ /* 0x000fc400078e00ab */
[----:B------:R-:W-:Y:S01]  /*12a40*/  IMAD.MOV.U32 R168, RZ, RZ, R17 ;  /* 0x000000ffffa87224 */ /* 0x000fe200078e0011 */
[----:B------:R-:W-:Y:S01]  /*12a50*/  LEA.HI.X.SX32 R11, R27, R3, 0x2, P6 ;  /* 0x000000031b0b7211 */ /* 0x000fe200030f16ff */
[----:B------:R-:W-:Y:S02]  /*12a60*/  IMAD.MOV.U32 R171, RZ, RZ, R252 ;  /* 0x000000ffffab7224 */ /* 0x000fe400078e00fc */
[----:B------:R-:W-:Y:S02]  /*12a70*/  IMAD.MOV.U32 R17, RZ, RZ, R64 ;  /* 0x000000ffff117224 */ /* 0x000fe400078e0040 */
[----:B------:R1:W-:Y:S01]  /*12a80*/  STL.64 [R1+0x7f0], R10 ;  /* 0x0007f00a01007387 */ /* 0x0003e20000100a00 */
[----:B------:R-:W-:Y:S02]  /*12a90*/  IMAD.MOV.U32 R64, RZ, RZ, R63 ;  /* 0x000000ffff407224 */ /* 0x000fe400078e003f */
[----:B------:R-:W-:Y:S01]  /*12aa0*/  IMAD.MOV.U32 R252, RZ, RZ, R66 ;  /* 0x000000fffffc7224 */ /* 0x000fe200078e0042 */
[----:B------:R-:W2:Y:S01]  /*12ab0*/  LDL.LU R57, [R1+0xa8] ;  /* 0x0000a80001397983 */ /* 0x000ea20000300800 */
[----:B------:R-:W-:-:S02]  /*12ac0*/  IMAD.MOV.U32 R63, RZ, RZ, R220 ;  /* 0x000000ffff3f7224 */ /* 0x000fc400078e00dc */
[----:B------:R-:W-:Y:S02]  /*12ad0*/  IMAD.MOV.U32 R66, RZ, RZ, R218 ;  /* 0x000000ffff427224 */ /* 0x000fe400078e00da */
[----:B------:R-:W-:Y:S02]  /*12ae0*/  IMAD.MOV.U32 R220, RZ, RZ, R212 ;  /* 0x000000ffffdc7224 */ /* 0x000fe400078e00d4 */
[----:B------:R-:W-:Y:S01]  /*12af0*/  IMAD.MOV.U32 R218, RZ, RZ, R210 ;  /* 0x000000ffffda7224 */ /* 0x000fe200078e00d2 */
[-C--:B------:R-:W-:Y:S01]  /*12b00*/  LEA R210, P4, R211, R0.reuse, 0x2 ;  /* 0x00000000d3d27211 */ /* 0x080fe200078810ff */
[----:B------:R-:W-:Y:S02]  /*12b10*/  IMAD.MOV.U32 R212, RZ, RZ, R206 ;  /* 0x000000ffffd47224 */ /* 0x000fe400078e00ce */
[----:B------:R-:W-:Y:S01]  /*12b20*/  IMAD.MOV.U32 R206, RZ, RZ, R202 ;  /* 0x000000ffffce7224 */ /* 0x000fe200078e00ca */
[----:B------:R-:W-:Y:S01]  /*12b30*/  LEA R202, P5, R203, R0, 0x2 ;  /* 0x00000000cbca7211 */ /* 0x000fe200078a10ff */
[----:B------:R-:W-:-:S02]  /*12b40*/  IMAD.MOV.U32 R172, RZ, RZ, R170 ;  /* 0x000000ffffac7224 */ /* 0x000fc400078e00aa */
[----:B------:R-:W-:Y:S01]  /*12b50*/  IMAD.MOV.U32 R170, RZ, RZ, R218 ;  /* 0x000000ffffaa7224 */ /* 0x000fe200078e00da */
[-C--:B------:R-:W-:Y:S01]  /*12b60*/  LEA R218, P6, R219, R0.reuse, 0x2 ;  /* 0x00000000dbda7211 */ /* 0x080fe200078c10ff */
[----:B------:R-:W-:Y:S01]  /*12b70*/  IMAD.MOV.U32 R61, RZ, RZ, R171 ;  /* 0x000000ffff3d7224 */ /* 0x000fe200078e00ab */
[-C--:B------:R-:W-:Y:S01]  /*12b80*/  LEA.HI.X.SX32 R211, R211, R3.reuse, 0x2, P4 ;  /* 0x00000003d3d37211 */ /* 0x080fe200020f16ff */
[----:B------:R-:W-:Y:S01]  /*12b90*/  IMAD.MOV.U32 R175, RZ, RZ, R17 ;  /* 0x000000ffffaf7224 */ /* 0x000fe200078e0011 */
[----:B------:R-:W-:Y:S01]  /*12ba0*/  LEA.HI.X.SX32 R203, R203, R3, 0x2, P5 ;  /* 0x00000003cbcb7211 */ /* 0x000fe200028f16ff */
[----:B------:R-:W-:Y:S02]  /*12bb0*/  IMAD.MOV.U32 R62, RZ, RZ, R14 ;  /* 0x000000ffff3e7224 */ /* 0x000fe400078e000e */
        /* <DEDUP_REMOVED lines=9> */
[-C--:B------:R-:W-:Y:S01]  /*12c50*/  LEA R242, P6, R243, R0.reuse, 0x2 ;  /* 0x00000000f3f27211 */ /* 0x080fe200078c10ff */
[----:B------:R-:W-:Y:S01]  /*12c60*/  IMAD.MOV.U32 R173, RZ, RZ, R15 ;  /* 0x000000ffffad7224 */ /* 0x000fe200078e000f */
[-C--:B------:R-:W-:Y:S01]  /*12c70*/  LEA.HI.X.SX32 R235, R235, R3.reuse, 0x2, P4 ;  /* 0x00000003ebeb7211 */ /* 0x080fe200020f16ff */
[----:B------:R-:W-:Y:S01]  /*12c80*/  IMAD.MOV.U32 R15, RZ, RZ, R212 ;  /* 0x000000ffff0f7224 */ /* 0x000fe200078e00d4 */
[-C--:B------:R-:W-:Y:S01]  /*12c90*/  LEA.HI.X.SX32 R227, R227, R3.reuse, 0x2, P5 ;  /* 0x00000003e3e37211 */ /* 0x080fe200028f16ff */
[----:B------:R-:W-:Y:S01]  /*12ca0*/  IMAD.MOV.U32 R212, RZ, RZ, R250 ;  /* 0x000000ffffd47224 */ /* 0x000fe200078e00fa */
[C---:B-1----:R-:W-:Y:S01]  /*12cb0*/  LEA R10, P4, R246.reuse, R0, 0x2 ;  /* 0x00000000f60a7211 */ /* 0x042fe200078810ff */
[----:B------:R-:W-:Y:S01]  /*12cc0*/  IMAD.MOV.U32 R174, RZ, RZ, R252 ;  /* 0x000000ffffae7224 */ /* 0x000fe200078e00fc */
[----:B------:R-:W-:Y:S01]  /*12cd0*/  STL.64 [R1+0xf48], R202 ;  /* 0x000f48ca01007387 */ /* 0x000fe20000100a00 */
[----:B------:R-:W-:Y:S01]  /*12ce0*/  IMAD.MOV.U32 R252, RZ, RZ, R63 ;  /* 0x000000fffffc7224 */ /* 0x000fe200078e003f */
[-C--:B------:R-:W-:Y:S01]  /*12cf0*/  LEA.HI.X.SX32 R243, R243, R3.reuse, 0x2, P6 ;  /* 0x00000003f3f37211 */ /* 0x080fe200030f16ff */
[----:B------:R-:W-:Y:S01]  /*12d00*/  IMAD.MOV.U32 R63, RZ, RZ, R220 ;  /* 0x000000ffff3f7224 */ /* 0x000fe200078e00dc */
[----:B------:R1:W-:Y:S01]  /*12d10*/  STL.64 [R1+0xf50], R210 ;  /* 0x000f50d201007387 */ /* 0x0003e20000100a00 */
[----:B------:R-:W-:Y:S01]  /*12d20*/  IMAD.MOV.U32 R220, RZ, RZ, R251 ;  /* 0x000000ffffdc7224 */ /* 0x000fe200078e00fb */
[----:B------:R-:W-:-:S02]  /*12d30*/  LEA.HI.X.SX32 R11, R246, R3, 0x2, P4 ;  /* 0x00000003f60b7211 */ /* 0x000fc400020f16ff */
[-C--:B------:R-:W-:Y:S01]  /*12d40*/  LEA R28, P4, R247, R0.reuse, 0x2 ;  /* 0x00000000f71c7211 */ /* 0x080fe200078810ff */
[----:B------:R-:W-:Y:S01]  /*12d50*/  STL.64 [R1+0xf58], R218 ;  /* 0x000f58da01007387 */ /* 0x000fe20000100a00 */
[----:B-1----:R-:W-:-:S03]  /*12d60*/  LEA R210, P6, R26, R0, 0x2 ;  /* 0x000000001ad27211 */ /* 0x002fc600078c10ff */
[----:B------:R-:W-:Y:S01]  /*12d70*/  STL.64 [R1+0xf60], R226 ;  /* 0x000f60e201007387 */ /* 0x000fe20000100a00 */
[-C--:B------:R-:W-:Y:S02]  /*12d80*/  LEA.HI.X.SX32 R29, R247, R3.reuse, 0x2, P4 ;  /* 0x00000003f71d7211 */ /* 0x080fe400020f16ff */
[----:B------:R-:W-:Y:S01]  /*12d90*/  LEA.HI.X.SX32 R211, R26, R3, 0x2, P6 ;  /* 0x000000031ad37211 */ /* 0x000fe200030f16ff */
[----:B------:R-:W-:Y:S01]  /*12da0*/  STL.64 [R1+0xf68], R234 ;  /* 0x000f68ea01007387 */ /* 0x000fe20000100a00 */
[----:B------:R-:W-:-:S03]  /*12db0*/  LEA R30, P6, R245, R0, 0x2 ;  /* 0x00000000f51e7211 */ /* 0x000fc600078c10ff */
[----:B------:R-:W-:Y:S01]  /*12dc0*/  STL.64 [R1+0xf70], R242 ;  /* 0x000f70f201007387 */ /* 0x000fe20000100a00 */
[----:B------:R-:W-:Y:S02]  /*12dd0*/  LEA.HI.X.SX32 R31, R245, R3, 0x2, P6 ;  /* 0x00000003f51f7211 */ /* 0x000fe400030f16ff */
[----:B------:R-:W-:-:S04]  /*12de0*/  LEA R26, P6, R238, R0, 0x2 ;  /* 0x00000000ee1a7211 */ /* 0x000fc800078c10ff */
[----:B------:R-:W-:Y:S01]  /*12df0*/  LEA.HI.X.SX32 R27, R238, R3, 0x2, P6 ;  /* 0x00000003ee1b7211 */ /* 0x000fe200030f16ff */
[----:B------:R-:W-:Y:S02]  /*12e00*/  IMAD.MOV.U32 R50, RZ, RZ, R174 ;  /* 0x000000ffff327224 */ /* 0x000fe400078e00ae */
[----:B------:R-:W-:Y:S02]  /*12e10*/  IMAD.MOV.U32 R174, RZ, RZ, R175 ;  /* 0x000000ffffae7224 */ /* 0x000fe400078e00af */
[----:B------:R-:W-:Y:S02]  /*12e20*/  IMAD.MOV.U32 R175, RZ, RZ, R61 ;  /* 0x000000ffffaf7224 */ /* 0x000fe400078e003d */
[----:B------:R-:W-:Y:S02]  /*12e30*/  IMAD.MOV.U32 R61, RZ, RZ, R172 ;  /* 0x000000ffff3d7224 */ /* 0x000fe400078e00ac */
[----:B------:R-:W-:Y:S02]  /*12e40*/  IMAD.MOV.U32 R172, RZ, RZ, R173 ;  /* 0x000000ffffac7224 */ /* 0x000fe400078e00ad */
[----:B------:R-:W-:-:S02]  /*12e50*/  IMAD.MOV.U32 R173, RZ, RZ, R62 ;  /* 0x000000ffffad7224 */ /* 0x000fc400078e003e */
        /* <DEDUP_REMOVED lines=20> */
[----:B------:R-:W-:Y:S01]  /*12fa0*/  IMAD.MOV.U32 R15, RZ, RZ, R171 ;  /* 0x000000ffff0f7224 */ /* 0x000fe200078e00ab */
[----:B--2---:R-:W-:-:S04]  /*12fb0*/  LEA R250, P5, R57, R0, 0x2 ;  /* 0x0000000039fa7211 */ /* 0x004fc800078a10ff */
[----:B------:R-:W-:Y:S02]  /*12fc0*/  LEA.HI.X.SX32 R251, R57, R3, 0x2, P5 ;  /* 0x0000000339fb7211 */ /* 0x000fe400028f16ff */
[----:B------:R-:W-:-:S03]  /*12fd0*/  LEA R202, P5, R25, R0, 0x2 ;  /* 0x0000000019ca7211 */ /* 0x000fc600078a10ff */
[----:B------:R-:W-:Y:S01]  /*12fe0*/  STL.64 [R1+0xf78], R250 ;  /* 0x000f78fa01007387 */ /* 0x000fe20000100a00 */
[----:B------:R-:W-:-:S03]  /*12ff0*/  LEA.HI.X.SX32 R203, R25, R3, 0x2, P5 ;  /* 0x0000000319cb7211 */ /* 0x000fc600028f16ff */
[----:B------:R1:W-:Y:S04]  /*13000*/  STL.64 [R1+0x218], R10 ;  /* 0x0002180a01007387 */ /* 0x0003e80000100a00 */
[----:B------:R-:W-:Y:S04]  /*13010*/  STL.64 [R1+0x818], R210 ;  /* 0x000818d201007387 */ /* 0x000fe80000100a00 */
[----:B------:R-:W-:Y:S01]  /*13020*/  STL.64 [R1+0xf80], R210 ;  /* 0x000f80d201007387 */ /* 0x000fe20000100a00 */
[----:B-1----:R-:W-:-:S03]  /*13030*/  LEA R10, P5, R244, R0, 0x2 ;  /* 0x00000000f40a7211 */ /* 0x002fc600078a10ff */
[----:B------:R1:W-:Y:S01]  /*13040*/  STL.64 [R1+0x238], R28 ;  /* 0x0002381c01007387 */ /* 0x0003e20000100a00 */
[----:B------:R-:W-:-:S03]  /*13050*/  LEA.HI.X.SX32 R11, R244, R3, 0x2, P5 ;  /* 0x00000003f40b7211 */ /* 0x000fc600028f16ff */
[----:B------:R-:W-:Y:S01]  /*13060*/  STL.64 [R1+0x838], R202 ;  /* 0x000838ca01007387 */ /* 0x000fe20000100a00 */
[----:B-1----:R-:W-:-:S03]  /*13070*/  LEA R28, P4, R239, R0, 0x2 ;  /* 0x00000000ef1c7211 */ /* 0x002fc600078810ff */
[----:B------:R-:W-:Y:S01]  /*13080*/  STL.64 [R1+0xf88], R202 ;  /* 0x000f88ca01007387 */ /* 0x000fe20000100a00 */
[----:B------:R-:W-:-:S03]  /*13090*/  LEA.HI.X.SX32 R29, R239, R3, 0x2, P4 ;  /* 0x00000003ef1d7211 */ /* 0x000fc600020f16ff */
[----:B------:R-:W-:Y:S04]  /*130a0*/  STL.64 [R1+0x258], R30 ;  /* 0x0002581e01007387 */ /* 0x000fe80000100a00 */
[----:B------:R1:W-:Y:S04]  /*130b0*/  STL.64 [R1+0x278], R10 ;  /* 0x0002780a01007387 */ /* 0x0003e80000100a00 */
[----:B------:R2:W-:Y:S01]  /*130c0*/  STL.64 [R1+0x298], R28 ;  /* 0x0002981c01007387 */ /* 0x0005e20000100a00 */
[-C--:B-1----:R-:W-:Y:S02]  /*130d0*/  LEA R10, P5, R237, R0.reuse, 0x2 ;  /* 0x00000000ed0a7211 */ /* 0x082fe400078a10ff */
[----:B--2---:R-:W-:-:S02]  /*130e0*/  LEA R28, P4, R236, R0, 0x2 ;  /* 0x00000000ec1c7211 */ /* 0x004fc400078810ff */
[-C--:B------:R-:W-:Y:S02]  /*130f0*/  LEA.HI.X.SX32 R11, R237, R3.reuse, 0x2, P5 ;  /* 0x00000003ed0b7211 */ /* 0x080fe400028f16ff */
[----:B------:R-:W-:Y:S01]  /*13100*/  LEA.HI.X.SX32 R29, R236, R3, 0x2, P4 ;  /* 0x00000003ec1d7211 */ /* 0x000fe200020f16ff */
[----:B------:R1:W-:Y:S04]  /*13110*/  STL.64 [R1+0x2b8], R26 ;  /* 0x0002b81a01007387 */ /* 0x0003e80000100a00 */
[----:B------:R2:W-:Y:S04]  /*13120*/  STL.64 [R1+0x2d8], R10 ;  /* 0x0002d80a01007387 */ /* 0x0005e80000100a00 */
[----:B------:R3:W-:Y:S01]  /*13130*/  STL.64 [R1+0x2f8], R28 ;  /* 0x0002f81c01007387 */ /* 0x0007e20000100a00 */
[----:B-1----:R-:W-:-:S02]  /*13140*/  LEA R26, P6, R231, R0, 0x2 ;  /* 0x00000000e71a7211 */ /* 0x002fc400078c10ff */
[CC--:B--2---:R-:W-:Y:S02]  /*13150*/  LEA R10, P5, R230.reuse, R0.reuse, 0x2 ;  /* 0x00000000e60a7211 */ /* 0x0c4fe400078a10ff */
[-C--:B------:R-:W-:Y:S02]  /*13160*/  LEA.HI.X.SX32 R27, R231, R3.reuse, 0x2, P6 ;  /* 0x00000003e71b7211 */ /* 0x080fe400030f16ff */
[CC--:B---3--:R-:W-:Y:S02]  /*13170*/  LEA R28, P4, R229.reuse, R0.reuse, 0x2 ;  /* 0x00000000e51c7211 */ /* 0x0c8fe400078810ff */
        /* <DEDUP_REMOVED lines=15> */
[-C--:B--2---:R-:W-:Y:S02]  /*13270*/  LEA R10, P5, R215, R0.reuse, 0x2 ;  /* 0x00000000d70a7211 */ /* 0x084fe400078a10ff */
[-C--:B------:R-:W-:Y:S02]  /*13280*/  LEA.HI.X.SX32 R27, R221, R3.reuse, 0x2, P6 ;  /* 0x00000003dd1b7211 */ /* 0x080fe400030f16ff */
[-C--:B---3--:R-:W-:Y:S02]  /*13290*/  LEA R28, P4, R207, R0.reuse, 0x2 ;  /* 0x00000000cf1c7211 */ /* 0x088fe400078810ff */
        /* <DEDUP_REMOVED lines=58> */
[----:B------:R-:W3:Y:S04]  /*13640*/  LDL.LU R252, [R1+0x164] ;  /* 0x0001640001fc7983 */ /* 0x000ee80000300800 */
[----:B------:R4:W-:Y:S04]  /*13650*/  STL.64 [R1+0x658], R28 ;  /* 0x0006581c01007387 */ /* 0x0009e80000100a00 */
[----:B------:R-:W3:Y:S04]  /*13660*/  LDL.LU R64, [R1+0x14c] ;  /* 0x00014c0001407983 */ /* 0x000ee80000300800 */
[----:B------:R-:W4:Y:S01]  /*13670*/  LDL.LU R171, [R1+0x1c] ;  /* 0x00001c0001ab7983 */ /* 0x000f220000300800 */
[-C--:B-1----:R-:W-:Y:S01]  /*13680*/  LEA R26, P6, R85, R0.reuse, 0x2 ;  /* 0x00000000551a7211 */ /* 0x082fe200078c10ff */
[----:B------:R-:W-:Y:S01]  /*13690*/  IMAD.MOV.U32 R52, RZ, RZ, R174 ;  /* 0x000000ffff347224 */ /* 0x000fe200078e00ae */
[----:B--2---:R-:W-:Y:S01]  /*136a0*/  LEA R10, P5, R84, R0, 0x2 ;  /* 0x00000000540a7211 */ /* 0x004fe200078a10ff */
[----:B------:R-:W-:-:S02]  /*136b0*/  IMAD.MOV.U32 R174, RZ, RZ, R175 ;  /* 0x000000ffffae7224 */ /* 0x000fc400078e00af */
[----:B------:R-:W-:Y:S01]  /*136c0*/  IMAD.MOV.U32 R175, RZ, RZ, R61 ;  /* 0x000000ffffaf7224 */ /* 0x000fe200078e003d */
[-C--:B------:R-:W-:Y:S01]  /*136d0*/  LEA.HI.X.SX32 R27, R85, R3.reuse, 0x2, P6 ;  /* 0x00000003551b7211 */ /* 0x080fe200030f16ff */
[----:B------:R-:W-:Y:S01]  /*136e0*/  IMAD.MOV.U32 R61, RZ, RZ, R172 ;  /* 0x000000ffff3d7224 */ /* 0x000fe200078e00ac */
[----:B------:R-:W-:Y:S01]  /*136f0*/  LEA.HI.X.SX32 R11, R84, R3, 0x2, P5 ;  /* 0x00000003540b7211 */ /* 0x000fe200028f16ff */
[----:B------:R-:W-:Y:S02]  /*13700*/  IMAD.MOV.U32 R172, RZ, RZ, R173 ;  /* 0x000000ffffac7224 */ /* 0x000fe400078e00ad */
[----:B------:R-:W-:Y:S02]  /*13710*/  IMAD.MOV.U32 R173, RZ, RZ, R62 ;  /* 0x000000ffffad7224 */ /* 0x000fe400078e003e */
[----:B------:R-:W-:Y:S02]  /*13720*/  IMAD.MOV.U32 R62, RZ, RZ, R14 ;  /* 0x000000ffff3e7224 */ /* 0x000fe400078e000e */
[----:B------:R-:W-:Y:S01]  /*13730*/  IMAD.MOV.U32 R14, RZ, RZ, R15 ;  /* 0x000000ffff0e7224 */ /* 0x000fe200078e000f */
[----:B------:R1:W-:Y:S01]  /*13740*/  STL.64 [R1+0x678], R26 ;  /* 0x0006781a01007387 */ /* 0x0003e20000100a00 */
[----:B------:R-:W-:-:S03]  /*13750*/  IMAD.MOV.U32 R15, RZ, RZ, R170 ;  /* 0x000000ffff0f7224 */ /* 0x000fc600078e00aa */
[----:B------:R2:W-:Y:S01]  /*13760*/  STL.64 [R1+0x698], R10 ;  /* 0x0006980a01007387 */ /* 0x0005e20000100a00 */
[----:B----4-:R-:W-:Y:S02]  /*13770*/  IMAD.MOV.U32 R170, RZ, RZ, R171 ;  /* 0x000000ffffaa7224 */ /* 0x010fe400078e00ab */
[----:B------:R-:W-:Y:S02]  /*13780*/  IMAD.MOV.U32 R171, RZ, RZ, R168 ;  /* 0x000000ffffab7224 */ /* 0x000fe400078e00a8 */
[----:B------:R-:W4:Y:S01]  /*13790*/  LDL.LU R168, [R1+0x14] ;  /* 0x0000140001a87983 */ /* 0x000f220000300800 */
[----:B------:R-:W-:Y:S01]  /*137a0*/  IMAD.MOV.U32 R53, RZ, RZ, R174 ;  /* 0x000000ffff357224 */ /* 0x000fe200078e00ae */
[----:B------:R-:W-:Y:S01]  /*137b0*/  LEA R28, P4, R82, R0, 0x2 ;  /* 0x00000000521c7211 */ /* 0x000fe200078810ff */
[----:B------:R-:W-:Y:S02]  /*137c0*/  IMAD.MOV.U32 R174, RZ, RZ, R175 ;  /* 0x000000ffffae7224 */ /* 0x000fe400078e00af */
[----:B------:R-:W-:-:S02]  /*137d0*/  IMAD.MOV.U32 R175, RZ, RZ, R61 ;  /* 0x000000ffffaf7224 */ /* 0x000fc400078e003d */
[----:B------:R-:W-:Y:S02]  /*137e0*/  IMAD.MOV.U32 R61, RZ, RZ, R172 ;  /* 0x000000ffff3d7224 */ /* 0x000fe400078e00ac */
[----:B------:R-:W-:Y:S01]  /*137f0*/  IMAD.MOV.U32 R172, RZ, RZ, R173 ;  /* 0x000000ffffac7224 */ /* 0x000fe200078e00ad */
[----:B------:R-:W-:Y:S01]  /*13800*/  LEA.HI.X.SX32 R29, R82, R3, 0x2, P4 ;  /* 0x00000003521d7211 */ /* 0x000fe200020f16ff */
[----:B------:R-:W-:Y:S02]  /*13810*/  IMAD.MOV.U32 R173, RZ, RZ, R62 ;  /* 0x000000ffffad7224 */ /* 0x000fe400078e003e */
[----:B------:R-:W-:Y:S02]  /*13820*/  IMAD.MOV.U32 R62, RZ, RZ, R15 ;  /* 0x000000ffff3e7224 */ /* 0x000fe400078e000f */
[----:B------:R-:W-:Y:S02]  /*13830*/  IMAD.MOV.U32 R47, RZ, RZ, R174 ;  /* 0x000000ffff2f7224 */ /* 0x000fe400078e00ae */
[----:B------:R-:W-:-:S02]  /*13840*/  IMAD.MOV.U32 R15, RZ, RZ, R170 ;  /* 0x000000ffff0f7224 */ /* 0x000fc400078e00aa */
[----:B------:R-:W-:Y:S01]  /*13850*/  IMAD.MOV.U32 R174, RZ, RZ, R175 ;  /* 0x000000ffffae7224 */ /* 0x000fe200078e00af */
[CC--:B-1----:R-:W-:Y:S01]  /*13860*/  LEA R26, P6, R81.reuse, R0.reuse, 0x2 ;  /* 0x00000000511a7211 */ /* 0x0c2fe200078c10ff */
[----:B------:R-:W-:Y:S02]  /*13870*/  IMAD.MOV.U32 R170, RZ, RZ, R171 ;  /* 0x000000ffffaa7224 */ /* 0x000fe400078e00ab */
[----:B------:R-:W-:Y:S02]  /*13880*/  IMAD.MOV.U32 R175, RZ, RZ, R61 ;  /* 0x000000ffffaf7224 */ /* 0x000fe400078e003d */
[----:B------:R-:W-:Y:S01]  /*13890*/  IMAD.MOV.U32 R61, RZ, RZ, R172 ;  /* 0x000000ffff3d7224 */ /* 0x000fe200078e00ac */
[----:B--2---:R-:W-:Y:S01]  /*138a0*/  LEA R10, P5, R80, R0, 0x2 ;  /* 0x00000000500a7211 */ /* 0x004fe200078a10ff */
[----:B------:R-:W-:Y:S01]  /*138b0*/  IMAD.MOV.U32 R172, RZ, RZ, R173 ;  /* 0x000000ffffac7224 */ /* 0x000fe200078e00ad */
[----:B------:R1:W-:Y:S01]  /*138c0*/  STL.64 [R1+0x6b8], R28 ;  /* 0x0006b81c01007387 */ /* 0x0003e20000100a00 */
[----:B------:R-:W-:Y:S01]  /*138d0*/  IMAD.MOV.U32 R173, RZ, RZ, R62 ;  /* 0x000000ffffad7224 */ /* 0x000fe200078e003e */
[----:B------:R-:W-:Y:S01]  /*138e0*/  LEA.HI.X.SX32 R27, R81, R3, 0x2, P6 ;  /* 0x00000003511b7211 */ /* 0x000fe200030f16ff */
[----:B------:R-:W-:-:S02]  /*138f0*/  IMAD.MOV.U32 R62, RZ, RZ, R170 ;  /* 0x000000ffff3e7224 */ /* 0x000fc400078e00aa */
[----:B------:R-:W-:Y:S02]  /*13900*/  IMAD.MOV.U32 R48, RZ, RZ, R174 ;  /* 0x000000ffff307224 */ /* 0x000fe400078e00ae */
[----:B------:R-:W-:Y:S01]  /*13910*/  IMAD.MOV.U32 R174, RZ, RZ, R175 ;  /* 0x000000ffffae7224 */ /* 0x000fe200078e00af */
[-C--:B------:R-:W-:Y:S01]  /*13920*/  LEA.HI.X.SX32 R11, R80, R3.reuse, 0x2, P5 ;  /* 0x00000003500b7211 */ /* 0x080fe200028f16ff */
[----:B------:R-:W-:Y:S01]  /*13930*/  IMAD.MOV.U32 R175, RZ, RZ, R61 ;  /* 0x000000ffffaf7224 */ /* 0x000fe200078e003d */
[C---:B-1----:R-:W-:Y:S01]  /*13940*/  LEA R28, P4, R78.reuse, R0, 0x2 ;  /* 0x000000004e1c7211 */ /* 0x042fe200078810ff */
[----:B------:R-:W-:Y:S02]  /*13950*/  IMAD.MOV.U32 R61, RZ, RZ, R172 ;  /* 0x000000ffff3d7224 */ /* 0x000fe400078e00ac */
[----:B------:R-:W-:Y:S01]  /*13960*/  IMAD.MOV.U32 R172, RZ, RZ, R173 ;  /* 0x000000ffffac7224 */ /* 0x000fe200078e00ad */
[----:B------:R-:W-:Y:S01]  /*13970*/  LEA.HI.X.SX32 R29, R78, R3, 0x2, P4 ;  /* 0x000000034e1d7211 */ /* 0x000fe200020f16ff */
[----:B------:R-:W-:-:S02]  /*13980*/  IMAD.MOV.U32 R173, RZ, RZ, R62 ;  /* 0x000000ffffad7224 */ /* 0x000fc400078e003e */
[----:B----4-:R-:W-:Y:S02]  /*13990*/  IMAD.MOV.U32 R171, RZ, RZ, R168 ;  /* 0x000000ffffab7224 */ /* 0x010fe400078e00a8 */
[----:B------:R-:W-:Y:S02]  /*139a0*/  IMAD.MOV.U32 R168, RZ, RZ, R18 ;  /* 0x000000ffffa87224 */ /* 0x000fe400078e0012 */
[----:B------:R-:W-:Y:S01]  /*139b0*/  IMAD.MOV.U32 R170, RZ, RZ, R171 ;  /* 0x000000ffffaa7224 */ /* 0x000fe200078e00ab */
[----:B------:R-:W2:Y:S01]  /*139c0*/  LDL.LU R18, [R1+0x178] ;  /* 0x0001780001127983 */ /* 0x000ea20000300800 */
[----:B------:R-:W-:Y:S02]  /*139d0*/  IMAD.MOV.U32 R171, RZ, RZ, R168 ;  /* 0x000000ffffab7224 */ /* 0x000fe400078e00a8 */
[----:B------:R-:W-:Y:S01]  /*139e0*/  IMAD.MOV.U32 R168, RZ, RZ, R214 ;  /* 0x000000ffffa87224 */ /* 0x000fe200078e00d6 */
[----:B------:R1:W-:Y:S01]  /*139f0*/  STL.64 [R1+0x6d8], R26 ;  /* 0x0006d81a01007387 */ /* 0x0003e20000100a00 */
[----:B------:R-:W-:-:S02]  /*13a00*/  IMAD.MOV.U32 R62, RZ, RZ, R171 ;  /* 0x000000ffff3e7224 */ /* 0x000fc400078e00ab */
[----:B------:R-:W-:Y:S01]  /*13a10*/  IMAD.MOV.U32 R171, RZ, RZ, R168 ;  /* 0x000000ffffab7224 */ /* 0x000fe200078e00a8 */
[----:B------:R-:W4:Y:S01]  /*13a20*/  LDL.LU R214, [R1+0x8] ;  /* 0x0000080001d67983 */ /* 0x000f220000300800 */
[----:B------:R-:W-:Y:S02]  /*13a30*/  IMAD.MOV.U32 R168, RZ, RZ, R169 ;  /* 0x000000ffffa87224 */ /* 0x000fe400078e00a9 */
[----:B------:R-:W-:Y:S01]  /*13a40*/  IMAD.MOV.U32 R169, RZ, RZ, R16 ;  /* 0x000000ffffa97224 */ /* 0x000fe200078e0010 */
[----:B------:R3:W-:Y:S04]  /*13a50*/  STL.64 [R1+0x6f8], R10 ;  /* 0x0006f80a01007387 */ /* 0x0007e80000100a00 */
[----:B------:R2:W-:Y:S04]  /*13a60*/  STL.64 [R1+0x718], R28 ;  /* 0x0007181c01007387 */ /* 0x0005e80000100a00 */
[----:B------:R-:W2:Y:S01]  /*13a70*/  LDL.LU R16, [R1+0x3c] ;  /* 0x00003c0001107983 */ /* 0x000ea20000300800 */
[----:B-1----:R-:W-:Y:S01]  /*13a80*/  LEA R26, P6, R77, R0, 0x2 ;  /* 0x000000004d1a7211 */ /* 0x002fe200078c10ff */
        /* <DEDUP_REMOVED lines=9> */
[----:B------:R1:W-:Y:S01]  /*13b20*/  STL.64 [R1+0x738], R26 ;  /* 0x0007381a01007387 */ /* 0x0003e20000100a00 */
[----:B---3--:R-:W-:-:S04]  /*13b30*/  LEA R10, P5, R75, R0, 0x2 ;  /* 0x000000004b0a7211 */ /* 0x008fc800078a10ff */
[-C--:B------:R-:W-:Y:S01]  /*13b40*/  LEA.HI.X.SX32 R11, R75, R3.reuse, 0x2, P5 ;  /* 0x000000034b0b7211 */ /* 0x080fe200028f16ff */
[----:B--2---:R-:W-:Y:S02]  /*13b50*/  IMAD.MOV.U32 R169, RZ, RZ, R16 ;  /* 0x000000ffffa97224 */ /* 0x004fe400078e0010 */
[----:B------:R-:W-:Y:S02]  /*13b60*/  IMAD.MOV.U32 R16, RZ, RZ, R19 ;  /* 0x000000ffff107224 */ /* 0x000fe400078e0013 */
[----:B------:R-:W2:Y:S01]  /*13b70*/  LDL.LU R19, [R1+0x88] ;  /* 0x0000880001137983 */ /* 0x000ea20000300800 */
[CC--:B------:R-:W-:Y:S02]  /*13b80*/  LEA R28, P4, R73.reuse, R0.reuse, 0x2 ;  /* 0x00000000491c7211 */ /* 0x0c0fe400078810ff */
[----:B-1----:R-:W-:Y:S01]  /*13b90*/  LEA R26, P6, R72, R0, 0x2 ;  /* 0x00000000481a7211 */ /* 0x002fe200078c10ff */
[----:B------:R1:W-:Y:S01]  /*13ba0*/  STL.64 [R1+0x758], R10 ;  /* 0x0007580a01007387 */ /* 0x0003e20000100a00 */
[----:B------:R-:W-:-:S02]  /*13bb0*/  LEA.HI.X.SX32 R29, R73, R3, 0x2, P4 ;  /* 0x00000003491d7211 */ /* 0x000fc400020f16ff */
[-C--:B------:R-:W-:Y:S02]  /*13bc0*/  LEA.HI.X.SX32 R27, R72, R3.reuse, 0x2, P6 ;  /* 0x00000003481b7211 */ /* 0x080fe400030f16ff */
[CC--:B-1----:R-:W-:Y:S01]  /*13bd0*/  LEA R10, P5, R204.reuse, R0.reuse, 0x2 ;  /* 0x00000000cc0a7211 */ /* 0x0c2fe200078a10ff */
[----:B------:R-:W-:Y:S03]  /*13be0*/  STL.64 [R1+0x778], R28 ;  /* 0x0007781c01007387 */ /* 0x000fe60000100a00 */
[----:B------:R-:W-:Y:S01]  /*13bf0*/  LEA.HI.X.SX32 R11, R204, R3, 0x2, P5 ;  /* 0x00000003cc0b7211 */ /* 0x000fe200028f16ff */
[----:B------:R-:W-:Y:S04]  /*13c00*/  STL.64 [R1+0x798], R26 ;  /* 0x0007981a01007387 */ /* 0x000fe80000100a00 */
[----:B------:R1:W-:Y:S01]  /*13c10*/  STL.64 [R1+0x7b8], R10 ;  /* 0x0007b80a01007387 */ /* 0x0003e20000100a00 */
[----:B------:R-:W-:Y:S01]  /*13c20*/  LEA R204, P5, R50, R0, 0x2 ;  /* 0x0000000032cc7211 */ /* 0x000fe200078a10ff */
[----:B-1----:R-:W-:-:S02]  /*13c30*/  IMAD.MOV.U32 R11, RZ, RZ, R174 ;  /* 0x000000ffff0b7224 */ /* 0x002fc400078e00ae */
        /* <DEDUP_REMOVED lines=9> */
[----:B------:R-:W-:Y:S01]  /*13cd0*/  IMAD.MOV.U32 R10, RZ, RZ, R174 ;  /* 0x000000ffff0a7224 */ /* 0x000fe200078e00ae */
[----:B------:R-:W-:Y:S01]  /*13ce0*/  LEA R28, P4, R71, R0, 0x2 ;  /* 0x00000000471c7211 */ /* 0x000fe200078810ff */
[----:B------:R-:W-:Y:S02]  /*13cf0*/  IMAD.MOV.U32 R11, RZ, RZ, R175 ;  /* 0x000000ffff0b7224 */ /* 0x000fe400078e00af */
[----:B------:R-:W-:-:S02]  /*13d00*/  IMAD.MOV.U32 R174, RZ, RZ, R61 ;  /* 0x000000ffffae7224 */ /* 0x000fc400078e003d */
[----:B------:R-:W-:Y:S02]  /*13d10*/  IMAD.MOV.U32 R175, RZ, RZ, R172 ;  /* 0x000000ffffaf7224 */ /* 0x000fe400078e00ac */
[----:B------:R-:W-:Y:S02]  /*13d20*/  IMAD.MOV.U32 R172, RZ, RZ, R62 ;  /* 0x000000ffffac7224 */ /* 0x000fe400078e003e */
[----:B------:R-:W-:Y:S02]  /*13d30*/  IMAD.MOV.U32 R55, RZ, RZ, R57 ;  /* 0x000000ffff377224 */ /* 0x000fe400078e0039 */
[----:B------:R-:W-:Y:S02]  /*13d40*/  IMAD.MOV.U32 R61, RZ, RZ, R173 ;  /* 0x000000ffff3d7224 */ /* 0x000fe400078e00ad */
[----:B------:R-:W-:Y:S02]  /*13d50*/  IMAD.MOV.U32 R62, RZ, RZ, R169 ;  /* 0x000000ffff3e7224 */ /* 0x000fe400078e00a9 */
[----:B------:R-:W-:Y:S01]  /*13d60*/  IMAD.MOV.U32 R57, RZ, RZ, R10 ;  /* 0x000000ffff397224 */ /* 0x000fe200078e000a */
[----:B------:R-:W-:Y:S01]  /*13d70*/  LEA.HI.X.SX32 R29, R71, R3, 0x2, P4 ;  /* 0x00000003471d7211 */ /* 0x000fe200020f16ff */
[----:B------:R-:W-:-:S02]  /*13d80*/  IMAD.MOV.U32 R10, RZ, RZ, R11 ;  /* 0x000000ffff0a7224 */ /* 0x000fc400078e000b */
[----:B------:R-:W-:Y:S02]  /*13d90*/  IMAD.MOV.U32 R173, RZ, RZ, R168 ;  /* 0x000000ffffad7224 */ /* 0x000fe400078e00a8 */
[----:B------:R-:W-:Y:S02]  /*13da0*/  IMAD.MOV.U32 R11, RZ, RZ, R174 ;  /* 0x000000ffff0b7224 */ /* 0x000fe400078e00ae */
[----:B------:R-:W-:Y:S02]  /*13db0*/  IMAD.MOV.U32 R174, RZ, RZ, R175 ;  /* 0x000000ffffae7224 */ /* 0x000fe400078e00af */
[----:B------:R-:W-:Y:S02]  /*13dc0*/  IMAD.MOV.U32 R175, RZ, RZ, R61 ;  /* 0x000000ffffaf7224 */ /* 0x000fe400078e003d */
[----:B------:R-:W-:Y:S02]  /*13dd0*/  IMAD.MOV.U32 R61, RZ, RZ, R172 ;  /* 0x000000ffff3d7224 */ /* 0x000fe400078e00ac */
[----:B------:R-:W-:Y:S01]  /*13de0*/  IMAD.MOV.U32 R172, RZ, RZ, R173 ;  /* 0x000000ffffac7224 */ /* 0x000fe200078e00ad */
[----:B------:R-:W-:Y:S01]  /*13df0*/  LEA R26, P6, R70, R0, 0x2 ;  /* 0x00000000461a7211 */ /* 0x000fe200078c10ff */
[----:B------:R-:W-:-:S03]  /*13e00*/  IMAD.MOV.U32 R173, RZ, RZ, R62 ;  /* 0x000000ffffad7224 */ /* 0x000fc600078e003e */
[----:B------:R-:W-:Y:S01]  /*13e10*/  LEA.HI.X.SX32 R27, R70, R3, 0x2, P6 ;  /* 0x00000003461b7211 */ /* 0x000fe200030f16ff */
[----:B------:R1:W-:Y:S04]  /*13e20*/  STL.64 [R1+0x7d8], R28 ;  /* 0x0007d81c01007387 */ /* 0x0003e80000100a00 */
[----:B------:R3:W-:Y:S01]  /*13e30*/  STL.64 [R1+0x7f8], R26 ;  /* 0x0007f81a01007387 */ /* 0x0007e20000100a00 */
[----:B--2---:R-:W-:Y:S02]  /*13e40*/  IMAD.MOV.U32 R16, RZ, RZ, R19 ;  /* 0x000000ffff107224 */ /* 0x004fe400078e0013 */
[----:B------:R-:W-:Y:S02]  /*13e50*/  IMAD.MOV.U32 R19, RZ, RZ, R63 ;  /* 0x000000ffff137224 */ /* 0x000fe400078e003f */
[----:B------:R-:W-:-:S02]  /*13e60*/  IMAD.MOV.U32 R63, RZ, RZ, R213 ;  /* 0x000000ffff3f7224 */ /* 0x000fc400078e00d5 */
[----:B------:R-:W-:Y:S01]  /*13e70*/  IMAD.MOV.U32 R213, RZ, RZ, R205 ;  /* 0x000000ffffd57224 */ /* 0x000fe200078e00cd */
[----:B------:R-:W-:Y:S01]  /*13e80*/  LEA.HI.X.SX32 R205, R50, R3, 0x2, P5 ;  /* 0x0000000332cd7211 */ /* 0x000fe200028f16ff */
[----:B------:R-:W-:Y:S02]  /*13e90*/  IMAD.MOV.U32 R169, RZ, RZ, R19 ;  /* 0x000000ffffa97224 */ /* 0x000fe400078e0013 */
[----:B------:R-:W-:Y:S01]  /*13ea0*/  IMAD.MOV.U32 R19, RZ, RZ, R212 ;  /* 0x000000ffff137224 */ /* 0x000fe200078e00d4 */
[----:B------:R-:W-:Y:S01]  /*13eb0*/  LEA R212, P4, R51, R0, 0x2 ;  /* 0x0000000033d47211 */ /* 0x000fe200078810ff */
[----:B------:R-:W-:Y:S02]  /*13ec0*/  IMAD.MOV.U32 R50, RZ, RZ, R55 ;  /* 0x000000ffff327224 */ /* 0x000fe400078e0037 */
        /* <DEDUP_REMOVED lines=25> */
[----:B------:R-:W-:Y:S01]  /*14060*/  IMAD.MOV.U32 R173, RZ, RZ, R62 ;  /* 0x000000ffffad7224 */ /* 0x000fe200078e003e */
[----:B------:R-:W2:Y:S01]  /*14070*/  LDL.LU R206, [R1+0x174] ;  /* 0x0001740001ce7983 */ /* 0x000ea20000300800 */
[----:B------:R-:W-:-:S02]  /*14080*/  IMAD.MOV.U32 R62, RZ, RZ, R12 ;  /* 0x000000ffff3e7224 */ /* 0x000fc400078e000c */
[----:B------:R-:W-:Y:S01]  /*14090*/  IMAD.MOV.U32 R12, RZ, RZ, R13 ;  /* 0x000000ffff0c7224 */ /* 0x000fe200078e000d */
[----:B------:R-:W-:Y:S04]  /*140a0*/  STL.64 [R1+0xf00], R204 ;  /* 0x000f00cc01007387 */ /* 0x000fe80000100a00 */
[----:B------:R-:W4:Y:S01]  /*140b0*/  LDL.LU R13, [R1+0x2c] ;  /* 0x00002c00010d7983 */ /* 0x000f220000300800 */
[----:B------:R-:W-:Y:S01]  /*140c0*/  LEA R228, P5, R52, R0, 0x2 ;  /* 0x0000000034e47211 */ /* 0x000fe200078a10ff */
[----:B------:R-:W-:-:S03]  /*140d0*/  IMAD.MOV.U32 R169, RZ, RZ, R19 ;  /* 0x000000ffffa97224 */ /* 0x000fc600078e0013 */
[----:B------:R-:W-:Y:S01]  /*140e0*/  LEA.HI.X.SX32 R229, R52, R3, 0x2, P5 ;  /* 0x0000000334e57211 */ /* 0x000fe200028f16ff */
[----:B------:R-:W-:Y:S02]  /*140f0*/  IMAD.MOV.U32 R52, RZ, RZ, R55 ;  /* 0x000000ffff347224 */ /* 0x000fe400078e0037 */
[----:B------:R-:W-:Y:S02]  /*14100*/  IMAD.MOV.U32 R55, RZ, RZ, R57 ;  /* 0x000000ffff377224 */ /* 0x000fe400078e0039 */
[----:B------:R-:W-:Y:S01]  /*14110*/  IMAD.MOV.U32 R19, RZ, RZ, R220 ;  /* 0x000000ffff137224 */ /* 0x000fe200078e00dc */
[----:B------:R-:W-:Y:S01]  /*14120*/  LEA R220, P6, R46, R0, 0x2 ;  /* 0x000000002edc7211 */ /* 0x000fe200078c10ff */
[----:B------:R-:W-:Y:S02]  /*14130*/  IMAD.MOV.U32 R57, RZ, RZ, R10 ;  /* 0x000000ffff397224 */ /* 0x000fe400078e000a */
[----:B------:R-:W-:Y:S02]  /*14140*/  IMAD.MOV.U32 R10, RZ, RZ, R11 ;  /* 0x000000ffff0a7224 */ /* 0x000fe400078e000b */
[----:B------:R-:W-:-:S02]  /*14150*/  IMAD.MOV.U32 R11, RZ, RZ, R174 ;  /* 0x000000ffff0b7224 */ /* 0x000fc400078e00ae */
        /* <DEDUP_REMOVED lines=8> */
[----:B------:R-:W-:Y:S01]  /*141e0*/  STL.64 [R1+0xf10], R220 ;  /* 0x000f10dc01007387 */ /* 0x000fe20000100a00 */
[----:B----4-:R-:W-:Y:S02]  /*141f0*/  IMAD.MOV.U32 R12, RZ, RZ, R13 ;  /* 0x000000ffff0c7224 */ /* 0x010fe400078e000d */
[----:B------:R-:W-:Y:S02]  /*14200*/  IMAD.MOV.U32 R13, RZ, RZ, R14 ;  /* 0x000000ffff0d7224 */ /* 0x000fe400078e000e */
[----:B------:R-:W4:Y:S01]  /*14210*/  LDL.LU R14, [R1+0x20] ;  /* 0x00002000010e7983 */ /* 0x000f220000300800 */
        /* <DEDUP_REMOVED lines=14> */
[----:B------:R-:W-:Y:S01]  /*14300*/  STL.64 [R1+0xf18], R228 ;  /* 0x000f18e401007387 */ /* 0x000fe20000100a00 */
[----:B----4-:R-:W-:-:S02]  /*14310*/  IMAD.MOV.U32 R13, RZ, RZ, R14 ;  /* 0x000000ffff0d7224 */ /* 0x010fc400078e000e */
[----:B------:R-:W-:Y:S02]  /*14320*/  IMAD.MOV.U32 R14, RZ, RZ, R15 ;  /* 0x000000ffff0e7224 */ /* 0x000fe400078e000f */
[----:B------:R-:W4:Y:S01]  /*14330*/  LDL.LU R15, [R1+0x18] ;  /* 0x00001800010f7983 */ /* 0x000f220000300800 */
        /* <DEDUP_REMOVED lines=12> */
[----:B------:R-:W-:Y:S01]  /*14400*/  IMAD.MOV.U32 R13, RZ, RZ, R14 ;  /* 0x000000ffff0d7224 */ /* 0x000fe200078e000e */
[----:B------:R-:W-:Y:S01]  /*14410*/  STL.64 [R1+0xf20], R236 ;  /* 0x000f20ec01007387 */ /* 0x000fe20000100a00 */
[----:B----4-:R-:W-:Y:S02]  /*14420*/  IMAD.MOV.U32 R14, RZ, RZ, R15 ;  /* 0x000000ffff0e7224 */ /* 0x010fe400078e000f */
[----:B------:R-:W-:Y:S02]  /*14430*/  IMAD.MOV.U32 R15, RZ, RZ, R170 ;  /* 0x000000ffff0f7224 */ /* 0x000fe400078e00aa */
[----:B------:R-:W4:Y:S01]  /*14440*/  LDL.LU R170, [R1+0x10] ;  /* 0x0000100001aa7983 */ /* 0x000f220000300800 */
[-C--:B------:R-:W-:Y:S02]  /*14450*/  LEA R244, P6, R47, R0.reuse, 0x2 ;  /* 0x000000002ff47211 */ /* 0x080fe400078c10ff */
[----:B-1----:R-:W-:-:S02]  /*14460*/  LEA R28, P5, R48, R0, 0x2 ;  /* 0x00000000301c7211 */ /* 0x002fc400078a10ff */
[----:B---3--:R-:W-:Y:S02]  /*14470*/  LEA R26, P4, R49, R0, 0x2 ;  /* 0x00000000311a7211 */ /* 0x008fe400078810ff */
[-C--:B------:R-:W-:Y:S02]  /*14480*/  LEA.HI.X.SX32 R245, R47, R3.reuse, 0x2, P6 ;  /* 0x000000032ff57211 */ /* 0x080fe400030f16ff */
[-C--:B------:R-:W-:Y:S02]  /*14490*/  LEA.HI.X.SX32 R29, R48, R3.reuse, 0x2, P5 ;  /* 0x00000003301d7211 */ /* 0x080fe400028f16ff */
[----:B------:R-:W-:Y:S01]  /*144a0*/  LEA.HI.X.SX32 R27, R49, R3, 0x2, P4 ;  /* 0x00000003311b7211 */ /* 0x000fe200020f16ff */
[----:B------:R-:W-:Y:S01]  /*144b0*/  STL.64 [R1+0xf28], R244 ;  /* 0x000f28f401007387 */ /* 0x000fe20000100a00 */
[----:B------:R-:W-:Y:S02]  /*144c0*/  IMAD.MOV.U32 R38, RZ, RZ, R174 ;  /* 0x000000ffff267224 */ /* 0x000fe400078e00ae */
[----:B------:R-:W-:Y:S01]  /*144d0*/  IMAD.MOV.U32 R49, RZ, RZ, R175 ;  /* 0x000000ffff317224 */ /* 0x000fe200078e00af */
[----:B------:R-:W-:Y:S01]  /*144e0*/  STL.64 [R1+0x200], R28 ;  /* 0x0002001c01007387 */ /* 0x000fe20000100a00 */
[----:B------:R-:W-:-:S02]  /*144f0*/  IMAD.MOV.U32 R37, RZ, RZ, R55 ;  /* 0x000000ffff257224 */ /* 0x000fc400078e0037 */
[----:B------:R-:W-:Y:S01]  /*14500*/  IMAD.MOV.U32 R174, RZ, RZ, R12 ;  /* 0x000000ffffae7224 */ /* 0x000fe200078e000c */
[----:B------:R1:W-:Y:S01]  /*14510*/  STL.64 [R1+0x220], R26 ;  /* 0x0002201a01007387 */ /* 0x0003e20000100a00 */
[----:B------:R-:W-:Y:S02]  /*14520*/  IMAD.MOV.U32 R175, RZ, RZ, R13 ;  /* 0x000000ffffaf7224 */ /* 0x000fe400078e000d */
[----:B------:R-:W-:Y:S01]  /*14530*/  IMAD.MOV.U32 R41, RZ, RZ, R57 ;  /* 0x000000ffff297224 */ /* 0x000fe200078e0039 */
[----:B------:R-:W3:Y:S01]  /*14540*/  LDL.LU R13, [R1+0x4] ;  /* 0x00000400010d7983 */ /* 0x000ee20000300800 */
[----:B------:R-:W-:Y:S02]  /*14550*/  IMAD.MOV.U32 R55, RZ, RZ, R61 ;  /* 0x000000ffff377224 */ /* 0x000fe400078e003d */
[----:B------:R-:W-:Y:S02]  /*14560*/  IMAD.MOV.U32 R12, RZ, RZ, R214 ;  /* 0x000000ffff0c7224 */ /* 0x000fe400078e00d6 */
[----:B------:R-:W-:Y:S01]  /*14570*/  IMAD.MOV.U32 R40, RZ, RZ, R10 ;  /* 0x000000ffff287224 */ /* 0x000fe200078e000a */
[----:B------:R-:W3:Y:S01]  /*14580*/  LDL.LU R214, [R1+0x16c] ;  /* 0x00016c0001d67983 */ /* 0x000ee20000300800 */
[----:B------:R-:W-:-:S02]  /*14590*/  IMAD.MOV.U32 R57, RZ, RZ, R172 ;  /* 0x000000ffff397224 */ /* 0x000fc400078e00ac */
[----:B------:R-:W-:Y:S02]  /*145a0*/  IMAD.MOV.U32 R61, RZ, RZ, R14 ;  /* 0x000000ffff3d7224 */ /* 0x000fe400078e000e */
[----:B------:R-:W-:Y:S01]  /*145b0*/  IMAD.MOV.U32 R39, RZ, RZ, R11 ;  /* 0x000000ffff277224 */ /* 0x000fe200078e000b */
[----:B------:R-:W3:Y:S01]  /*145c0*/  LDL.LU R14, [R1] ;  /* 0x00000000010e7983 */ /* 0x000ee20000300800 */
[----:B------:R-:W-:Y:S02]  /*145d0*/  IMAD.MOV.U32 R10, RZ, RZ, R173 ;  /* 0x000000ffff0a7224 */ /* 0x000fe400078e00ad */
[----:B------:R-:W-:Y:S02]  /*145e0*/  IMAD.MOV.U32 R172, RZ, RZ, R15 ;  /* 0x000000ffffac7224 */ /* 0x000fe400078e000f */
[----:B------:R-:W-:Y:S01]  /*145f0*/  IMAD.MOV.U32 R11, RZ, RZ, R62 ;  /* 0x000000ffff0b7224 */ /* 0x000fe200078e003e */
[----:B------:R-:W3:Y:S01]  /*14600*/  LDL.LU R15, [R1+0x190] ;  /* 0x00019000010f7983 */ /* 0x000ee20000300800 */
[----:B------:R-:W-:-:S02]  /*14610*/  IMAD.MOV.U32 R62, RZ, RZ, R171 ;  /* 0x000000ffff3e7224 */ /* 0x000fc400078e00ab */
[----:B----4-:R-:W-:Y:S02]  /*14620*/  IMAD.MOV.U32 R173, RZ, RZ, R170 ;  /* 0x000000ffffad7224 */ /* 0x010fe400078e00aa */
[----:B------:R-:W4:Y:S04]  /*14630*/  LDL.LU R170, [R1+0x184] ;  /* 0x0001840001aa7983 */ /* 0x000f280000300800 */
[----:B------:R-:W4:Y:S01]  /*14640*/  LDL.LU R171, [R1+0x194] ;  /* 0x0001940001ab7983 */ /* 0x000f220000300800 */
[CC--:B--2---:R-:W-:Y:S02]  /*14650*/  LEA R212, P6, R76.reuse, R0.reuse, 0x2 ;  /* 0x000000004cd47211 */ /* 0x0c4fe400078c10ff */
[C---:B-1----:R-:W-:Y:S02]  /*14660*/  LEA R26, P4, R49.reuse, R0, 0x2 ;  /* 0x00000000311a7211 */ /* 0x042fe400078810ff */
[-C--:B------:R-:W-:Y:S01]  /*14670*/  LEA.HI.X.SX32 R213, R76, R3.reuse, 0x2, P6 ;  /* 0x000000034cd57211 */ /* 0x080fe200030f16ff */
[----:B------:R-:W-:Y:S01]  /*14680*/  IMAD.MOV.U32 R42, RZ, RZ, R55 ;  /* 0x000000ffff2a7224 */ /* 0x000fe200078e0037 */
[----:B------:R-:W-:Y:S01]  /*14690*/  LEA.HI.X.SX32 R27, R49, R3, 0x2, P4 ;  /* 0x00000003311b7211 */ /* 0x000fe200020f16ff */
[----:B------:R-:W-:-:S02]  /*146a0*/  IMAD.MOV.U32 R55, RZ, RZ, R174 ;  /* 0x000000ffff377224 */ /* 0x000fc400078e00ae */
[----:B------:R-:W-:Y:S01]  /*146b0*/  IMAD.MOV.U32 R45, RZ, RZ, R57 ;  /* 0x000000ffff2d7224 */ /* 0x000fe200078e0039 */
[----:B------:R-:W-:Y:S01]  /*146c0*/  STL.64 [R1+0x810], R212 ;  /* 0x000810d401007387 */ /* 0x000fe20000100a00 */
[----:B------:R-:W-:Y:S02]  /*146d0*/  IMAD.MOV.U32 R174, RZ, RZ, R173 ;  /* 0x000000ffffae7224 */ /* 0x000fe400078e00ad */
[----:B------:R-:W-:Y:S01]  /*146e0*/  IMAD.MOV.U32 R44, RZ, RZ, R11 ;  /* 0x000000ffff2c7224 */ /* 0x000fe200078e000b */
[----:B------:R-:W-:Y:S01]  /*146f0*/  STL.64 [R1+0xf30], R212 ;  /* 0x000f30d401007387 */ /* 0x000fe20000100a00 */
[----:B------:R-:W-:Y:S02]  /*14700*/  IMAD.MOV.U32 R57, RZ, RZ, R175 ;  /* 0x000000ffff397224 */ /* 0x000fe400078e00af */
[----:B------:R-:W-:Y:S01]  /*14710*/  IMAD.MOV.U32 R43, RZ, RZ, R10 ;  /* 0x000000ffff2b7224 */ /* 0x000fe200078e000a */
[----:B------:R1:W-:Y:S01]  /*14720*/  STL.64 [R1+0x240], R26 ;  /* 0x0002401a01007387 */ /* 0x0003e20000100a00 */
[----:B------:R-:W-:-:S02]  /*14730*/  IMAD.MOV.U32 R11, RZ, RZ, R172 ;  /* 0x000000ffff0b7224 */ /* 0x000fc400078e00ac */
[----:B------:R-:W-:Y:S02]  /*14740*/  IMAD.MOV.U32 R175, RZ, RZ, R62 ;  /* 0x000000ffffaf7224 */ /* 0x000fe400078e003e */
[----:B------:R-:W-:Y:S02]  /*14750*/  IMAD.MOV.U32 R10, RZ, RZ, R61 ;  /* 0x000000ffff0a7224 */ /* 0x000fe400078e003d */
[----:B---3--:R-:W-:Y:S02]  /*14760*/  IMAD.MOV.U32 R172, RZ, RZ, R13 ;  /* 0x000000ffffac7224 */ /* 0x008fe400078e000d */
[----:B------:R-:W-:Y:S02]  /*14770*/  IMAD.MOV.U32 R173, RZ, RZ, R14 ;  /* 0x000000ffffad7224 */ /* 0x000fe400078e000e */
[----:B------:R-:W-:Y:S02]  /*14780*/  IMAD.MOV.U32 R14, RZ, RZ, R168 ;  /* 0x000000ffff0e7224 */ /* 0x000fe400078e00a8 */
[----:B------:R-:W-:-:S02]  /*14790*/  IMAD.MOV.U32 R168, RZ, RZ, R68 ;  /* 0x000000ffffa87224 */ /* 0x000fc400078e0044 */
[----:B------:R-:W-:Y:S01]  /*147a0*/  IMAD.MOV.U32 R62, RZ, RZ, R15 ;  /* 0x000000ffff3e7224 */ /* 0x000fe200078e000f */
[----:B------:R-:W2:Y:S01]  /*147b0*/  LDL.LU R68, [R1+0x148] ;  /* 0x0001480001447983 */ /* 0x000ea20000300800 */
[----:B------:R-:W-:Y:S02]  /*147c0*/  IMAD.MOV.U32 R61, RZ, RZ, R12 ;  /* 0x000000ffff3d7224 */ /* 0x000fe400078e000c */
[----:B------:R-:W-:Y:S02]  /*147d0*/  IMAD.MOV.U32 R15, RZ, RZ, R169 ;  /* 0x000000ffff0f7224 */ /* 0x000fe400078e00a9 */
[----:B------:R-:W3:Y:S01]  /*147e0*/  LDL.LU R169, [R1+0x158] ;  /* 0x0001580001a97983 */ /* 0x000ee20000300800 */
[----:B----4-:R-:W-:Y:S02]  /*147f0*/  IMAD.MOV.U32 R12, RZ, RZ, R170 ;  /* 0x000000ffff0c7224 */ /* 0x010fe400078e00aa */
[----:B------:R-:W-:Y:S02]  /*14800*/  IMAD.MOV.U32 R170, RZ, RZ, R16 ;  /* 0x000000ffffaa7224 */ /* 0x000fe400078e0010 */
[----:B------:R-:W-:-:S02]  /*14810*/  IMAD.MOV.U32 R13, RZ, RZ, R171 ;  /* 0x000000ffff0d7224 */ /* 0x000fc400078e00ab */
[----:B------:R-:W-:Y:S02]  /*14820*/  IMAD.MOV.U32 R171, RZ, RZ, R63 ;  /* 0x000000ffffab7224 */ /* 0x000fe400078e003f */
[----:B------:R-:W4:Y:S04]  /*14830*/  LDL.LU R63, [R1+0x13c] ;  /* 0x00013c00013f7983 */ /* 0x000f280000300800 */
[----:B------:R-:W2:Y:S01]  /*14840*/  LDL.LU R16, [R1+0x150] ;  /* 0x0001500001107983 */ /* 0x000ea20000300800 */
[-C--:B------:R-:W-:Y:S01]  /*14850*/  LEA R204, P5, R74, R0.reuse, 0x2 ;  /* 0x000000004acc7211 */ /* 0x080fe200078a10ff */
[----:B------:R-:W-:Y:S01]  /*14860*/  IMAD.MOV.U32 R46, RZ, RZ, R55 ;  /* 0x000000ffff2e7224 */ /* 0x000fe200078e0037 */
[----:B------:R-:W-:Y:S01]  /*14870*/  LEA R30, P6, R50, R0, 0x2 ;  /* 0x00000000321e7211 */ /* 0x000fe200078c10ff */
[----:B------:R-:W-:Y:S01]  /*14880*/  IMAD.MOV.U32 R55, RZ, RZ, R10 ;  /* 0x000000ffff377224 */ /* 0x000fe200078e000a */
[----:B------:R-:W-:Y:S01]  /*14890*/  LEA.HI.X.SX32 R205, R74, R3, 0x2, P5 ;  /* 0x000000034acd7211 */ /* 0x000fe200028f16ff */
[----:B------:R-:W-:-:S02]  /*148a0*/  IMAD.MOV.U32 R10, RZ, RZ, R174 ;  /* 0x000000ffff0a7224 */ /* 0x000fc400078e00ae */
[----:B------:R-:W-:Y:S01]  /*148b0*/  IMAD.MOV.U32 R174, RZ, RZ, R61 ;  /* 0x000000ffffae7224 */ /* 0x000fe200078e003d */
[----:B------:R-:W-:Y:S01]  /*148c0*/  LEA.HI.X.SX32 R31, R50, R3, 0x2, P6 ;  /* 0x00000003321f7211 */ /* 0x000fe200030f16ff */
[----:B------:R-:W-:Y:S02]  /*148d0*/  IMAD.MOV.U32 R61, RZ, RZ, R173 ;  /* 0x000000ffff3d7224 */ /* 0x000fe400078e00ad */
[----:B------:R-:W-:Y:S02]  /*148e0*/  IMAD.MOV.U32 R173, RZ, RZ, R12 ;  /* 0x000000ffffad7224 */ /* 0x000fe400078e000c */
[----:B------:R-:W-:Y:S01]  /*148f0*/  IMAD.MOV.U32 R12, RZ, RZ, R14 ;  /* 0x000000ffff0c7224 */ /* 0x000fe200078e000e */
[----:B------:R-:W-:Y:S01]  /*14900*/  STL.64 [R1+0x830], R204 ;  /* 0x000830cc01007387 */ /* 0x000fe20000100a00 */
[----:B------:R-:W-:Y:S02]  /*14910*/  IMAD.MOV.U32 R14, RZ, RZ, R170 ;  /* 0x000000ffff0e7224 */ /* 0x000fe400078e00aa */
[----:B------:R-:W-:Y:S01]  /*14920*/  IMAD.MOV.U32 R170, RZ, RZ, R168 ;  /* 0x000000ffffaa7224 */ /* 0x000fe200078e00a8 */
[----:B------:R-:W-:Y:S04]  /*14930*/  STL.64 [R1+0xf38], R204 ;  /* 0x000f38cc01007387 */ /* 0x000fe80000100a00 */
[----:B------:R1:W-:Y:S01]  /*14940*/  STL.64 [R1+0x260], R30 ;  /* 0x0002601e01007387 */ /* 0x0003e20000100a00 */
[----:B--2---:R-:W-:-:S02]  /*14950*/  IMAD.MOV.U32 R168, RZ, RZ, R16 ;  /* 0x000000ffffa87224 */ /* 0x004fc400078e0010 */
[----:B------:R-:W-:Y:S02]  /*14960*/  IMAD.MOV.U32 R16, RZ, RZ, R252 ;  /* 0x000000ffff107224 */ /* 0x000fe400078e00fc */
[----:B------:R-:W2:Y:S01]  /*14970*/  LDL.LU R252, [R1+0x160] ;  /* 0x0001600001fc7983 */ /* 0x000ea20000300800 */
        /* <DEDUP_REMOVED lines=10> */
[----:B------:R-:W-:Y:S01]  /*14a20*/  LEA R28, P5, R51, R0, 0x2 ;  /* 0x00000000331c7211 */ /* 0x000fe200078a10ff */
[----:B------:R-:W-:-:S02]  /*14a30*/  IMAD.MOV.U32 R15, RZ, RZ, R171 ;  /* 0x000000ffff0f7224 */ /* 0x000fc400078e00ab */
[----:B------:R-:W-:Y:S02]  /*14a40*/  IMAD.MOV.U32 R55, RZ, RZ, R10 ;  /* 0x000000ffff377224 */ /* 0x000fe400078e000a */
[----:B------:R-:W-:Y:S02]  /*14a50*/  IMAD.MOV.U32 R11, RZ, RZ, R175 ;  /* 0x000000ffff0b7224 */ /* 0x000fe400078e00af */
[----:B------:R-:W-:Y:S02]  /*14a60*/  IMAD.MOV.U32 R10, RZ, RZ, R174 ;  /* 0x000000ffff0a7224 */ /* 0x000fe400078e00ae */
[----:B------:R-:W-:Y:S02]  /*14a70*/  IMAD.MOV.U32 R175, RZ, RZ, R172 ;  /* 0x000000ffffaf7224 */ /* 0x000fe400078e00ac */
[----:B---3--:R-:W-:Y:S02]  /*14a80*/  IMAD.MOV.U32 R171, RZ, RZ, R169 ;  /* 0x000000ffffab7224 */ /* 0x008fe400078e00a9 */
[----:B------:R-:W-:-:S02]  /*14a90*/  IMAD.MOV.U32 R174, RZ, RZ, R61 ;  /* 0x000000ffffae7224 */ /* 0x000fc400078e003d */
[----:B------:R-:W-:Y:S01]  /*14aa0*/  IMAD.MOV.U32 R172, RZ, RZ, R62 ;  /* 0x000000ffffac7224 */ /* 0x000fe200078e003e */
[----:B-1----:R-:W-:Y:S01]  /*14ab0*/  LEA R26, P4, R52, R0, 0x2 ;  /* 0x00000000341a7211 */ /* 0x002fe200078810ff */
[----:B------:R-:W-:Y:S02]  /*14ac0*/  IMAD.MOV.U32 R169, RZ, RZ, R17 ;  /* 0x000000ffffa97224 */ /* 0x000fe400078e0011 */
[----:B------:R-:W-:Y:S02]  /*14ad0*/  IMAD.MOV.U32 R61, RZ, RZ, R173 ;  /* 0x000000ffff3d7224 */ /* 0x000fe400078e00ad */
[----:B------:R-:W-:Y:S01]  /*14ae0*/  IMAD.MOV.U32 R62, RZ, RZ, R13 ;  /* 0x000000ffff3e7224 */ /* 0x000fe200078e000d */
[----:B------:R-:W-:Y:S01]  /*14af0*/  LEA.HI.X.SX32 R29, R51, R3, 0x2, P5 ;  /* 0x00000003331d7211 */ /* 0x000fe200028f16ff */
[----:B------:R-:W-:Y:S02]  /*14b00*/  IMAD.MOV.U32 R17, RZ, RZ, R66 ;  /* 0x000000ffff117224 */ /* 0x000fe400078e0042 */
[----:B------:R-:W-:-:S02]  /*14b10*/  IMAD.MOV.U32 R173, RZ, RZ, R12 ;  /* 0x000000ffffad7224 */ /* 0x000fc400078e000c */
[----:B------:R-:W-:Y:S01]  /*14b20*/  IMAD.MOV.U32 R50, RZ, RZ, R55 ;  /* 0x000000ffff327224 */ /* 0x000fe200078e0037 */
[----:B------:R-:W-:Y:S01]  /*14b30*/  LEA R30, P6, R53, R0, 0x2 ;  /* 0x00000000351e7211 */ /* 0x000fe200078c10ff */
[----:B------:R-:W-:Y:S01]  /*14b40*/  IMAD.MOV.U32 R13, RZ, RZ, R15 ;  /* 0x000000ffff0d7224 */ /* 0x000fe200078e000f */
[----:B------:R-:W-:Y:S01]  /*14b50*/  LEA.HI.X.SX32 R27, R52, R3, 0x2, P4 ;  /* 0x00000003341b7211 */ /* 0x000fe200020f16ff */
[----:B------:R-:W-:Y:S01]  /*14b60*/  IMAD.MOV.U32 R12, RZ, RZ, R14 ;  /* 0x000000ffff0c7224 */ /* 0x000fe200078e000e */
[----:B------:R-:W3:Y:S01]  /*14b70*/  LDL.LU R66, [R1+0x140] ;  /* 0x0001400001427983 */ /* 0x000ee20000300800 */
        /* <DEDUP_REMOVED lines=12> */
[----:B------:R1:W-:Y:S01]  /*14c40*/  STL.64 [R1+0x280], R28 ;  /* 0x0002801c01007387 */ /* 0x0003e20000100a00 */
        /* <DEDUP_REMOVED lines=21> */
[----:B-1----:R-:W-:-:S04]  /*14da0*/  LEA R28, P5, R36, R0, 0x2 ;  /* 0x00000000241c7211 */ /* 0x002fc800078a10ff */
[----:B------:R-:W-:Y:S01]  /*14db0*/  LEA.HI.X.SX32 R29, R36, R3, 0x2, P5 ;  /* 0x00000003241d7211 */ /* 0x000fe200028f16ff */
[----:B--2---:R-:W-:Y:S02]  /*14dc0*/  IMAD.MOV.U32 R16, RZ, RZ, R252 ;  /* 0x000000ffff107224 */ /* 0x004fe400078e00fc */
[----:B------:R-:W2:Y:S02]  /*14dd0*/  LDL.LU R252, [R1+0x134] ;  /* 0x0001340001fc7983 */ /* 0x000ea40000300800 */
[----:B------:R-:W-:Y:S02]  /*14de0*/  IMAD.MOV.U32 R168, RZ, RZ, R16 ;  /* 0x000000ffffa87224 */ /* 0x000fe400078e0010 */
[----:B------:R-:W4:Y:S01]  /*14df0*/  LDL.LU R64, [R1+0x128] ;  /* 0x0001280001407983 */ /* 0x000f220000300800 */
[----:B------:R-:W-:-:S03]  /*14e00*/  IMAD.MOV.U32 R16, RZ, RZ, R69 ;  /* 0x000000ffff107224 */ /* 0x000fc600078e0045 */
[----:B------:R1:W-:Y:S04]  /*14e10*/  STL.64 [R1+0x2a0], R26 ;  /* 0x0002a01a01007387 */ /* 0x0003e80000100a00 */
[----:B------:R-:W3:Y:S04]  /*14e20*/  LDL.LU R69, [R1+0x144] ;  /* 0x0001440001457983 */ /* 0x000ee80000300800 */
[----:B------:R-:W2:Y:S04]  /*14e30*/  LDL.LU R17, [R1+0x130] ;  /* 0x0001300001117983 */ /* 0x000ea80000300800 */
[----:B------:R1:W-:Y:S04]  /*14e40*/  STL.64 [R1+0x2c0], R30 ;  /* 0x0002c01e01007387 */ /* 0x0003e80000100a00 */
[----:B------:R-:W4:Y:S04]  /*14e50*/  LDL.LU R18, [R1+0x17c] ;  /* 0x00017c0001127983 */ /* 0x000f280000300800 */
[----:B------:R-:W3:Y:S01]  /*14e60*/  LDL.LU R14, [R1+0x188] ;  /* 0x00018800010e7983 */ /* 0x000ee20000300800 */
[----:B-1----:R-:W-:-:S04]  /*14e70*/  LEA R26, P4, R37, R0, 0x2 ;  /* 0x00000000251a7211 */ /* 0x002fc800078810ff */
[-C--:B------:R-:W-:Y:S02]  /*14e80*/  LEA.HI.X.SX32 R27, R37, R3.reuse, 0x2, P4 ;  /* 0x00000003251b7211 */ /* 0x080fe400020f16ff */
[CC--:B------:R-:W-:Y:S01]  /*14e90*/  LEA R30, P6, R38.reuse, R0.reuse, 0x2 ;  /* 0x00000000261e7211 */ /* 0x0c0fe200078c10ff */
[----:B------:R1:W-:Y:S03]  /*14ea0*/  STL.64 [R1+0x2e0], R28 ;  /* 0x0002e01c01007387 */ /* 0x0003e60000100a00 */
[----:B------:R-:W-:Y:S01]  /*14eb0*/  LEA.HI.X.SX32 R31, R38, R3, 0x2, P6 ;  /* 0x00000003261f7211 */ /* 0x000fe200030f16ff */
[----:B------:R1:W-:Y:S02]  /*14ec0*/  STL.64 [R1+0x300], R26 ;  /* 0x0003001a01007387 */ /* 0x0003e40000100a00 */
[-C--:B-1----:R-:W-:Y:S02]  /*14ed0*/  LEA R28, P5, R39, R0.reuse, 0x2 ;  /* 0x00000000271c7211 */ /* 0x082fe400078a10ff */
[----:B------:R-:W-:-:S02]  /*14ee0*/  LEA R26, P4, R40, R0, 0x2 ;  /* 0x00000000281a7211 */ /* 0x000fc400078810ff */
[-C--:B------:R-:W-:Y:S01]  /*14ef0*/  LEA.HI.X.SX32 R29, R39, R3.reuse, 0x2, P5 ;  /* 0x00000003271d7211 */ /* 0x080fe200028f16ff */
[----:B------:R1:W-:Y:S01]  /*14f00*/  STL.64 [R1+0x320], R30 ;  /* 0x0003201e01007387 */ /* 0x0003e20000100a00 */
[----:B------:R-:W-:-:S03]  /*14f10*/  LEA.HI.X.SX32 R27, R40, R3, 0x2, P4 ;  /* 0x00000003281b7211 */ /* 0x000fc600020f16ff */
[----:B------:R1:W-:Y:S04]  /*14f20*/  STL.64 [R1+0x340], R28 ;  /* 0x0003401c01007387 */ /* 0x0003e80000100a00 */
[----:B------:R1:W-:Y:S02]  /*14f30*/  STL.64 [R1+0x360], R26 ;  /* 0x0003601a01007387 */ /* 0x0003e40000100a00 */
[CC--:B-1----:R-:W-:Y:S02]  /*14f40*/  LEA R30, P6, R41.reuse, R0.reuse, 0x2 ;  /* 0x00000000291e7211 */ /* 0x0c2fe400078c10ff */
[----:B------:R-:W-:Y:S02]  /*14f50*/  LEA R28, P5, R42, R0, 0x2 ;  /* 0x000000002a1c7211 */ /* 0x000fe400078a10ff */
[----:B------:R-:W-:-:S02]  /*14f60*/  LEA.HI.X.SX32 R31, R41, R3, 0x2, P6 ;  /* 0x00000003291f7211 */ /* 0x000fc400030f16ff */
[C---:B------:R-:W-:Y:S02]  /*14f70*/  LEA R26, P4, R43.reuse, R0, 0x2 ;  /* 0x000000002b1a7211 */ /* 0x040fe400078810ff */
        /* <DEDUP_REMOVED lines=32> */
[-C--:B-1----:R-:W-:Y:S02]  /*15180*/  LEA R30, P6, R53, R0.reuse, 0x2 ;  /* 0x00000000351e7211 */ /* 0x082fe400078c10ff */
[----:B------:R-:W-:Y:S02]  /*15190*/  LEA R28, P5, R55, R0, 0x2 ;  /* 0x00000000371c7211 */ /* 0x000fe400078a10ff */
[----:B------:R-:W-:-:S02]  /*151a0*/  LEA.HI.X.SX32 R31, R53, R3, 0x2, P6 ;  /* 0x00000003351f7211 */ /* 0x000fc400030f16ff */
[----:B------:R-:W-:Y:S02]  /*151b0*/  LEA R26, P4, R125, R0, 0x2 ;  /* 0x000000007d1a7211 */ /* 0x000fe400078810ff */
        /* <DEDUP_REMOVED lines=35> */
[CC--:B------:R-:W-:Y:S02]  /*153f0*/  LEA R26, P4, R113.reuse, R0.reuse, 0x2 ;  /* 0x00000000711a7211 */ /* 0x0c0fe400078810ff */
[-C--:B------:R-:W-:Y:S01]  /*15400*/  LEA.HI.X.SX32 R29, R114, R3.reuse, 0x2, P5 ;  /* 0x00000003721d7211 */ /* 0x080fe200028f16ff */
[----:B------:R1:W-:Y:S01]  /*15410*/  STL.64 [R1+0x680], R30 ;  /* 0x0006801e01007387 */ /* 0x0003e20000100a00 */
[----:B------:R-:W-:Y:S01]  /*15420*/  LEA.HI.X.SX32 R27, R113, R3, 0x2, P4 ;  /* 0x00000003711b7211 */ /* 0x000fe200020f16ff */
[----:B------:R-:W-:Y:S02]  /*15430*/  IMAD.MOV.U32 R53, RZ, RZ, R10 ;  /* 0x000000ffff357224 */ /* 0x000fe400078e000a */
[----:B------:R1:W-:Y:S04]  /*15440*/  STL.64 [R1+0x6a0], R28 ;  /* 0x0006a01c01007387 */ /* 0x0003e80000100a00 */
[----:B------:R1:W-:Y:S02]  /*15450*/  STL.64 [R1+0x6c0], R26 ;  /* 0x0006c01a01007387 */ /* 0x0003e40000100a00 */
[----:B-1----:R-:W-:-:S02]  /*15460*/  LEA R30, P6, R110, R0, 0x2 ;  /* 0x000000006e1e7211 */ /* 0x002fc400078c10ff */
[CC--:B------:R-:W-:Y:S02]  /*15470*/  LEA R28, P5, R109.reuse, R0.reuse, 0x2 ;  /* 0x000000006d1c7211 */ /* 0x0c0fe400078a10ff */
[-C--:B------:R-:W-:Y:S02]  /*15480*/  LEA.HI.X.SX32 R31, R110, R3.reuse, 0x2, P6 ;  /* 0x000000036e1f7211 */ /* 0x080fe400030f16ff */
[-C--:B------:R-:W-:Y:S02]  /*15490*/  LEA R26, P4, R106, R0.reuse, 0x2 ;  /* 0x000000006a1a7211 */ /* 0x080fe400078810ff */
[----:B------:R-:W-:Y:S01]  /*154a0*/  LEA R10, P6, R102, R0, 0x2 ;  /* 0x00000000660a7211 */ /* 0x000fe200078c10ff */
[----:B------:R-:W-:Y:S01]  /*154b0*/  IMAD.MOV.U32 R55, RZ, RZ, R57 ;  /* 0x000000ffff377224 */ /* 0x000fe200078e0039 */
[-C--:B------:R-:W-:Y:S01]  /*154c0*/  LEA.HI.X.SX32 R29, R109, R3.reuse, 0x2, P5 ;  /* 0x000000036d1d7211 */ /* 0x080fe200028f16ff */
[----:B------:R-:W-:Y:S01]  /*154d0*/  IMAD.MOV.U32 R57, RZ, RZ, R11 ;  /* 0x000000ffff397224 */ /* 0x000fe200078e000b */
[----:B------:R-:W-:-:S02]  /*154e0*/  LEA.HI.X.SX32 R27, R106, R3, 0x2, P4 ;  /* 0x000000036a1b7211 */ /* 0x000fc400020f16ff */
[----:B------:R-:W-:Y:S01]  /*154f0*/  LEA.HI.X.SX32 R11, R102, R3, 0x2, P6 ;  /* 0x00000003660b7211 */ /* 0x000fe200030f16ff */
[----:B------:R-:W-:Y:S04]  /*15500*/  STL.64 [R1+0x6e0], R30 ;  /* 0x0006e01e01007387 */ /* 0x000fe80000100a00 */
[----:B------:R1:W-:Y:S04]  /*15510*/  STL.64 [R1+0x700], R28 ;  /* 0x0007001c01007387 */ /* 0x0003e80000100a00 */
[----:B------:R1:W-:Y:S04]  /*15520*/  STL.64 [R1+0x720], R26 ;  /* 0x0007201a01007387 */ /* 0x0003e80000100a00 */
[----:B------:R2:W-:Y:S01]  /*15530*/  STL.64 [R1+0x740], R10 ;  /* 0x0007400a01007387 */ /* 0x0005e20000100a00 */
[----:B-1----:R-:W-:-:S02]  /*15540*/  LEA R28, P5, R98, R0, 0x2 ;  /* 0x00000000621c7211 */ /* 0x002fc400078a10ff */
[CC--:B------:R-:W-:Y:S02]  /*15550*/  LEA R26, P4, R97.reuse, R0.reuse, 0x2 ;  /* 0x00000000611a7211 */ /* 0x0c0fe400078810ff */
[-C--:B------:R-:W-:Y:S02]  /*15560*/  LEA.HI.X.SX32 R29, R98, R3.reuse, 0x2, P5 ;  /* 0x00000003621d7211 */ /* 0x080fe400028f16ff */
[CC--:B--2---:R-:W-:Y:S02]  /*15570*/  LEA R10, P6, R94.reuse, R0.reuse, 0x2 ;  /* 0x000000005e0a7211 */ /* 0x0c4fe400078c10ff */
[-C--:B------:R-:W-:Y:S02]  /*15580*/  LEA.HI.X.SX32 R27, R97, R3.reuse, 0x2, P4 ;  /* 0x00000003611b7211 */ /* 0x080fe400020f16ff */
[----:B------:R-:W-:Y:S01]  /*15590*/  LEA.HI.X.SX32 R11, R94, R3, 0x2, P6 ;  /* 0x000000035e0b7211 */ /* 0x000fe200030f16ff */
[----:B------:R1:W-:Y:S04]  /*155a0*/  STL.64 [R1+0x760], R28 ;  /* 0x0007601c01007387 */ /* 0x0003e80000100a00 */
[----:B------:R2:W-:Y:S04]  /*155b0*/  STL.64 [R1+0x780], R26 ;  /* 0x0007801a01007387 */ /* 0x0005e80000100a00 */
[----:B------:R4:W-:Y:S01]  /*155c0*/  STL.64 [R1+0x7a0], R10 ;  /* 0x0007a00a01007387 */ /* 0x0009e20000100a00 */
[----:B-1----:R-:W-:-:S02]  /*155d0*/  LEA R28, P5, R93, R0, 0x2 ;  /* 0x000000005d1c7211 */ /* 0x002fc400078a10ff */
[CC--:B--2---:R-:W-:Y:S01]  /*155e0*/  LEA R26, P4, R90.reuse, R0.reuse, 0x2 ;  /* 0x000000005a1a7211 */ /* 0x0c4fe200078810ff */
[----:B----4-:R-:W-:Y:S01]  /*155f0*/  IMAD.MOV.U32 R11, RZ, RZ, R206 ;  /* 0x000000ffff0b7224 */ /* 0x010fe200078e00ce */
[-C--:B------:R-:W-:Y:S01]  /*15600*/  LEA R206, P6, R53, R0.reuse, 0x2 ;  /* 0x0000000035ce7211 */ /* 0x080fe200078c10ff */
[----:B------:R-:W-:Y:S01]  /*15610*/  IMAD.MOV.U32 R10, RZ, RZ, R214 ;  /* 0x000000ffff0a7224 */ /* 0x000fe200078e00d6 */
[-C--:B------:R-:W-:Y:S02]  /*15620*/  LEA.HI.X.SX32 R27, R90, R3.reuse, 0x2, P4 ;  /* 0x000000035a1b7211 */ /* 0x080fe400020f16ff */
[----:B------:R-:W-:Y:S02]  /*15630*/  LEA.HI.X.SX32 R29, R93, R3, 0x2, P5 ;  /* 0x000000035d1d7211 */ /* 0x000fe400028f16ff */
[-C--:B------:R-:W-:Y:S02]  /*15640*/  LEA R222, P4, R175, R0.reuse, 0x2 ;  /* 0x00000000afde7211 */ /* 0x080fe400078810ff */
[----:B------:R-:W-:-:S02]  /*15650*/  LEA R214, P5, R55, R0, 0x2 ;  /* 0x0000000037d67211 */ /* 0x000fc400078a10ff */
[-C--:B------:R-:W-:Y:S02]  /*15660*/  LEA.HI.X.SX32 R207, R53, R3.reuse, 0x2, P6 ;  /* 0x0000000335cf7211 */ /* 0x080fe400030f16ff */
[-C--:B------:R-:W-:Y:S02]  /*15670*/  LEA R230, P6, R173, R0.reuse, 0x2 ;  /* 0x00000000ade67211 */ /* 0x080fe400078c10ff */
[-C--:B------:R-:W-:Y:S02]  /*15680*/  LEA.HI.X.SX32 R223, R175, R3.reuse, 0x2, P4 ;  /* 0x00000003afdf7211 */ /* 0x080fe400020f16ff */
[----:B------:R-:W-:Y:S02]  /*15690*/  LEA.HI.X.SX32 R215, R55, R3, 0x2, P5 ;  /* 0x0000000337d77211 */ /* 0x000fe400028f16ff */
[-C--:B------:R-:W-:Y:S02]  /*156a0*/  LEA R246, P4, R57, R0.reuse, 0x2 ;  /* 0x0000000039f67211 */ /* 0x080fe400078810ff */
[----:B---3--:R-:W-:-:S02]  /*156b0*/  LEA R238, P5, R14, R0, 0x2 ;  /* 0x000000000eee7211 */ /* 0x008fc400078a10ff */
[-C--:B------:R-:W-:Y:S01]  /*156c0*/  LEA.HI.X.SX32 R231, R173, R3.reuse, 0x2, P6 ;  /* 0x00000003ade77211 */ /* 0x080fe200030f16ff */
[----:B------:R-:W-:Y:S01]  /*156d0*/  IMAD.MOV.U32 R173, RZ, RZ, R12 ;  /* 0x000000ffffad7224 */ /* 0x000fe200078e000c */
[-C--:B------:R-:W-:Y:S01]  /*156e0*/  LEA R12, P6, R174, R0.reuse, 0x2 ;  /* 0x00000000ae0c7211 */ /* 0x080fe200078c10ff */
[----:B------:R-:W-:Y:S01]  /*156f0*/  STL.64 [R1+0x7c0], R28 ;  /* 0x0007c01c01007387 */ /* 0x000fe20000100a00 */
[----:B------:R-:W-:Y:S01]  /*15700*/  IMAD.MOV.U32 R175, RZ, RZ, R172 ;  /* 0x000000ffffaf7224 */ /* 0x000fe200078e00ac */
[-C--:B------:R-:W-:Y:S01]  /*15710*/  LEA.HI.X.SX32 R247, R57, R3.reuse, 0x2, P4 ;  /* 0x0000000339f77211 */ /* 0x080fe200020f16ff */
[----:B------:R-:W-:Y:S01]  /*15720*/  IMAD.MOV.U32 R48, RZ, RZ, R10 ;  /* 0x000000ffff307224 */ /* 0x000fe200078e000a */
[----:B------:R1:W-:Y:S01]  /*15730*/  STL.64 [R1+0x7e0], R26 ;  /* 0x0007e01a01007387 */ /* 0x0003e20000100a00 */
[----:B------:R-:W-:Y:S01]  /*15740*/  IMAD.MOV.U32 R172, RZ, RZ, R62 ;  /* 0x000000ffffac7224 */ /* 0x000fe200078e003e */
[-C--:B------:R-:W-:Y:S01]  /*15750*/  LEA.HI.X.SX32 R239, R14, R3.reuse, 0x2, P5 ;  /* 0x000000030eef7211 */ /* 0x080fe200028f16ff */
[----:B------:R-:W-:Y:S01]  /*15760*/  IMAD.MOV.U32 R62, RZ, RZ, R13 ;  /* 0x000000ffff3e7224 */ /* 0x000fe200078e000d */
[-C--:B------:R-:W-:Y:S01]  /*15770*/  LEA R10, P4, R105, R0.reuse, 0x2 ;  /* 0x00000000690a7211 */ /* 0x080fe200078810ff */
[----:B------:R-:W-:Y:S01]  /*15780*/  STL.64 [R1+0xe30], R206 ;  /* 0x000e30ce01007387 */ /* 0x000fe20000100a00 */
[-C--:B------:R-:W-:Y:S01]  /*15790*/  LEA R14, P5, R61, R0.reuse, 0x2 ;  /* 0x000000003d0e7211 */ /* 0x080fe200078a10ff */
[----:B------:R-:W-:Y:S01]  /*157a0*/  IMAD.MOV.U32 R46, RZ, RZ, R11 ;  /* 0x000000ffff2e7224 */ /* 0x000fe200078e000b */
[-C--:B------:R-:W-:Y:S01]  /*157b0*/  LEA.HI.X.SX32 R13, R174, R3.reuse, 0x2, P6 ;  /* 0x00000003ae0d7211 */ /* 0x080fe200030f16ff */
[----:B------:R-:W-:Y:S01]  /*157c0*/  STL.64 [R1+0xe38], R214 ;  /* 0x000e38d601007387 */ /* 0x000fe20000100a00 */
[----:B------:R-:W-:Y:S01]  /*157d0*/  LEA R174, P6, R101, R0, 0x2 ;  /* 0x0000000065ae7211 */ /* 0x000fe200078c10ff */
[----:B------:R-:W-:Y:S01]  /*157e0*/  IMAD.MOV.U32 R47, RZ, RZ, R15 ;  /* 0x000000ffff2f7224 */ /* 0x000fe200078e000f */
[-C--:B------:R-:W-:Y:S01]  /*157f0*/  LEA.HI.X.SX32 R11, R105, R3.reuse, 0x2, P4 ;  /* 0x00000003690b7211 */ /* 0x080fe200020f16ff */
[----:B------:R-:W-:Y:S01]  /*15800*/  STL.64 [R1+0xe40], R222 ;  /* 0x000e40de01007387 */ /* 0x000fe20000100a00 */
[----:B------:R-:W-:Y:S01]  /*15810*/  IMAD.MOV.U32 R50, RZ, RZ, R170 ;  /* 0x000000ffff327224 */ /* 0x000fe200078e00aa */
[----:B------:R-:W-:-:S02]  /*15820*/  LEA.HI.X.SX32 R15, R61, R3, 0x2, P5 ;  /* 0x000000033d0f7211 */ /* 0x000fc400028f16ff */
[----:B------:R-:W-:Y:S01]  /*15830*/  STL.64 [R1+0xe48], R230 ;  /* 0x000e48e601007387 */ /* 0x000fe20000100a00 */
[----:B------:R-:W-:Y:S01]  /*15840*/  IMAD.MOV.U32 R49, RZ, RZ, R175 ;  /* 0x000000ffff317224 */ /* 0x000fe200078e00af */
[-C--:B------:R-:W-:Y:S02]  /*15850*/  LEA R170, P4, R18, R0.reuse, 0x2 ;  /* 0x0000000012aa7211 */ /* 0x080fe400078810ff */
[----:B------:R-:W-:Y:S01]  /*15860*/  STL.64 [R1+0xe50], R238 ;  /* 0x000e50ee01007387 */ /* 0x000fe20000100a00 */
[----:B------:R-:W-:Y:S01]  /*15870*/  IMAD.MOV.U32 R51, RZ, RZ, R168 ;  /* 0x000000ffff337224 */ /* 0x000fe200078e00a8 */
[----:B------:R-:W-:Y:S02]  /*15880*/  LEA.HI.X.SX32 R175, R101, R3, 0x2, P6 ;  /* 0x0000000365af7211 */ /* 0x000fe400030f16ff */
[----:B------:R-:W-:Y:S01]  /*15890*/  STL.64 [R1+0xe58], R246 ;  /* 0x000e58f601007387 */ /* 0x000fe20000100a00 */
[----:B------:R-:W-:Y:S01]  /*158a0*/  IMAD.MOV.U32 R53, RZ, RZ, R172 ;  /* 0x000000ffff357224 */ /* 0x000fe200078e00ac */
[----:B------:R-:W-:-:S02]  /*158b0*/  LEA R168, P6, R46, R0, 0x2 ;  /* 0x000000002ea87211 */ /* 0x000fc400078c10ff */
[----:B------:R-:W-:Y:S01]  /*158c0*/  STL.64 [R1+0x208], R12 ;  /* 0x0002080c01007387 */ /* 0x000fe20000100a00 */
[----:B------:R-:W-:Y:S02]  /*158d0*/  IMAD.MOV.U32 R57, RZ, RZ, R173 ;  /* 0x000000ffff397224 */ /* 0x000fe400078e00ad */
[----:B------:R-:W-:Y:S01]  /*158e0*/  IMAD.MOV.U32 R52, RZ, RZ, R171 ;  /* 0x000000ffff347224 */ /* 0x000fe200078e00ab */
[----:B------:R-:W-:Y:S01]  /*158f0*/  STL.64 [R1+0xe60], R12 ;  /* 0x000e600c01007387 */ /* 0x000fe20000100a00 */
[----:B------:R-:W-:Y:S01]  /*15900*/  IMAD.MOV.U32 R172, RZ, RZ, R16 ;  /* 0x000000ffffac7224 */ /* 0x000fe200078e0010 */
[----:B------:R-:W-:Y:S01]  /*15910*/  LEA R16, P5, R47, R0, 0x2 ;  /* 0x000000002f107211 */ /* 0x000fe200078a10ff */
[----:B------:R-:W-:Y:S01]  /*15920*/  IMAD.MOV.U32 R173, RZ, RZ, R62 ;  /* 0x000000ffffad7224 */ /* 0x000fe200078e003e */
[----:B------:R-:W-:Y:S01]  /*15930*/  STL.64 [R1+0x800], R10 ;  /* 0x0008000a01007387 */ /* 0x000fe20000100a00 */
[----:B------:R-:W-:Y:S01]  /*15940*/  LEA.HI.X.SX32 R171, R18, R3, 0x2, P4 ;  /* 0x0000000312ab7211 */ /* 0x000fe200020f16ff */
[----:B------:R-:W-:-:S02]  /*15950*/  IMAD.MOV.U32 R62, RZ, RZ, R169 ;  /* 0x000000ffff3e7224 */ /* 0x000fc400078e00a9 */
[----:B------:R-:W-:Y:S01]  /*15960*/  STL.64 [R1+0xe68], R10 ;  /* 0x000e680a01007387 */ /* 0x000fe20000100a00 */
[-C--:B------:R-:W-:Y:S01]  /*15970*/  LEA R18, P4, R48, R0.reuse, 0x2 ;  /* 0x0000000030127211 */ /* 0x080fe200078810ff */
[----:B------:R-:W-:Y:S01]  /*15980*/  IMAD.MOV.U32 R61, RZ, RZ, R17 ;  /* 0x000000ffff3d7224 */ /* 0x000fe200078e0011 */
[----:B------:R-:W-:Y:S01]  /*15990*/  LEA.HI.X.SX32 R169, R46, R3, 0x2, P6 ;  /* 0x000000032ea97211 */ /* 0x000fe200030f16ff */
[----:B------:R-:W-:Y:S01]  /*159a0*/  STL.64 [R1+0x228], R14 ;  /* 0x0002280e01007387 */ /* 0x000fe20000100a00 */
[----:B------:R-:W-:-:S03]  /*159b0*/  LEA R148, P6, R49, R0, 0x2 ;  /* 0x0000000031947211 */ /* 0x000fc600078c10ff */
[----:B------:R-:W-:Y:S01]  /*159c0*/  STL.64 [R1+0xe70], R14 ;  /* 0x000e700e01007387 */ /* 0x000fe20000100a00 */
[----:B------:R-:W-:Y:S01]  /*159d0*/  LEA.HI.X.SX32 R17, R47, R3, 0x2, P5 ;  /* 0x000000032f117211 */ /* 0x000fe200028f16ff */
[----:B------:R-:W-:Y:S02]  /*159e0*/  IMAD.MOV.U32 R55, RZ, RZ, R19 ;  /* 0x000000ffff377224 */ /* 0x000fe400078e0013 */
[----:B------:R-:W-:Y:S01]  /*159f0*/  STL.64 [R1+0x820], R174 ;  /* 0x000820ae01007387 */ /* 0x000fe20000100a00 */
[----:B------:R-:W-:-:S03]  /*15a00*/  LEA R144, P5, R50, R0, 0x2 ;  /* 0x0000000032907211 */ /* 0x000fc600078a10ff */
[----:B------:R-:W-:Y:S01]  /*15a10*/  STL.64 [R1+0xe78], R174 ;  /* 0x000e78ae01007387 */ /* 0x000fe20000100a00 */
[----:B------:R-:W-:-:S03]  /*15a20*/  LEA.HI.X.SX32 R19, R48, R3, 0x2, P4 ;  /* 0x0000000330137211 */ /* 0x000fc600020f16ff */
        /* <DEDUP_REMOVED lines=21> */
[----:B------:R-:W-:-:S03]  /*15b80*/  LEA.HI.X.SX32 R129, R55, R3, 0x2, P4 ;  /* 0x0000000337817211 */ /* 0x000fc600020f16ff */
[----:B------:R-:W-:Y:S01]  /*15b90*/  STL.64 [R1+0xea8], R144 ;  /* 0x000ea89001007387 */ /* 0x000fe20000100a00 */
[----:B------:R-:W-:-:S03]  /*15ba0*/  LEA R122, P5, R62, R0, 0x2 ;  /* 0x000000003e7a7211 */ /* 0x000fc600078a10ff */
[----:B------:R-:W-:Y:S01]  /*15bb0*/  STL.64 [R1+0x308], R140 ;  /* 0x0003088c01007387 */ /* 0x000fe20000100a00 */
[----:B------:R-:W-:-:S03]  /*15bc0*/  LEA.HI.X.SX32 R125, R57, R3, 0x2, P6 ;  /* 0x00000003397d7211 */ /* 0x000fc600030f16ff */
[----:B------:R-:W-:Y:S04]  /*15bd0*/  STL.64 [R1+0xeb0], R140 ;  /* 0x000eb08c01007387 */ /* 0x000fe80000100a00 */
[----:B------:R-:W-:Y:S01]  /*15be0*/  STL.64 [R1+0x328], R136 ;  /* 0x0003288801007387 */ /* 0x000fe20000100a00 */
[----:B------:R-:W-:-:S03]  /*15bf0*/  LEA.HI.X.SX32 R123, R62, R3, 0x2, P5 ;  /* 0x000000033e7b7211 */ /* 0x000fc600028f16ff */
[----:B------:R2:W-:Y:S01]  /*15c00*/  STL.64 [R1+0xeb8], R136 ;  /* 0x000eb88801007387 */ /* 0x0005e20000100a00 */
[----:B------:R-:W-:-:S03]  /*15c10*/  LEA R120, P4, R68, R0, 0x2 ;  /* 0x0000000044787211 */ /* 0x000fc600078810ff */
[----:B------:R-:W-:Y:S04]  /*15c20*/  STL.64 [R1+0x348], R132 ;  /* 0x0003488401007387 */ /* 0x000fe80000100a00 */
[----:B------:R3:W-:Y:S01]  /*15c30*/  STL.64 [R1+0xec0], R132 ;  /* 0x000ec08401007387 */ /* 0x0007e20000100a00 */
[----:B------:R-:W-:-:S03]  /*15c40*/  IMAD.MOV.U32 R62, RZ, RZ, R64 ;  /* 0x000000ffff3e7224 */ /* 0x000fc600078e0040 */
[----:B------:R-:W-:Y:S01]  /*15c50*/  STL.64 [R1+0x368], R128 ;  /* 0x0003688001007387 */ /* 0x000fe20000100a00 */
[----:B------:R-:W-:-:S03]  /*15c60*/  LEA R118, P6, R69, R0, 0x2 ;  /* 0x0000000045767211 */ /* 0x000fc600078c10ff */
[----:B------:R4:W-:Y:S01]  /*15c70*/  STL.64 [R1+0xec8], R128 ;  /* 0x000ec88001007387 */ /* 0x0009e20000100a00 */
[----:B------:R-:W-:-:S03]  /*15c80*/  LEA.HI.X.SX32 R121, R68, R3, 0x2, P4 ;  /* 0x0000000344797211 */ /* 0x000fc600020f16ff */
[----:B------:R-:W-:Y:S04]  /*15c90*/  STL.64 [R1+0x388], R124 ;  /* 0x0003887c01007387 */ /* 0x000fe80000100a00 */
[----:B------:R-:W-:Y:S01]  /*15ca0*/  STL.64 [R1+0xed0], R124 ;  /* 0x000ed07c01007387 */ /* 0x000fe20000100a00 */
[----:B------:R-:W-:-:S03]  /*15cb0*/  LEA R116, P5, R66, R0, 0x2 ;  /* 0x0000000042747211 */ /* 0x000fc600078a10ff */
[----:B------:R-:W2:Y:S01]  /*15cc0*/  LDL.LU R64, [R1+0x124] ;  /* 0x0001240001407983 */ /* 0x000ea20000300800 */
[----:B------:R-:W-:-:S03]  /*15cd0*/  LEA.HI.X.SX32 R119, R69, R3, 0x2, P6 ;  /* 0x0000000345777211 */ /* 0x000fc600030f16ff */
[----:B------:R-:W-:Y:S04]  /*15ce0*/  STL.64 [R1+0x3a8], R122 ;  /* 0x0003a87a01007387 */ /* 0x000fe80000100a00 */
[----:B------:R-:W-:Y:S01]  /*15cf0*/  STL.64 [R1+0xed8], R122 ;  /* 0x000ed87a01007387 */ /* 0x000fe20000100a00 */
[----:B------:R-:W-:-:S03]  /*15d00*/  LEA R114, P4, R63, R0, 0x2 ;  /* 0x000000003f727211 */ /* 0x000fc600078810ff */
[----:B------:R-:W3:Y:S01]  /*15d10*/  LDL.LU R68, [R1+0x120] ;  /* 0x0001200001447983 */ /* 0x000ee20000300800 */
[----:B------:R-:W-:-:S03]  /*15d20*/  LEA.HI.X.SX32 R117, R66, R3, 0x2, P5 ;  /* 0x0000000342757211 */ /* 0x000fc600028f16ff */
[----:B------:R-:W4:Y:S04]  /*15d30*/  LDL.LU R69, [R1+0x114] ;  /* 0x0001140001457983 */ /* 0x000f280000300800 */
[----:B------:R-:W-:Y:S01]  /*15d40*/  STL.64 [R1+0x3c8], R120 ;  /* 0x0003c87801007387 */ /* 0x000fe20000100a00 */
[----:B------:R-:W-:-:S03]  /*15d50*/  LEA.HI.X.SX32 R115, R63, R3, 0x2, P4 ;  /* 0x000000033f737211 */ /* 0x000fc600020f16ff */
[----:B------:R-:W-:Y:S04]  /*15d60*/  STL.64 [R1+0xee0], R120 ;  /* 0x000ee07801007387 */ /* 0x000fe80000100a00 */
[----:B------:R-:W4:Y:S04]  /*15d70*/  LDL.LU R66, [R1+0x110] ;  /* 0x0001100001427983 */ /* 0x000f280000300800 */
[----:B------:R-:W-:Y:S01]  /*15d80*/  STL.64 [R1+0x3e8], R118 ;  /* 0x0003e87601007387 */ /* 0x000fe20000100a00 */
[----:B------:R-:W-:-:S03]  /*15d90*/  LEA R112, P6, R173, R0, 0x2 ;  /* 0x00000000ad707211 */ /* 0x000fc600078c10ff */
[----:B------:R-:W-:Y:S04]  /*15da0*/  STL.64 [R1+0xee8], R118 ;  /* 0x000ee87601007387 */ /* 0x000fe80000100a00 */
[----:B------:R-:W4:Y:S01]  /*15db0*/  LDL.LU R63, [R1+0x108] ;  /* 0x00010800013f7983 */ /* 0x000f220000300800 */
[C---:B------:R-:W-:Y:S02]  /*15dc0*/  LEA R110, P5, R252.reuse, R0, 0x2 ;  /* 0x00000000fc6e7211 */ /* 0x040fe400078a10ff */
[-C--:B------:R-:W-:Y:S01]  /*15dd0*/  LEA.HI.X.SX32 R113, R173, R3.reuse, 0x2, P6 ;  /* 0x00000003ad717211 */ /* 0x080fe200030f16ff */
[----:B------:R-:W-:Y:S01]  /*15de0*/  STL.64 [R1+0x408], R116 ;  /* 0x0004087401007387 */ /* 0x000fe20000100a00 */
[----:B------:R-:W-:-:S03]  /*15df0*/  LEA.HI.X.SX32 R111, R252, R3, 0x2, P5 ;  /* 0x00000003fc6f7211 */ /* 0x000fc600028f16ff */
[----:B------:R-:W-:Y:S04]  /*15e00*/  STL.64 [R1+0xef0], R116 ;  /* 0x000ef07401007387 */ /* 0x000fe80000100a00 */
[----:B------:R-:W4:Y:S04]  /*15e10*/  LDL.LU R173, [R1+0x104] ;  /* 0x0001040001ad7983 */ /* 0x000f280000300800 */
[----:B------:R-:W-:Y:S04]  /*15e20*/  STL.64 [R1+0x428], R114 ;  /* 0x0004287201007387 */ /* 0x000fe80000100a00 */
[----:B------:R-:W-:Y:S04]  /*15e30*/  STL.64 [R1+0xef8], R114 ;  /* 0x000ef87201007387 */ /* 0x000fe80000100a00 */
[----:B------:R-:W4:Y:S01]  /*15e40*/  LDL.LU R252, [R1+0x100] ;  /* 0x0001000001fc7983 */ /* 0x000f220000300800 */
[----:B------:R-:W-:-:S02]  /*15e50*/  LEA R108, P4, R61, R0, 0x2 ;  /* 0x000000003d6c7211 */ /* 0x000fc400078810ff */
[-C--:B------:R-:W-:Y:S01]  /*15e60*/  LEA R106, P6, R172, R0.reuse, 0x2 ;  /* 0x00000000ac6a7211 */ /* 0x080fe200078c10ff */
[----:B------:R-:W-:Y:S01]  /*15e70*/  STL.64 [R1+0x448], R112 ;  /* 0x0004487001007387 */ /* 0x000fe20000100a00 */
[-C--:B------:R-:W-:Y:S02]  /*15e80*/  LEA.HI.X.SX32 R109, R61, R3.reuse, 0x2, P4 ;  /* 0x000000033d6d7211 */ /* 0x080fe400020f16ff */
[----:B------:R-:W-:Y:S01]  /*15e90*/  LEA R104, P5, R62, R0, 0x2 ;  /* 0x000000003e687211 */ /* 0x000fe200078a10ff */
[----:B------:R1:W-:Y:S01]  /*15ea0*/  STL.64 [R1+0xf40], R112 ;  /* 0x000f407001007387 */ /* 0x0003e20000100a00 */
[----:B------:R-:W-:-:S03]  /*15eb0*/  LEA.HI.X.SX32 R107, R172, R3, 0x2, P6 ;  /* 0x00000003ac6b7211 */ /* 0x000fc600030f16ff */
[----:B------:R-:W4:Y:S01]  /*15ec0*/  LDL.LU R53, [R1+0xfc] ;  /* 0x0000fc0001357983 */ /* 0x000f220000300800 */
[----:B------:R-:W-:-:S03]  /*15ed0*/  LEA.HI.X.SX32 R105, R62, R3, 0x2, P5 ;  /* 0x000000033e697211 */ /* 0x000fc600028f16ff */
[----:B------:R-:W-:Y:S04]  /*15ee0*/  STL.64 [R1+0x468], R110 ;  /* 0x0004686e01007387 */ /* 0x000fe80000100a00 */
[----:B------:R-:W4:Y:S04]  /*15ef0*/  LDL.LU R55, [R1+0xf8] ;  /* 0x0000f80001377983 */ /* 0x000f280000300800 */
[----:B------:R-:W-:Y:S04]  /*15f00*/  STL.64 [R1+0x488], R108 ;  /* 0x0004886c01007387 */ /* 0x000fe80000100a00 */
[----:B------:R-:W4:Y:S04]  /*15f10*/  LDL.LU R57, [R1+0xf4] ;  /* 0x0000f40001397983 */ /* 0x000f280000300800 */
[----:B------:R-:W-:Y:S04]  /*15f20*/  STL.64 [R1+0x4a8], R106 ;  /* 0x0004a86a01007387 */ /* 0x000fe80000100a00 */
[----:B------:R-:W4:Y:S04]  /*15f30*/  LDL.LU R61, [R1+0xf0] ;  /* 0x0000f000013d7983 */ /* 0x000f280000300800 */
[----:B------:R-:W4:Y:S04]  /*15f40*/  LDL.LU R172, [R1+0xe4] ;  /* 0x0000e40001ac7983 */ /* 0x000f280000300800 */
[----:B------:R-:W-:Y:S04]  /*15f50*/  STL.64 [R1+0x4c8], R104 ;  /* 0x0004c86801007387 */ /* 0x000fe80000100a00 */
[----:B------:R-:W4:Y:S01]  /*15f60*/  LDL.LU R62, [R1+0xe0] ;  /* 0x0000e000013e7983 */ /* 0x000f220000300800 */
[----:B--2---:R-:W-:-:S04]  /*15f70*/  LEA R102, P4, R64, R0, 0x2 ;  /* 0x0000000040667211 */ /* 0x004fc800078810ff */
[-C--:B------:R-:W-:Y:S02]  /*15f80*/  LEA.HI.X.SX32 R103, R64, R3.reuse, 0x2, P4 ;  /* 0x0000000340677211 */ /* 0x080fe400020f16ff */
[CC--:B---3--:R-:W-:Y:S02]  /*15f90*/  LEA R100, P6, R68.reuse, R0.reuse, 0x2 ;  /* 0x0000000044647211 */ /* 0x0c8fe400078c10ff */
[C---:B----4-:R-:W-:Y:S02]  /*15fa0*/  LEA R98, P5, R69.reuse, R0, 0x2 ;  /* 0x0000000045627211 */ /* 0x050fe400078a10ff */
[-C--:B------:R-:W-:Y:S01]  /*15fb0*/  LEA.HI.X.SX32 R101, R68, R3.reuse, 0x2, P6 ;  /* 0x0000000344657211 */ /* 0x080fe200030f16ff */
[----:B------:R-:W-:Y:S01]  /*15fc0*/  STL.64 [R1+0x4e8], R102 ;  /* 0x0004e86601007387 */ /* 0x000fe20000100a00 */
[----:B------:R-:W-:-:S03]  /*15fd0*/  LEA.HI.X.SX32 R99, R69, R3, 0x2, P5 ;  /* 0x0000000345637211 */ /* 0x000fc600028f16ff */
[----:B------:R-:W2:Y:S04]  /*15fe0*/  LDL.LU R68, [R1+0xdc] ;  /* 0x0000dc0001447983 */ /* 0x000ea80000300800 */
[----:B------:R-:W3:Y:S01]  /*15ff0*/  LDL.LU R69, [R1+0xd0] ;  /* 0x0000d00001457983 */ /* 0x000ee20000300800 */
[----:B------:R-:W-:-:S03]  /*16000*/  LEA R96, P4, R66, R0, 0x2 ;  /* 0x0000000042607211 */ /* 0x000fc600078810ff */
[----:B------:R-:W-:Y:S01]  /*16010*/  STL.64 [R1+0x508], R100 ;  /* 0x0005086401007387 */ /* 0x000fe20000100a00 */
[----:B------:R-:W-:-:S03]  /*16020*/  LEA.HI.X.SX32 R97, R66, R3, 0x2, P4 ;  /* 0x0000000342617211 */ /* 0x000fc600020f16ff */
[----:B------:R-:W4:Y:S01]  /*16030*/  LDL.LU R66, [R1+0xcc] ;  /* 0x0000cc0001427983 */ /* 0x000f220000300800 */
[----:B------:R-:W-:-:S03]  /*16040*/  LEA R94, P6, R63, R0, 0x2 ;  /* 0x000000003f5e7211 */ /* 0x000fc600078c10ff */
[----:B------:R-:W-:Y:S01]  /*16050*/  STL.64 [R1+0x528], R98 ;  /* 0x0005286201007387 */ /* 0x000fe20000100a00 */
[----:B------:R-:W-:-:S03]  /*16060*/  LEA.HI.X.SX32 R95, R63, R3, 0x2, P6 ;  /* 0x000000033f5f7211 */ /* 0x000fc600030f16ff */
[----:B------:R-:W4:Y:S04]  /*16070*/  LDL.LU R64, [R1+0xc8] ;  /* 0x0000c80001407983 */ /* 0x000f280000300800 */
[----:B------:R-:W4:Y:S01]  /*16080*/  LDL.LU R63, [R1+0xc0] ;  /* 0x0000c000013f7983 */ /* 0x000f220000300800 */
[----:B------:R-:W-:-:S03]  /*16090*/  LEA R92, P5, R173, R0, 0x2 ;  /* 0x00000000ad5c7211 */ /* 0x000fc600078a10ff */
[----:B------:R-:W-:Y:S01]  /*160a0*/  STL.64 [R1+0x548], R96 ;  /* 0x0005486001007387 */ /* 0x000fe20000100a00 */
[----:B------:R-:W-:-:S03]  /*160b0*/  LEA.HI.X.SX32 R93, R173, R3, 0x2, P5 ;  /* 0x00000003ad5d7211 */ /* 0x000fc600028f16ff */
[----:B------:R-:W4:Y:S01]  /*160c0*/  LDL.LU R173, [R1+0xbc] ;  /* 0x0000bc0001ad7983 */ /* 0x000f220000300800 */
[----:B------:R-:W-:-:S03]  /*160d0*/  LEA R90, P4, R252, R0, 0x2 ;  /* 0x00000000fc5a7211 */ /* 0x000fc600078810ff */
[----:B------:R-:W-:Y:S01]  /*160e0*/  STL.64 [R1+0x568], R94 ;  /* 0x0005685e01007387 */ /* 0x000fe20000100a00 */
[----:B------:R-:W-:-:S03]  /*160f0*/  LEA.HI.X.SX32 R91, R252, R3, 0x2, P4 ;  /* 0x00000003fc5b7211 */ /* 0x000fc600020f16ff */
[----:B------:R-:W4:Y:S01]  /*16100*/  LDL.LU R252, [R1+0xb8] ;  /* 0x0000b80001fc7983 */ /* 0x000f220000300800 */
[----:B------:R-:W-:-:S04]  /*16110*/  LEA R88, P6, R53, R0, 0x2 ;  /* 0x0000000035587211 */ /* 0x000fc800078c10ff */
[----:B------:R-:W-:Y:S02]  /*16120*/  LEA.HI.X.SX32 R89, R53, R3, 0x2, P6 ;  /* 0x0000000335597211 */ /* 0x000fe400030f16ff */
[----:B------:R-:W-:-:S04]  /*16130*/  LEA R86, P5, R55, R0, 0x2 ;  /* 0x0000000037567211 */ /* 0x000fc800078a10ff */
[----:B------:R-:W-:Y:S02]  /*16140*/  LEA.HI.X.SX32 R87, R55, R3, 0x2, P5 ;  /* 0x0000000337577211 */ /* 0x000fe400028f16ff */
[----:B------:R-:W-:-:S04]  /*16150*/  LEA R84, P4, R57, R0, 0x2 ;  /* 0x0000000039547211 */ /* 0x000fc800078810ff */
[-C--:B------:R-:W-:Y:S02]  /*16160*/  LEA.HI.X.SX32 R85, R57, R3.reuse, 0x2, P4 ;  /* 0x0000000339557211 */ /* 0x080fe400020f16ff */
[CC--:B------:R-:W-:Y:S02]  /*16170*/  LEA R82, P6, R61.reuse, R0.reuse, 0x2 ;  /* 0x000000003d527211 */ /* 0x0c0fe400078c10ff */
[CC--:B------:R-:W-:Y:S02]  /*16180*/  LEA R80, P5, R172.reuse, R0.reuse, 0x2 ;  /* 0x00000000ac507211 */ /* 0x0c0fe400078a10ff */
[-C--:B------:R-:W-:Y:S02]  /*16190*/  LEA.HI.X.SX32 R83, R61, R3.reuse, 0x2, P6 ;  /* 0x000000033d537211 */ /* 0x080fe400030f16ff */
[-C--:B------:R-:W-:Y:S02]  /*161a0*/  LEA.HI.X.SX32 R81, R172, R3.reuse, 0x2, P5 ;  /* 0x00000003ac517211 */ /* 0x080fe400028f16ff */
[CC--:B------:R-:W-:Y:S01]  /*161b0*/  LEA R78, P4, R62.reuse, R0.reuse, 0x2 ;  /* 0x000000003e4e7211 */ /* 0x0c0fe200078810ff */
[----:B------:R-:W-:Y:S03]  /*161c0*/  STL.64 [R1+0x588], R92 ;  /* 0x0005885c01007387 */ /* 0x000fe60000100a00 */
[----:B------:R-:W-:Y:S01]  /*161d0*/  LEA.HI.X.SX32 R79, R62, R3, 0x2, P4 ;  /* 0x000000033e4f7211 */ /* 0x000fe200020f16ff */
[----:B------:R-:W-:Y:S04]  /*161e0*/  STL.64 [R1+0x5a8], R90 ;  /* 0x0005a85a01007387 */ /* 0x000fe80000100a00 */
[----:B------:R-:W-:Y:S04]  /*161f0*/  STL.64 [R1+0x5c8], R88 ;  /* 0x0005c85801007387 */ /* 0x000fe80000100a00 */
[----:B------:R-:W-:Y:S04]  /*16200*/  STL.64 [R1+0x5e8], R86 ;  /* 0x0005e85601007387 */ /* 0x000fe80000100a00 */
[----:B------:R-:W-:Y:S04]  /*16210*/  STL.64 [R1+0x608], R84 ;  /* 0x0006085401007387 */ /* 0x000fe80000100a00 */
[----:B------:R-:W-:Y:S04]  /*16220*/  STL.64 [R1+0x628], R82 ;  /* 0x0006285201007387 */ /* 0x000fe80000100a00 */
[----:B------:R-:W-:Y:S04]  /*16230*/  STL.64 [R1+0x648], R80 ;  /* 0x0006485001007387 */ /* 0x000fe80000100a00 */
[----:B------:R-:W-:Y:S01]  /*16240*/  STL.64 [R1+0x668], R78 ;  /* 0x0006684e01007387 */ /* 0x000fe20000100a00 */
[----:B--2---:R-:W-:-:S02]  /*16250*/  LEA R76, P6, R68, R0, 0x2 ;  /* 0x00000000444c7211 */ /* 0x004fc400078c10ff */
[CC--:B---3--:R-:W-:Y:S02]  /*16260*/  LEA R74, P5, R69.reuse, R0.reuse, 0x2 ;  /* 0x00000000454a7211 */ /* 0x0c8fe400078a10ff */
[-C--:B------:R-:W-:Y:S02]  /*16270*/  LEA.HI.X.SX32 R77, R68, R3.reuse, 0x2, P6 ;  /* 0x00000003444d7211 */ /* 0x080fe400030f16ff */
[-C--:B------:R-:W-:Y:S02]  /*16280*/  LEA.HI.X.SX32 R75, R69, R3.reuse, 0x2, P5 ;  /* 0x00000003454b7211 */ /* 0x080fe400028f16ff */
[C---:B----4-:R-:W-:Y:S01]  /*16290*/  LEA R72, P4, R66.reuse, R0, 0x2 ;  /* 0x0000000042487211 */ /* 0x050fe200078810ff */
[----:B------:R-:W-:Y:S03]  /*162a0*/  STL.64 [R1+0x688], R76 ;  /* 0x0006884c01007387 */ /* 0x000fe60000100a00 */
[----:B------:R-:W-:-:S02]  /*162b0*/  LEA.HI.X.SX32 R73, R66, R3, 0x2, P4 ;  /* 0x0000000342497211 */ /* 0x000fc400020f16ff */
[CC--:B------:R-:W-:Y:S02]  /*162c0*/  LEA R70, P6, R64.reuse, R0.reuse, 0x2 ;  /* 0x0000000040467211 */ /* 0x0c0fe400078c10ff */
[CC--:B------:R-:W-:Y:S02]  /*162d0*/  LEA R68, P5, R63.reuse, R0.reuse, 0x2 ;  /* 0x000000003f447211 */ /* 0x0c0fe400078a10ff */
[-C--:B------:R-:W-:Y:S02]  /*162e0*/  LEA.HI.X.SX32 R71, R64, R3.reuse, 0x2, P6 ;  /* 0x0000000340477211 */ /* 0x080fe400030f16ff */
[----:B------:R-:W-:Y:S01]  /*162f0*/  LEA.HI.X.SX32 R69, R63, R3, 0x2, P5 ;  /* 0x000000033f457211 */ /* 0x000fe200028f16ff */
[----:B------:R-:W-:Y:S04]  /*16300*/  STL.64 [R1+0x6a8], R74 ;  /* 0x0006a84a01007387 */ /* 0x000fe80000100a00 */
[----:B------:R-:W-:Y:S04]  /*16310*/  STL.64 [R1+0x6c8], R72 ;  /* 0x0006c84801007387 */ /* 0x000fe80000100a00 */
[----:B------:R-:W-:Y:S04]  /*16320*/  STL.64 [R1+0x6e8], R70 ;  /* 0x0006e84601007387 */ /* 0x000fe80000100a00 */
[----:B------:R-:W-:Y:S01]  /*16330*/  STL.64 [R1+0x708], R68 ;  /* 0x0007084401007387 */ /* 0x000fe20000100a00 */
[----:B------:R-:W-:-:S03]  /*16340*/  LEA R64, P6, R252, R0, 0x2 ;  /* 0x00000000fc407211 */ /* 0x000fc600078c10ff */
[----:B------:R-:W2:Y:S04]  /*16350*/  LDL.LU R49, [R1+0x1bc] ;  /* 0x0001bc0001317983 */ /* 0x000ea80000300800 */
[----:B------:R-:W1:Y:S01]  /*16360*/  LDL.LU R40, [R1+0x1b4] ;  /* 0x0001b40001287983 */ /* 0x000e620000300800 */
[----:B------:R-:W-:-:S03]  /*16370*/  LEA.HI.X.SX32 R65, R252, R3, 0x2, P6 ;  /* 0x00000003fc417211 */ /* 0x000fc600030f16ff */
[----:B------:R-:W3:Y:S04]  /*16380*/  LDL.LU R41, [R1+0x1b0] ;  /* 0x0001b00001297983 */ /* 0x000ee80000300800 */
[----:B------:R-:W4:Y:S04]  /*16390*/  LDL.LU R42, [R1+0x1ac] ;  /* 0x0001ac00012a7983 */ /* 0x000f280000300800 */
[----:B------:R-:W4:Y:S04]  /*163a0*/  LDL.LU R43, [R1+0x1a8] ;  /* 0x0001a800012b7983 */ /* 0x000f280000300800 */
[----:B------:R-:W3:Y:S01]  /*163b0*/  LDL.LU R252, [R1+0x1a4] ;  /* 0x0001a40001fc7983 */ /* 0x000ee20000300800 */
[----:B------:R-:W-:-:S02]  /*163c0*/  LEA R66, P4, R173, R0, 0x2 ;  /* 0x00000000ad427211 */ /* 0x000fc400078810ff */
[-C--:B------:R-:W-:Y:S01]  /*163d0*/  LEA R62, P5, R150, R0.reuse, 0x2 ;  /* 0x00000000963e7211 */ /* 0x080fe200078a10ff */
[----:B------:R-:W4:Y:S01]  /*163e0*/  LDL.LU R44, [R1+0x1a0] ;  /* 0x0001a000012c7983 */ /* 0x000f220000300800 */
[-C--:B------:R-:W-:Y:S02]  /*163f0*/  LEA.HI.X.SX32 R67, R173, R3.reuse, 0x2, P4 ;  /* 0x00000003ad437211 */ /* 0x080fe400020f16ff */
[-C--:B------:R-:W-:Y:S01]  /*16400*/  LEA R60, P4, R146, R0.reuse, 0x2 ;  /* 0x00000000923c7211 */ /* 0x080fe200078810ff */
[----:B------:R-:W4:Y:S01]  /*16410*/  LDL.LU R45, [R1+0x19c] ;  /* 0x00019c00012d7983 */ /* 0x000f220000300800 */
[-C--:B------:R-:W-:Y:S02]  /*16420*/  LEA R58, P6, R142, R0.reuse, 0x2 ;  /* 0x000000008e3a7211 */ /* 0x080fe400078c10ff */
[----:B------:R-:W-:Y:S01]  /*16430*/  LEA.HI.X.SX32 R63, R150, R3, 0x2, P5 ;  /* 0x00000003963f7211 */ /* 0x000fe200028f16ff */
[----:B------:R-:W4:Y:S01]  /*16440*/  LDL.LU R172, [R1+0x1d4] ;  /* 0x0001d40001ac7983 */ /* 0x000f220000300800 */
[----:B------:R-:W-:-:S02]  /*16450*/  LEA R56, P5, R138, R0, 0x2 ;  /* 0x000000008a387211 */ /* 0x000fc400078a10ff */
[-C--:B------:R-:W-:Y:S01]  /*16460*/  LEA.HI.X.SX32 R61, R146, R3.reuse, 0x2, P4 ;  /* 0x00000003923d7211 */ /* 0x080fe200020f16ff */
[----:B------:R-:W4:Y:S01]  /*16470*/  LDL.LU R173, [R1+0x1d0] ;  /* 0x0001d00001ad7983 */ /* 0x000f220000300800 */
[-C--:B------:R-:W-:Y:S02]  /*16480*/  LEA R54, P4, R134, R0.reuse, 0x2 ;  /* 0x0000000086367211 */ /* 0x080fe400078810ff */
[-C--:B------:R-:W-:Y:S01]  /*16490*/  LEA.HI.X.SX32 R59, R142, R3.reuse, 0x2, P6 ;  /* 0x000000038e3b7211 */ /* 0x080fe200030f16ff */
[----:B------:R-:W4:Y:S01]  /*164a0*/  LDL.LU R47, [R1+0x1c4] ;  /* 0x0001c400012f7983 */ /* 0x000f220000300800 */
[-C--:B------:R-:W-:Y:S02]  /*164b0*/  LEA R52, P6, R130, R0.reuse, 0x2 ;  /* 0x0000000082347211 */ /* 0x080fe400078c10ff */
[----:B------:R-:W-:Y:S01]  /*164c0*/  LEA.HI.X.SX32 R57, R138, R3, 0x2, P5 ;  /* 0x000000038a397211 */ /* 0x000fe200028f16ff */
[----:B------:R-:W-:Y:S01]  /*164d0*/  STL.64 [R1+0x728], R66 ;  /* 0x0007284201007387 */ /* 0x000fe20000100a00 */
[----:B------:R-:W-:-:S02]  /*164e0*/  LEA R50, P5, R126, R0, 0x2 ;  /* 0x000000007e327211 */ /* 0x000fc400078a10ff */
[-C--:B------:R-:W-:Y:S01]  /*164f0*/  LEA.HI.X.SX32 R55, R134, R3.reuse, 0x2, P4 ;  /* 0x0000000386377211 */ /* 0x080fe200020f16ff */
[----:B------:R-:W-:Y:S01]  /*16500*/  STL.64 [R1+0x748], R64 ;  /* 0x0007484001007387 */ /* 0x000fe20000100a00 */
[-C--:B------:R-:W-:Y:S02]  /*16510*/  LEA.HI.X.SX32 R53, R130, R3.reuse, 0x2, P6 ;  /* 0x0000000382357211 */ /* 0x080fe400030f16ff */
[----:B------:R-:W-:Y:S01]  /*16520*/  LEA.HI.X.SX32 R51, R126, R3, 0x2, P5 ;  /* 0x000000037e337211 */ /* 0x000fe200028f16ff */
[----:B------:R-:W-:Y:S04]  /*16530*/  STL.64 [R1+0x768], R62 ;  /* 0x0007683e01007387 */ /* 0x000fe80000100a00 */
[----:B------:R-:W-:Y:S04]  /*16540*/  STL.64 [R1+0x788], R60 ;  /* 0x0007883c01007387 */ /* 0x000fe80000100a00 */
[----:B------:R-:W-:Y:S04]  /*16550*/  STL.64 [R1+0x7a8], R58 ;  /* 0x0007a83a01007387 */ /* 0x000fe80000100a00 */
[----:B------:R-:W-:Y:S04]  /*16560*/  STL.64 [R1+0x7c8], R56 ;  /* 0x0007c83801007387 */ /* 0x000fe80000100a00 */
[----:B------:R-:W-:Y:S04]  /*16570*/  STL.64 [R1+0x7e8], R54 ;  /* 0x0007e83601007387 */ /* 0x000fe80000100a00 */
[----:B------:R-:W-:Y:S04]  /*16580*/  STL.64 [R1+0x808], R52 ;  /* 0x0008083401007387 */ /* 0x000fe80000100a00 */
[----:B------:R-:W-:Y:S04]  /*16590*/  STL.64 [R1+0x828], R50 ;  /* 0x0008283201007387 */ /* 0x000fe80000100a00 */
[----:B------:R-:W4:Y:S04]  /*165a0*/  LDL.LU R48, [R1+0x1b8] ;  /* 0x0001b80001307983 */ /* 0x000f280000300800 */
[----:B------:R-:W4:Y:S01]  /*165b0*/  LDL.LU R46, [R1+0x1c0] ;  /* 0x0001c000012e7983 */ /* 0x000f220000300800 */
[----:B--2---:R-:W-:Y:S01]  /*165c0*/  IMAD R25, R49, UR8, RZ ;  /* 0x0000000831197c24 */ /* 0x004fe2000f8e02ff */
[----:B------:R-:W-:-:S02]  /*165d0*/  ULDC UR8, c[0x0][0x240] ;  /* 0x0000900000087ab9 */ /* 0x000fc40000000800 */
[----:B------:R-:W2:Y:S01]  /*165e0*/  LDL.LU R49, [R1+0x1cc] ;  /* 0x0001cc0001317983 */ /* 0x000ea20000300800 */
[----:B---3--:R-:W-:-:S03]  /*165f0*/  IMAD R30, R252, UR26, RZ ;  /* 0x0000001afc1e7c24 */ /* 0x008fc6000f8e02ff */
[----:B------:R-:W3:Y:S01]  /*16600*/  LDL.LU R252, [R1+0x1c8] ;  /* 0x0001c80001fc7983 */ /* 0x000ee20000300800 */
[----:B-1----:R-:W-:Y:S01]  /*16610*/  IMAD R26, R40, UR10, RZ ;  /* 0x0000000a281a7c24 */ /* 0x002fe2000f8e02ff */
[----:B------:R-:W-:Y:S01]  /*16620*/  LOP3.LUT R136, R6, 0x2a, RZ, 0xfc, !PT ;  /* 0x0000002a06887812 */ /* 0x000fe200078efcff */
[----:B------:R-:W-:Y:S01]  /*16630*/  IMAD R27, R41, UR14, RZ ;  /* 0x0000000e291b7c24 */ /* 0x000fe2000f8e02ff */
[----:B------:R-:W-:Y:S01]  /*16640*/  ULDC UR10, c[0x0][0x230] ;  /* 0x00008c00000a7ab9 */ /* 0x000fe20000000800 */
[----:B----4-:R-:W-:Y:S02]  /*16650*/  IMAD R28, R42, UR18, RZ ;  /* 0x000000122a1c7c24 */ /* 0x010fe4000f8e02ff */
[----:B------:R-:W-:Y:S01]  /*16660*/  IMAD R33, R172, UR11, RZ ;  /* 0x0000000bac217c24 */ /* 0x000fe2000f8e02ff */
[-C--:B------:R-:W-:Y:S01]  /*16670*/  LEA R172, P4, R25, R0.reuse, 0x2 ;  /* 0x0000000019ac7211 */ /* 0x080fe200078810ff */
[----:B------:R-:W-:Y:S01]  /*16680*/  IMAD R29, R43, UR22, RZ ;  /* 0x000000162b1d7c24 */ /* 0x000fe2000f8e02ff */
[----:B------:R-:W-:Y:S01]  /*16690*/  LEA R14, P5, R26, R0, 0x2 ;  /* 0x000000001a0e7211 */ /* 0x000fe200078a10ff */
[----:B------:R-:W-:Y:S01]  /*166a0*/  IMAD R34, R173, UR15, RZ ;  /* 0x0000000fad227c24 */ /* 0x000fe2000f8e02ff */
[----:B------:R-:W-:-:S02]  /*166b0*/  LEA.HI.X.SX32 R173, R25, R3, 0x2, P4 ;  /* 0x0000000319ad7211 */ /* 0x000fc400020f16ff */
[-C--:B------:R-:W-:Y:S02]  /*166c0*/  LEA R12, P4, R27, R0.reuse, 0x2 ;  /* 0x000000001b0c7211 */ /* 0x080fe400078810ff */
[-C--:B------:R-:W-:Y:S01]  /*166d0*/  LEA.HI.X.SX32 R15, R26, R3.reuse, 0x2, P5 ;  /* 0x000000031a0f7211 */ /* 0x080fe200028f16ff */
[----:B------:R-:W-:Y:S01]  /*166e0*/  IMAD R35, R47, UR19, RZ ;  /* 0x000000132f237c24 */ /* 0x000fe2000f8e02ff */
[CC--:B------:R-:W-:Y:S01]  /*166f0*/  LEA R132, P5, R28.reuse, R0.reuse, 0x2 ;  /* 0x000000001c847211 */ /* 0x0c0fe200078a10ff */
[----:B------:R-:W4:Y:S01]  /*16700*/  LDL.LU R47, [R1+0x1dc] ;  /* 0x0001dc00012f7983 */ /* 0x000f220000300800 */
[-C--:B------:R-:W-:Y:S02]  /*16710*/  LEA.HI.X.SX32 R13, R27, R3.reuse, 0x2, P4 ;  /* 0x000000031b0d7211 */ /* 0x080fe400020f16ff */
[----:B------:R-:W-:Y:S02]  /*16720*/  LEA R128, P4, R29, R0, 0x2 ;  /* 0x000000001d807211 */ /* 0x000fe400078810ff */
[----:B------:R-:W-:-:S02]  /*16730*/  LEA.HI.X.SX32 R133, R28, R3, 0x2, P5 ;  /* 0x000000031c857211 */ /* 0x000fc400028f16ff */
[----:B------:R-:W-:Y:S01]  /*16740*/  LEA.HI.X.SX32 R129, R29, R3, 0x2, P4 ;  /* 0x000000031d817211 */ /* 0x000fe200020f16ff */
[----:B------:R-:W-:Y:S02]  /*16750*/  IMAD R36, R48, UR23, RZ ;  /* 0x0000001730247c24 */ /* 0x000fe4000f8e02ff */
[----:B------:R-:W4:Y:S04]  /*16760*/  LDL.LU R48, [R1+0x1e0] ;  /* 0x0001e00001307983 */ /* 0x000f280000300800 */
[----:B------:R-:W-:Y:S04]  /*16770*/  STL.64 [R1+0x840], R172 ;  /* 0x000840ac01007387 */ /* 0x000fe80000100a00 */
[----:B------:R-:W-:Y:S04]  /*16780*/  STL.64 [R1+0x850], R14 ;  /* 0x0008500e01007387 */ /* 0x000fe80000100a00 */
[----:B------:R-:W-:Y:S01]  /*16790*/  STL.64 [R1+0x870], R12 ;  /* 0x0008700c01007387 */ /* 0x000fe20000100a00 */
[----:B--2---:R-:W-:-:S03]  /*167a0*/  IMAD R25, R49, UR31, RZ ;  /* 0x0000001f31197c24 */ /* 0x004fc6000f8e02ff */
[----:B------:R-:W2:Y:S04]  /*167b0*/  LDL.LU R49, [R1+0x1e8] ;  /* 0x0001e80001317983 */ /* 0x000ea80000300800 */
[----:B------:R-:W-:Y:S04]  /*167c0*/  STL.64 [R1+0x890], R132 ;  /* 0x0008908401007387 */ /* 0x000fe80000100a00 */
[----:B------:R-:W-:Y:S01]  /*167d0*/  STL.64 [R1+0x8b0], R128 ;  /* 0x0008b08001007387 */ /* 0x000fe20000100a00 */
[----:B---3--:R-:W-:-:S03]  /*167e0*/  IMAD R27, R252, UR35, RZ ;  /* 0x00000023fc1b7c24 */ /* 0x008fc6000f8e02ff */
[----:B------:R-:W3:Y:S01]  /*167f0*/  LDL.LU R252, [R1+0x1ec] ;  /* 0x0001ec0001fc7983 */ /* 0x000ee20000300800 */
[----:B------:R-:W-:Y:S01]  /*16800*/  IMAD R31, R44, UR30, RZ ;  /* 0x0000001e2c1f7c24 */ /* 0x000fe2000f8e02ff */
[----:B------:R-:W-:Y:S01]  /*16810*/  LEA R112, P5, R30, R0, 0x2 ;  /* 0x000000001e707211 */ /* 0x000fe200078a10ff */
[----:B------:R-:W-:-:S03]  /*16820*/  IMAD R32, R45, UR34, RZ ;  /* 0x000000222d207c24 */ /* 0x000fc6000f8e02ff */
[CC--:B------:R-:W-:Y:S02]  /*16830*/  LEA R18, P4, R31.reuse, R0.reuse, 0x2 ;  /* 0x000000001f127211 */ /* 0x0c0fe400078810ff */
[-C--:B------:R-:W-:Y:S02]  /*16840*/  LEA.HI.X.SX32 R113, R30, R3.reuse, 0x2, P5 ;  /* 0x000000031e717211 */ /* 0x080fe400028f16ff */
[CC--:B------:R-:W-:Y:S02]  /*16850*/  LEA R16, P5, R32.reuse, R0.reuse, 0x2 ;  /* 0x0000000020107211 */ /* 0x0c0fe400078a10ff */
[-C--:B------:R-:W-:Y:S02]  /*16860*/  LEA.HI.X.SX32 R19, R31, R3.reuse, 0x2, P4 ;  /* 0x000000031f137211 */ /* 0x080fe400020f16ff */
[----:B------:R-:W-:Y:S02]  /*16870*/  LEA R10, P4, R33, R0, 0x2 ;  /* 0x00000000210a7211 */ /* 0x000fe400078810ff */
[----:B------:R-:W-:-:S02]  /*16880*/  LEA.HI.X.SX32 R17, R32, R3, 0x2, P5 ;  /* 0x0000000320117211 */ /* 0x000fc400028f16ff */
[----:B------:R-:W-:Y:S01]  /*16890*/  LEA.HI.X.SX32 R11, R33, R3, 0x2, P4 ;  /* 0x00000003210b7211 */ /* 0x000fe200020f16ff */
[----:B------:R-:W-:Y:S01]  /*168a0*/  STL.64 [R1+0x8d0], R112 ;  /* 0x0008d07001007387 */ /* 0x000fe20000100a00 */
[----:B------:R-:W-:-:S03]  /*168b0*/  LEA R124, P5, R34, R0, 0x2 ;  /* 0x00000000227c7211 */ /* 0x000fc600078a10ff */
[----:B------:R-:W-:Y:S01]  /*168c0*/  STL.64 [R1+0x8f0], R18 ;  /* 0x0008f01201007387 */ /* 0x000fe20000100a00 */
[----:B------:R-:W-:-:S03]  /*168d0*/  LEA R122, P4, R35, R0, 0x2 ;  /* 0x00000000237a7211 */ /* 0x000fc600078810ff */
[----:B------:R-:W-:Y:S04]  /*168e0*/  STL.64 [R1+0x940], R16 ;  /* 0x0009401001007387 */ /* 0x000fe80000100a00 */
[----:B------:R-:W-:Y:S01]  /*168f0*/  STL.64 [R1+0x858], R10 ;  /* 0x0008580a01007387 */ /* 0x000fe20000100a00 */
[----:B------:R-:W-:-:S03]  /*16900*/  LEA.HI.X.SX32 R125, R34, R3, 0x2, P5 ;  /* 0x00000003227d7211 */ /* 0x000fc600028f16ff */
[----:B------:R-:W3:Y:S01]  /*16910*/  LDL.LU R40, [R1+0x1f0] ;  /* 0x0001f00001287983 */ /* 0x000ee20000300800 */
[----:B------:R-:W-:Y:S01]  /*16920*/  IMAD R26, R46, UR27, RZ ;  /* 0x0000001b2e1a7c24 */ /* 0x000fe2000f8e02ff */
[-C--:B------:R-:W-:Y:S02]  /*16930*/  LEA.HI.X.SX32 R123, R35, R3.reuse, 0x2, P4 ;  /* 0x00000003237b7211 */ /* 0x080fe400020f16ff */
[----:B------:R-:W3:Y:S01]  /*16940*/  LDL.LU R41, [R1+0x1e4] ;  /* 0x0001e40001297983 */ /* 0x000ee20000300800 */
[-C--:B------:R-:W-:Y:S02]  /*16950*/  LEA R120, P5, R36, R0.reuse, 0x2 ;  /* 0x0000000024787211 */ /* 0x080fe400078a10ff */
[----:B------:R-:W-:Y:S01]  /*16960*/  LEA R118, P4, R26, R0, 0x2 ;  /* 0x000000001a767211 */ /* 0x000fe200078810ff */
[----:B------:R-:W-:Y:S01]  /*16970*/  STL.64 [R1+0x878], R124 ;  /* 0x0008787c01007387 */ /* 0x000fe20000100a00 */
[----:B------:R-:W-:-:S03]  /*16980*/  LEA.HI.X.SX32 R121, R36, R3, 0x2, P5 ;  /* 0x0000000324797211 */ /* 0x000fc600028f16ff */
[----:B------:R-:W-:Y:S01]  /*16990*/  STL.64 [R1+0x898], R122 ;  /* 0x0008987a01007387 */ /* 0x000fe20000100a00 */
[----:B------:R-:W-:-:S03]  /*169a0*/  LEA.HI.X.SX32 R119, R26, R3, 0x2, P4 ;  /* 0x000000031a777211 */ /* 0x000fc600020f16ff */
[----:B------:R-:W3:Y:S01]  /*169b0*/  LDL.LU R42, [R1+0x1d8] ;  /* 0x0001d800012a7983 */ /* 0x000ee20000300800 */
[----:B----4-:R-:W-:-:S03]  /*169c0*/  IMAD R28, R47, UR12, RZ ;  /* 0x0000000c2f1c7c24 */ /* 0x010fc6000f8e02ff */
[----:B------:R-:W4:Y:S04]  /*169d0*/  LDL.LU R43, [R1+0x86c] ;  /* 0x00086c00012b7983 */ /* 0x000f280000300800 */
[----:B------:R-:W4:Y:S04]  /*169e0*/  LDL.LU R44, [R1+0x868] ;  /* 0x00086800012c7983 */ /* 0x000f280000300800 */
[----:B------:R-:W4:Y:S01]  /*169f0*/  LDL.LU R45, [R1+0x84c] ;  /* 0x00084c00012d7983 */ /* 0x000f220000300800 */
[----:B------:R-:W-:-:S03]  /*16a00*/  IMAD R30, R48, UR16, RZ ;  /* 0x00000010301e7c24 */ /* 0x000fc6000f8e02ff */
[----:B------:R-:W4:Y:S01]  /*16a10*/  LDL.LU R46, [R1+0x848] ;  /* 0x00084800012e7983 */ /* 0x000f220000300800 */
[----:B------:R-:W-:-:S03]  /*16a20*/  LEA R116, P5, R25, R0, 0x2 ;  /* 0x0000000019747211 */ /* 0x000fc600078a10ff */
[----:B------:R-:W4:Y:S04]  /*16a30*/  LDL.LU R47, [R1+0x1fc] ;  /* 0x0001fc00012f7983 */ /* 0x000f280000300800 */
[----:B------:R-:W-:Y:S04]  /*16a40*/  STL.64 [R1+0x8b8], R120 ;  /* 0x0008b87801007387 */ /* 0x000fe80000100a00 */
[----:B------:R-:W-:Y:S04]  /*16a50*/  STL.64 [R1+0x8d8], R118 ;  /* 0x0008d87601007387 */ /* 0x000fe80000100a00 */
[----:B------:R-:W4:Y:S01]  /*16a60*/  LDL.LU R48, [R1+0x1f8] ;  /* 0x0001f80001307983 */ /* 0x000f220000300800 */
[----:B------:R-:W-:Y:S01]  /*16a70*/  LEA.HI.X.SX32 R117, R25, R3, 0x2, P5 ;  /* 0x0000000319757211 */ /* 0x000fe200028f16ff */
[----:B--2---:R-:W-:-:S02]  /*16a80*/  IMAD R29, R49, UR20, RZ ;  /* 0x00000014311d7c24 */ /* 0x004fc4000f8e02ff */
[----:B------:R-:W2:Y:S01]  /*16a90*/  LDL.LU R49, [R1+0x1f4] ;  /* 0x0001f40001317983 */ /* 0x000ea20000300800 */
[----:B---3--:R-:W-:-:S03]  /*16aa0*/  IMAD R25, R252, UR24, RZ ;  /* 0x00000018fc197c24 */ /* 0x008fc6000f8e02ff */
[----:B------:R-:W3:Y:S01]  /*16ab0*/  LDL.LU R252, [R1+0x888] ;  /* 0x0008880001fc7983 */ /* 0x000ee20000300800 */
[CC--:B------:R-:W-:Y:S02]  /*16ac0*/  LEA R150, P4, R28.reuse, R0.reuse, 0x2 ;  /* 0x000000001c967211 */ /* 0x0c0fe400078810ff */
[-C--:B------:R-:W-:Y:S02]  /*16ad0*/  LEA R114, P6, R27, R0.reuse, 0x2 ;  /* 0x000000001b727211 */ /* 0x080fe400078c10ff */
[-C--:B------:R-:W-:Y:S02]  /*16ae0*/  LEA.HI.X.SX32 R151, R28, R3.reuse, 0x2, P4 ;  /* 0x000000031c977211 */ /* 0x080fe400020f16ff */
[----:B------:R-:W-:Y:S02]  /*16af0*/  LEA R142, P4, R29, R0, 0x2 ;  /* 0x000000001d8e7211 */ /* 0x000fe400078810ff */
[-C--:B------:R-:W-:Y:S02]  /*16b00*/  LEA.HI.X.SX32 R115, R27, R3.reuse, 0x2, P6 ;  /* 0x000000031b737211 */ /* 0x080fe400030f16ff */
[----:B------:R-:W-:-:S02]  /*16b10*/  LEA.HI.X.SX32 R143, R29, R3, 0x2, P4 ;  /* 0x000000031d8f7211 */ /* 0x000fc400020f16ff */
[CC--:B------:R-:W-:Y:S02]  /*16b20*/  LEA R138, P6, R25.reuse, R0.reuse, 0x2 ;  /* 0x00000000198a7211 */ /* 0x0c0fe400078c10ff */
[----:B------:R-:W-:Y:S02]  /*16b30*/  LEA R146, P5, R30, R0, 0x2 ;  /* 0x000000001e927211 */ /* 0x000fe400078a10ff */
[----:B------:R-:W-:Y:S01]  /*16b40*/  LEA.HI.X.SX32 R139, R25, R3, 0x2, P6 ;  /* 0x00000003198b7211 */ /* 0x000fe200030f16ff */
[----:B------:R-:W-:Y:S02]  /*16b50*/  IMAD R26, R40, UR28, RZ ;  /* 0x0000001c281a7c24 */ /* 0x000fe4000f8e02ff */
[----:B------:R-:W-:-:S03]  /*16b60*/  IMAD R27, R41, UR32, RZ ;  /* 0x00000020291b7c24 */ /* 0x000fc6000f8e02ff */
[----:B------:R-:W-:-:S04]  /*16b70*/  LEA R134, P4, R26, R0, 0x2 ;  /* 0x000000001a867211 */ /* 0x000fc800078810ff */
[-C--:B------:R-:W-:Y:S02]  /*16b80*/  LEA.HI.X.SX32 R135, R26, R3.reuse, 0x2, P4 ;  /* 0x000000031a877211 */ /* 0x080fe400020f16ff */
[CC--:B------:R-:W-:Y:S02]  /*16b90*/  LEA R130, P4, R27.reuse, R0.reuse, 0x2 ;  /* 0x000000001b827211 */ /* 0x0c0fe400078810ff */
[----:B------:R-:W-:Y:S01]  /*16ba0*/  LOP3.LUT R40, R6, 0x28, RZ, 0xfc, !PT ;  /* 0x0000002806287812 */ /* 0x000fe200078efcff */
[----:B------:R-:W-:Y:S01]  /*16bb0*/  IMAD R25, R42, UR36, RZ ;  /* 0x000000242a197c24 */ /* 0x000fe2000f8e02ff */
[-C--:B------:R-:W-:Y:S02]  /*16bc0*/  LEA.HI.X.SX32 R131, R27, R3.reuse, 0x2, P4 ;  /* 0x000000031b837211 */ /* 0x080fe400020f16ff */
[----:B------:R-:W-:Y:S01]  /*16bd0*/  LEA.HI.X.SX32 R147, R30, R3, 0x2, P5 ;  /* 0x000000031e937211 */ /* 0x000fe200028f16ff */
[----:B----4-:R-:W-:Y:S01]  /*16be0*/  IMAD R28, R43, UR8, RZ ;  /* 0x000000082b1c7c24 */ /* 0x010fe2000f8e02ff */
[----:B------:R-:W-:Y:S01]  /*16bf0*/  LEA R126, P4, R25, R0, 0x2 ;  /* 0x00000000197e7211 */ /* 0x000fe200078810ff */
[----:B------:R-:W-:Y:S01]  /*16c00*/  ULDC UR8, c[0x0][0x230] ;  /* 0x00008c0000087ab9 */ /* 0x000fe20000000800 */
[----:B------:R-:W-:Y:S01]  /*16c10*/  ISETP.GE.AND P5, PT, R40, UR38, PT ;  /* 0x0000002628007c0c */ /* 0x000fe2000bfa6270 */
[----:B------:R-:W-:-:S02]  /*16c20*/  IMAD R29, R44, UR13, RZ ;  /* 0x0000000d2c1d7c24 */ /* 0x000fc4000f8e02ff */
[----:B------:R-:W-:Y:S01]  /*16c30*/  IMAD R26, R45, UR17, RZ ;  /* 0x000000112d1a7c24 */ /* 0x000fe2000f8e02ff */
[-C--:B------:R-:W-:Y:S02]  /*16c40*/  LEA.HI.X.SX32 R127, R25, R3.reuse, 0x2, P4 ;  /* 0x00000003197f7211 */ /* 0x080fe400020f16ff */
[----:B------:R-:W-:Y:S01]  /*16c50*/  SEL R25, R9, RZ, !P5 ;  /* 0x000000ff09197207 */ /* 0x000fe20006800000 */
[----:B------:R-:W-:Y:S01]  /*16c60*/  IMAD R30, R46, UR21, RZ ;  /* 0x000000152e1e7c24 */ /* 0x000fe2000f8e02ff */
[CC--:B------:R-:W-:Y:S02]  /*16c70*/  LEA R44, P6, R26.reuse, R0.reuse, 0x2 ;  /* 0x000000001a2c7211 */ /* 0x0c0fe400078c10ff */
[----:B------:R-:W-:Y:S01]  /*16c80*/  LEA R46, P5, R29, R0, 0x2 ;  /* 0x000000001d2e7211 */ /* 0x000fe200078a10ff */
[----:B------:R-:W-:Y:S01]  /*16c90*/  IMAD R31, R47, UR25, RZ ;  /* 0x000000192f1f7c24 */ /* 0x000fe2000f8e02ff */
[-C--:B------:R-:W-:Y:S02]  /*16ca0*/  LEA.HI.X.SX32 R45, R26, R3.reuse, 0x2, P6 ;  /* 0x000000031a2d7211 */ /* 0x080fe400030f16ff */
[----:B------:R-:W-:-:S02]  /*16cb0*/  LEA.HI.X.SX32 R47, R29, R3, 0x2, P5 ;  /* 0x000000031d2f7211 */ /* 0x000fc400028f16ff */
[-C--:B------:R-:W-:Y:S01]  /*16cc0*/  LEA R40, P5, R31, R0.reuse, 0x2 ;  /* 0x000000001f287211 */ /* 0x080fe200078a10ff */
[----:B------:R-:W-:Y:S01]  /*16cd0*/  IMAD R33, R48, UR29, RZ ;  /* 0x0000001d30217c24 */ /* 0x000fe2000f8e02ff */
[----:B------:R-:W-:-:S04]  /*16ce0*/  LEA R48, P4, R28, R0, 0x2 ;  /* 0x000000001c307211 */ /* 0x000fc800078810ff */
[----:B------:R-:W-:Y:S02]  /*16cf0*/  LEA R38, P6, R33, R0, 0x2 ;  /* 0x0000000021267211 */ /* 0x000fe400078c10ff */
[-C--:B------:R-:W-:Y:S02]  /*16d00*/  LEA.HI.X.SX32 R41, R31, R3.reuse, 0x2, P5 ;  /* 0x000000031f297211 */ /* 0x080fe400028f16ff */
[-C--:B------:R-:W-:Y:S02]  /*16d10*/  LEA.HI.X.SX32 R39, R33, R3.reuse, 0x2, P6 ;  /* 0x0000000321277211 */ /* 0x080fe400030f16ff */
[----:B------:R-:W-:Y:S02]  /*16d20*/  ISETP.GE.AND P6, PT, R136, UR39, PT ;  /* 0x0000002788007c0c */ /* 0x000fe4000bfc6270 */
[----:B------:R-:W-:Y:S01]  /*16d30*/  LOP3.LUT R26, R6, 0x2e, RZ, 0xfc, !PT ;  /* 0x0000002e061a7812 */ /* 0x000fe200078efcff */
[----:B------:R-:W-:Y:S04]  /*16d40*/  STL.64 [R1+0x8f8], R116 ;  /* 0x0008f87401007387 */ /* 0x000fe80000100a00 */
[----:B------:R-:W-:Y:S04]  /*16d50*/  STL.64 [R1+0x948], R114 ;  /* 0x0009487201007387 */ /* 0x000fe80000100a00 */
[----:B------:R-:W-:Y:S04]  /*16d60*/  STL.64 [R1+0x860], R150 ;  /* 0x0008609601007387 */ /* 0x000fe80000100a00 */
[----:B------:R-:W-:Y:S04]  /*16d70*/  STL.64 [R1+0x880], R146 ;  /* 0x0008809201007387 */ /* 0x000fe80000100a00 */
[----:B------:R-:W-:Y:S04]  /*16d80*/  STL.64 [R1+0x8a0], R142 ;  /* 0x0008a08e01007387 */ /* 0x000fe80000100a00 */
[----:B------:R-:W-:Y:S04]  /*16d90*/  STL.64 [R1+0x8c0], R138 ;  /* 0x0008c08a01007387 */ /* 0x000fe80000100a00 */
[----:B------:R-:W-:Y:S04]  /*16da0*/  STL.64 [R1+0x8e0], R134 ;  /* 0x0008e08601007387 */ /* 0x000fe80000100a00 */
[----:B------:R-:W-:Y:S04]  /*16db0*/  STL.64 [R1+0x930], R130 ;  /* 0x0009308201007387 */ /* 0x000fe80000100a00 */
[----:B------:R-:W-:Y:S01]  /*16dc0*/  STL.64 [R1+0x950], R126 ;  /* 0x0009507e01007387 */ /* 0x000fe20000100a00 */
[----:B--2---:R-:W-:Y:S01]  /*16dd0*/  IMAD R32, R49, UR33, RZ ;  /* 0x0000002131207c24 */ /* 0x004fe2000f8e02ff */
[----:B------:R-:W-:-:S02]  /*16de0*/  LEA.HI.X.SX32 R49, R28, R3, 0x2, P4 ;  /* 0x000000031c317211 */ /* 0x000fc400020f16ff */
[-C--:B------:R-:W-:Y:S02]  /*16df0*/  LEA R42, P4, R30, R0.reuse, 0x2 ;  /* 0x000000001e2a7211 */ /* 0x080fe400078810ff */
[----:B------:R-:W-:Y:S02]  /*16e00*/  LEA R36, P5, R32, R0, 0x2 ;  /* 0x0000000020247211 */ /* 0x000fe400078a10ff */
[-C--:B------:R-:W-:Y:S02]  /*16e10*/  LEA.HI.X.SX32 R43, R30, R3.reuse, 0x2, P4 ;  /* 0x000000031e2b7211 */ /* 0x080fe400020f16ff */
[----:B------:R-:W-:Y:S01]  /*16e20*/  LEA.HI.X.SX32 R37, R32, R3, 0x2, P5 ;  /* 0x0000000320257211 */ /* 0x000fe200028f16ff */
[----:B---3--:R-:W-:-:S05]  /*16e30*/  IMAD R27, R252, UR37, RZ ;  /* 0x00000025fc1b7c24 */ /* 0x008fca000f8e02ff */
[----:B------:R-:W-:Y:S02]  /*16e40*/  LEA R34, P4, R27, R0, 0x2 ;  /* 0x000000001b227211 */ /* 0x000fe400078810ff */
[----:B------:R-:W-:Y:S02]  /*16e50*/  SEL R0, R9, RZ, !P6 ;  /* 0x000000ff09007207 */ /* 0x000fe40007000000 */
[----:B------:R-:W-:Y:S02]  /*16e60*/  LEA.HI.X.SX32 R35, R27, R3, 0x2, P4 ;  /* 0x000000031b237211 */ /* 0x000fe400020f16ff */
[----:B------:R-:W-:Y:S02]  /*16e70*/  LOP3.LUT R27, R6, 0x2c, RZ, 0xfc, !PT ;  /* 0x0000002c061b7812 */ /* 0x000fe400078efcff */
[----:B------:R-:W-:Y:S02]  /*16e80*/  ISETP.NE.U32.AND P5, PT, R25, RZ, PT ;  /* 0x000000ff1900720c */ /* 0x000fe40003fa5070 */
[----:B------:R-:W-:-:S02]  /*16e90*/  ISETP.NE.U32.AND P3, PT, R0, RZ, PT ;  /* 0x000000ff0000720c */ /* 0x000fc40003f65070 */
[----:B------:R-:W-:Y:S02]  /*16ea0*/  SEL R0, R9, RZ, !P1 ;  /* 0x000000ff09007207 */ /* 0x000fe40004800000 */
[----:B------:R-:W-:Y:S01]  /*16eb0*/  ISETP.GE.AND P1, PT, R27, UR8, PT ;  /* 0x000000081b007c0c */ /* 0x000fe2000bf26270 */
[----:B------:R-:W-:-:S03]  /*16ec0*/  ULDC UR8, c[0x0][0x230] ;  /* 0x00008c0000087ab9 */ /* 0x000fc60000000800 */
[C---:B------:R-:W-:Y:S02]  /*16ed0*/  SEL R3, R9.reuse, RZ, !P1 ;  /* 0x000000ff09037207 */ /* 0x040fe40004800000 */
[----:B------:R-:W-:Y:S01]  /*16ee0*/  ISETP.GE.AND P1, PT, R26, UR8, PT ;  /* 0x000000081a007c0c */ /* 0x000fe2000bf26270 */
[----:B------:R-:W-:Y:S01]  /*16ef0*/  LDGSTS.E [R24+0x42000], desc[UR48][R176.64], P5 ;  /* 0x42000000b0187fae */ /* 0x000fe2000a921870 */
[C---:B------:R-:W-:Y:S01]  /*16f00*/  SEL R25, R9.reuse, RZ, !P0 ;  /* 0x000000ff09197207 */ /* 0x040fe20004000000 */
[----:B------:R-:W-:Y:S01]  /*16f10*/  ULDC UR8, c[0x0][0x230] ;  /* 0x00008c0000087ab9 */ /* 0x000fe20000000800 */
[----:B------:R-:W-:Y:S01]  /*16f20*/  ISETP.NE.U32.AND P0, PT, R0, RZ, PT ;  /* 0x000000ff0000720c */ /* 0x000fe20003f05070 */
[----:B------:R1:W-:Y:S01]  /*16f30*/  LDGSTS.E [R24+0x42008], desc[UR48][R178.64], P3 ;  /* 0x42008000b2187fae */ /* 0x0003e20009921870 */
[----:B------:R-:W-:Y:S02]  /*16f40*/  SEL R0, R9, RZ, !P1 ;  /* 0x000000ff09007207 */ /* 0x000fe40004800000 */
[----:B------:R-:W-:-:S02]  /*16f50*/  ISETP.NE.U32.AND P5, PT, R25, RZ, PT ;  /* 0x000000ff1900720c */ /* 0x000fc40003fa5070 */
[----:B------:R-:W-:Y:S02]  /*16f60*/  ISETP.NE.U32.AND P1, PT, R3, RZ, PT ;  /* 0x000000ff0300720c */ /* 0x000fe40003f25070 */
[----:B------:R-:W-:Y:S02]  /*16f70*/  ISETP.NE.U32.AND P3, PT, R0, RZ, PT ;  /* 0x000000ff0000720c */ /* 0x000fe40003f65070 */
[----:B------:R-:W-:Y:S02]  /*16f80*/  LOP3.LUT R26, R7, 0x30, RZ, 0x3c, !PT ;  /* 0x00000030071a7812 */ /* 0x000fe400078e3cff */
[----:B------:R-:W-:Y:S02]  /*16f90*/  LOP3.LUT R27, R6, 0x12, RZ, 0xfc, !PT ;  /* 0x00000012061b7812 */ /* 0x000fe400078efcff */
[----:B------:R-:W-:Y:S01]  /*16fa0*/  SEL R3, R9, RZ, !P2 ;  /* 0x000000ff09037207 */ /* 0x000fe20005000000 */
[----:B------:R-:W-:Y:S01]  /*16fb0*/  VIADD R0, R26, UR47 ;  /* 0x0000002f1a007c36 */ /* 0x000fe20008000000 */
[----:B------:R-:W-:Y:S01]  /*16fc0*/  ISETP.GE.AND P2, PT, R27, UR8, PT ;  /* 0x000000081b007c0c */ /* 0x000fe2000bf46270 */
[----:B------:R-:W-:Y:S01]  /*16fd0*/  STL.64 [R1+0x848], R48 ;  /* 0x0008483001007387 */ /* 0x000fe20000100a00 */
[----:B------:R-:W-:Y:S01]  /*16fe0*/  LOP3.LUT R25, R6, 0x30, RZ, 0xfc, !PT ;  /* 0x0000003006197812 */ /* 0x000fe200078efcff */
[----:B------:R-:W-:-:S02]  /*16ff0*/  ULDC UR8, c[0x0][0x230] ;  /* 0x00008c0000087ab9 */ /* 0x000fc40000000800 */
[----:B------:R-:W-:Y:S01]  /*17000*/  STL.64 [R1+0x868], R46 ;  /* 0x0008682e01007387 */ /* 0x000fe20000100a00 */
[----:B-1----:R-:W-:-:S03]  /*17010*/  SEL R24, R9, RZ, !P2 ;  /* 0x000000ff09187207 */ /* 0x002fc60005000000 */
[----:B------:R-:W-:Y:S01]  /*17020*/  STL.64 [R1+0x888], R44 ;  /* 0x0008882c01007387 */ /* 0x000fe20000100a00 */
[----:B------:R-:W-:Y:S01]  /*17030*/  ISETP.GE.AND P6, PT, R25, UR8, PT ;  /* 0x0000000819007c0c */ /* 0x000fe2000bfc6270 */
[----:B------:R-:W-:Y:S02]  /*17040*/  ULDC UR8, c[0x0][0x230] ;  /* 0x00008c0000087ab9 */ /* 0x000fe40000000800 */
[----:B------:R-:W-:Y:S01]  /*17050*/  STL.64 [R1+0x8a8], R42 ;  /* 0x0008a82a01007387 */ /* 0x000fe20000100a00 */
[----:B------:R-:W-:-:S03]  /*17060*/  ISETP.NE.U32.AND P2, PT, R3, RZ, PT ;  /* 0x000000ff0300720c */ /* 0x000fc60003f45070 */
[----:B------:R-:W-:Y:S01]  /*17070*/  STL.64 [R1+0x8c8], R40 ;  /* 0x0008c82801007387 */ /* 0x000fe20000100a00 */
[----:B------:R-:W-:-:S03]  /*17080*/  LOP3.LUT R27, R6, 0x32, RZ, 0xfc, !PT ;  /* 0x00000032061b7812 */ /* 0x000fc600078efcff */
[----:B------:R-:W-:Y:S01]  /*17090*/  LDGSTS.E [R0+0x40000], desc[UR48][R20.64], P0 ;  /* 0x4000000014007fae */ /* 0x000fe20008121870 */
[----:B------:R-:W-:-:S03]  /*170a0*/  ISETP.NE.U32.AND P0, PT, R24, RZ, PT ;  /* 0x000000ff1800720c */ /* 0x000fc60003f05070 */
[----:B------:R-:W-:Y:S04]  /*170b0*/  STL.64 [R1+0x8e8], R38 ;  /* 0x0008e82601007387 */ /* 0x000fe80000100a00 */
[----:B------:R-:W-:Y:S04]  /*170c0*/  LDGSTS.E [R0+0x40008], desc[UR48][R22.64], P5 ;  /* 0x4000800016007fae */ /* 0x000fe8000a921870 */
[----:B------:R-:W-:Y:S04]  /*170d0*/  STL.64 [R1+0x958], R34 ;  /* 0x0009582201007387 */ /* 0x000fe80000100a00 */
[----:B------:R-:W-:Y:S01]  /*170e0*/  LDGSTS.E [R0+0x42000], desc[UR48][R180.64], P1 ;  /* 0x42000000b4007fae */ /* 0x000fe20008921870 */
[----:B------:R-:W-:-:S03]  /*170f0*/  SEL R3, R9, RZ, !P6 ;  /* 0x000000ff09037207 */ /* 0x000fc60007000000 */
[----:B------:R-:W-:Y:S04]  /*17100*/  STL.64 [R1+0x938], R36 ;  /* 0x0009382401007387 */ /* 0x000fe80000100a00 */
[----:B------:R1:W-:Y:S01]  /*17110*/  LDGSTS.E [R0+0x42008], desc[UR48][R182.64], P3 ;  /* 0x42008000b6007fae */ /* 0x0003e20009921870 */
[----:B------:R-:W-:Y:S01]  /*17120*/  ISETP.GE.AND P3, PT, R27, UR10, PT ;  /* 0x0000000a1b007c0c */ /* 0x000fe2000bf66270 */
[----:B------:R-:W-:Y:S02]  /*17130*/  ULDC UR10, c[0x0][0x230] ;  /* 0x00008c00000a7ab9 */ /* 0x000fe40000000800 */
[----:B------:R2:W-:Y:S01]  /*17140*/  STL [R1+0xdb4], R26 ;  /* 0x000db41a01007387 */ /* 0x0005e20000100800 */
[----:B------:R-:W-:Y:S02]  /*17150*/  LOP3.LUT R25, R6, 0x16, RZ, 0xfc, !PT ;  /* 0x0000001606197812 */ /* 0x000fe400078efcff */
[----:B-1----:R-:W-:-:S02]  /*17160*/  LOP3.LUT R0, R7, 0x40, RZ, 0x3c, !PT ;  /* 0x0000004007007812 */ /* 0x002fc400078e3cff */
[----:B--2---:R-:W-:Y:S02]  /*17170*/  LOP3.LUT R26, R6, 0x14, RZ, 0xfc, !PT ;  /* 0x00000014061a7812 */ /* 0x004fe400078efcff */
[----:B------:R-:W-:Y:S01]  /*17180*/  ISETP.NE.U32.AND P5, PT, R3, RZ, PT ;  /* 0x000000ff0300720c */ /* 0x000fe20003fa5070 */
[----:B------:R1:W-:Y:S01]  /*17190*/  STL [R1+0xda4], R0 ;  /* 0x000da40001007387 */ /* 0x0003e20000100800 */
[----:B------:R-:W-:Y:S01]  /*171a0*/  ISETP.GE.AND P1, PT, R26, UR8, PT ;  /* 0x000000081a007c0c */ /* 0x000fe2000bf26270 */
[----:B------:R-:W-:Y:S01]  /*171b0*/  ULDC UR8, c[0x0][0x230] ;  /* 0x00008c0000087ab9 */ /* 0x000fe20000000800 */
[----:B------:R-:W-:Y:S02]  /*171c0*/  SEL R3, R9, RZ, !P3 ;  /* 0x000000ff09037207 */ /* 0x000fe40005800000 */
[----:B------:R-:W-:Y:S01]  /*171d0*/  ISETP.GE.AND P6, PT, R25, UR8, PT ;  /* 0x0000000819007c0c */ /* 0x000fe2000bfc6270 */
[----:B------:R-:W-:Y:S01]  /*171e0*/  ULDC UR8, c[0x0][0x230] ;  /* 0x00008c0000087ab9 */ /* 0x000fe20000000800 */
[----:B------:R-:W-:Y:S01]  /*171f0*/  LOP3.LUT R26, R6, 0x34, RZ, 0xfc, !PT ;  /* 0x00000034061a7812 */ /* 0x000fe200078efcff */
[----:B-1----:R-:W-:Y:S01]  /*17200*/  VIADD R0, R0, UR47 ;  /* 0x0000002f00007c36 */ /* 0x002fe20008000000 */
[----:B------:R-:W-:-:S02]  /*17210*/  SEL R24, R9, RZ, !P1 ;  /* 0x000000ff09187207 */ /* 0x000fc40004800000 */
[----:B------:R-:W-:Y:S02]  /*17220*/  ISETP.NE.U32.AND P3, PT, R3, RZ, PT ;  /* 0x000000ff0300720c */ /* 0x000fe40003f65070 */
[----:B------:R-:W-:Y:S01]  /*17230*/  LDGSTS.E [R0+0x40000], desc[UR48][R152.64], P2 ;  /* 0x4000000098007fae */ /* 0x000fe20009121870 */
[----:B------:R-:W-:-:S03]  /*17240*/  SEL R3, R9, RZ, !P6 ;  /* 0x000000ff09037207 */ /* 0x000fc60007000000 */
[----:B------:R-:W-:Y:S01]  /*17250*/  LDGSTS.E [R0+0x40008], desc[UR48][R154.64], P0 ;  /* 0x400080009a007fae */ /* 0x000fe20008121870 */
[----:B------:R-:W-:Y:S01]  /*17260*/  ISETP.GE.AND P0, PT, R26, UR8, PT ;  /* 0x000000081a007c0c */ /* 0x000fe2000bf06270 */
[----:B------:R-:W-:Y:S01]  /*17270*/  ULDC UR8, c[0x0][0x230] ;  /* 0x00008c0000087ab9 */ /* 0x000fe20000000800 */
[----:B------:R-:W-:Y:S01]  /*17280*/  ISETP.NE.U32.AND P1, PT, R24, RZ, PT ;  /* 0x000000ff1800720c */ /* 0x000fe20003f25070 */
[----:B------:R-:W-:Y:S01]  /*17290*/  LDGSTS.E [R0+0x42000], desc[UR48][R184.64], P5 ;  /* 0x42000000b8007fae */ /* 0x000fe2000a921870 */
[----:B------:R-:W-:Y:S02]  /*172a0*/  ISETP.NE.U32.AND P2, PT, R3, RZ, PT ;  /* 0x000000ff0300720c */ /* 0x000fe40003f45070 */
[----:B------:R-:W-:Y:S01]  /*172b0*/  LOP3.LUT R24, R6, 0x36, RZ, 0xfc, !PT ;  /* 0x0000003606187812 */ /* 0x000fe200078efcff */
[----:B------:R1:W-:Y:S01]  /*172c0*/  LDGSTS.E [R0+0x42008], desc[UR48][R186.64], P3 ;  /* 0x42008000ba007fae */ /* 0x0003e20009921870 */
[----:B------:R-:W-:Y:S02]  /*172d0*/  SEL R3, R9, RZ, !P0 ;  /* 0x000000ff09037207 */ /* 0x000fe40004000000 */
[----:B------:R-:W-:-:S02]  /*172e0*/  LOP3.LUT R26, R7, 0x50, RZ, 0x3c, !PT ;  /* 0x00000050071a7812 */ /* 0x000fc400078e3cff */
[----:B------:R-:W-:Y:S02]  /*172f0*/  LOP3.LUT R25, R6, 0x18, RZ, 0xfc, !PT ;  /* 0x0000001806197812 */ /* 0x000fe400078efcff */
[----:B------:R-:W-:Y:S02]  /*17300*/  ISETP.GE.AND P6, PT, R24, UR10, PT ;  /* 0x0000000a18007c0c */ /* 0x000fe4000bfc6270 */
[----:B------:R-:W-:Y:S01]  /*17310*/  ISETP.NE.U32.AND P5, PT, R3, RZ, PT ;  /* 0x000000ff0300720c */ /* 0x000fe20003fa5070 */
[----:B------:R-:W-:Y:S01]  /*17320*/  VIADD R3, R26, UR47 ;  /* 0x0000002f1a037c36 */ /* 0x000fe20008000000 */
[----:B------:R-:W-:Y:S01]  /*17330*/  ISETP.GE.AND P0, PT, R25, UR8, PT ;  /* 0x0000000819007c0c */ /* 0x000fe2000bf06270 */
[----:B------:R2:W-:Y:S01]  /*17340*/  STL [R1+0xd94], R26 ;  /* 0x000d941a01007387 */ /* 0x0005e20000100800 */
[C---:B------:R-:W-:Y:S01]  /*17350*/  SEL R25, R9.reuse, RZ, !P6 ;  /* 0x000000ff09197207 */ /* 0x040fe20007000000 */
[----:B------:R-:W-:Y:S01]  /*17360*/  ULDC UR8, c[0x0][0x230] ;  /* 0x00008c0000087ab9 */ /* 0x000fe20000000800 */
[----:B------:R-:W-:Y:S01]  /*17370*/  SEL R24, R9, RZ, !P0 ;  /* 0x000000ff09187207 */ /* 0x000fe20004000000 */
[----:B------:R-:W-:Y:S01]  /*17380*/  LDGSTS.E [R3+0x40000], desc[UR48][R156.64], P1 ;  /* 0x400000009c037fae */ /* 0x000fe20008921870 */
[----:B------:R-:W-:Y:S01]  /*17390*/  ISETP.NE.U32.AND P0, PT, R25, RZ, PT ;  /* 0x000000ff1900720c */ /* 0x000fe20003f05070 */
[----:B------:R-:W-:Y:S01]  /*173a0*/  ULDC UR10, c[0x0][0x230] ;  /* 0x00008c00000a7ab9 */ /* 0x000fe20000000800 */
[C---:B--2---:R-:W-:Y:S01]  /*173b0*/  LOP3.LUT R26, R6.reuse, 0x1a, RZ, 0xfc, !PT ;  /* 0x0000001a061a7812 */ /* 0x044fe200078efcff */
[----:B------:R-:W-:Y:S01]  /*173c0*/  LDGSTS.E [R3+0x40008], desc[UR48][R158.64], P2 ;  /* 0x400080009e037fae */ /* 0x000fe20009121870 */
[----:B------:R-:W-:-:S02]  /*173d0*/  LOP3.LUT R25, R6, 0x38, RZ, 0xfc, !PT ;  /* 0x0000003806197812 */ /* 0x000fc400078efcff */
[----:B------:R-:W-:Y:S01]  /*173e0*/  ISETP.GE.AND P1, PT, R26, UR8, PT ;  /* 0x000000081a007c0c */ /* 0x000fe2000bf26270 */
[----:B------:R-:W-:Y:S01]  /*173f0*/  ULDC UR8, c[0x0][0x230] ;  /* 0x00008c0000087ab9 */ /* 0x000fe20000000800 */
[----:B------:R-:W-:Y:S01]  /*17400*/  ISETP.NE.U32.AND P3, PT, R24, RZ, PT ;  /* 0x000000ff1800720c */ /* 0x000fe20003f65070 */
[----:B------:R-:W-:Y:S01]  /*17410*/  LDGSTS.E [R3+0x42000], desc[UR48][R188.64], P5 ;  /* 0x42000000bc037fae */ /* 0x000fe2000a921870 */
[----:B-1----:R-:W-:Y:S02]  /*17420*/  SEL R0, R9, RZ, !P1 ;  /* 0x000000ff09007207 */ /* 0x002fe40004800000 */
[----:B------:R-:W-:Y:S01]  /*17430*/  ISETP.GE.AND P1, PT, R25, UR8, PT ;  /* 0x0000000819007c0c */ /* 0x000fe2000bf26270 */
[----:B------:R-:W-:Y:S01]  /*17440*/  ULDC UR8, c[0x0][0x230] ;  /* 0x00008c0000087ab9 */ /* 0x000fe20000000800 */
[----:B------:R-:W-:Y:S01]  /*17450*/  LOP3.LUT R26, R7, 0x60, RZ, 0x3c, !PT ;  /* 0x00000060071a7812 */ /* 0x000fe200078e3cff */
[----:B------:R1:W-:Y:S01]  /*17460*/  LDGSTS.E [R3+0x42008], desc[UR48][R190.64], P0 ;  /* 0x42008000be037fae */ /* 0x0003e20008121870 */
[----:B------:R-:W-:-:S02]  /*17470*/  LOP3.LUT R24, R6, 0x3a, RZ, 0xfc, !PT ;  /* 0x0000003a06187812 */ /* 0x000fc400078efcff */
[----:B------:R-:W-:Y:S02]  /*17480*/  SEL R25, R9, RZ, !P1 ;  /* 0x000000ff09197207 */ /* 0x000fe40004800000 */
[----:B------:R-:W-:Y:S01]  /*17490*/  ISETP.NE.U32.AND P2, PT, R0, RZ, PT ;  /* 0x000000ff0000720c */ /* 0x000fe20003f45070 */
[----:B------:R-:W-:Y:S01]  /*174a0*/  VIADD R0, R26, UR47 ;  /* 0x0000002f1a007c36 */ /* 0x000fe20008000000 */
[----:B------:R-:W-:Y:S02]  /*174b0*/  LOP3.LUT R27, R6, 0x1c, RZ, 0xfc, !PT ;  /* 0x0000001c061b7812 */ /* 0x000fe400078efcff */
[----:B------:R-:W-:Y:S01]  /*174c0*/  ISETP.GE.AND P6, PT, R24, UR10, PT ;  /* 0x0000000a18007c0c */ /* 0x000fe2000bfc6270 */
[----:B------:R2:W-:Y:S01]  /*174d0*/  STL [R1+0xd84], R26 ;  /* 0x000d841a01007387 */ /* 0x0005e20000100800 */
[----:B------:R-:W-:Y:S01]  /*174e0*/  ISETP.NE.U32.AND P1, PT, R25, RZ, PT ;  /* 0x000000ff1900720c */ /* 0x000fe20003f25070 */
[----:B------:R-:W-:Y:S01]  /*174f0*/  ULDC UR10, c[0x0][0x230] ;  /* 0x00008c00000a7ab9 */ /* 0x000fe20000000800 */
[C---:B------:R-:W-:Y:S01]  /*17500*/  LOP3.LUT R25, R6.reuse, 0x1e, RZ, 0xfc, !PT ;  /* 0x0000001e06197812 */ /* 0x040fe200078efcff */
[----:B------:R-:W-:Y:S01]  /*17510*/  LDGSTS.E [R0+0x40000], desc[UR48][R160.64], P3 ;  /* 0x40000000a0007fae */ /* 0x000fe20009921870 */
[----:B------:R-:W-:Y:S01]  /*17520*/  ISETP.GE.AND P0, PT, R27, UR8, PT ;  /* 0x000000081b007c0c */ /* 0x000fe2000bf06270 */
[----:B------:R-:W-:Y:S01]  /*17530*/  ULDC UR8, c[0x0][0x230] ;  /* 0x00008c0000087ab9 */ /* 0x000fe20000000800 */
[----:B------:R-:W-:Y:S01]  /*17540*/  SEL R24, R9, RZ, !P6 ;  /* 0x000000ff09187207 */ /* 0x000fe20007000000 */
[----:B------:R-:W3:Y:S01]  /*17550*/  S2R R252, SR_TID.X ;  /* 0x0000000000fc7919 */ /* 0x000ee20000002100 */
[----:B------:R-:W-:Y:S01]  /*17560*/  ISETP.GE.AND P3, PT, R25, UR8, PT ;  /* 0x0000000819007c0c */ /* 0x000fe2000bf66270 */
[----:B------:R-:W-:Y:S01]  /*17570*/  ULDC UR8, c[0x0][0x230] ;  /* 0x00008c0000087ab9 */ /* 0x000fe20000000800 */
[----:B------:R-:W-:Y:S01]  /*17580*/  LOP3.LUT R25, R6, 0x3e, RZ, 0xfc, !PT ;  /* 0x0000003e06197812 */ /* 0x000fe200078efcff */
[----:B------:R-:W-:Y:S01]  /*17590*/  LDGSTS.E [R0+0x40008], desc[UR48][R162.64], P2 ;  /* 0x40008000a2007fae */ /* 0x000fe20009121870 */
[----:B------:R-:W-:-:S02]  /*175a0*/  ISETP.NE.U32.AND P5, PT, R24, RZ, PT ;  /* 0x000000ff1800720c */ /* 0x000fc40003fa5070 */
[----:B------:R-:W-:Y:S01]  /*175b0*/  SEL R24, R9, RZ, !P3 ;  /* 0x000000ff09187207 */ /* 0x000fe20005800000 */
[----:B------:R-:W-:Y:S01]  /*175c0*/  LDGSTS.E [R0+0x42000], desc[UR48][R192.64], P1 ;  /* 0x42000000c0007fae */ /* 0x000fe20008921870 */
[----:B------:R-:W-:Y:S02]  /*175d0*/  ISETP.GE.AND P3, PT, R25, UR8, PT ;  /* 0x0000000819007c0c */ /* 0x000fe4000bf66270 */
[----:B------:R-:W-:-:S05]  /*175e0*/  LOP3.LUT R25, R7, 0x70, RZ, 0x3c, !PT ;  /* 0x0000007007197812 */ /* 0x000fca00078e3cff */
[----:B------:R4:W-:Y:S04]  /*175f0*/  STL [R1+0xd70], R25 ;  /* 0x000d701901007387 */ /* 0x0009e80000100800 */
[----:B------:R-:W4:Y:S04]  /*17600*/  LDL.64 R230, [R1+0x210] ;  /* 0x0002100001e67983 */ /* 0x000f280000100a00 */
        /* <DEDUP_REMOVED lines=10> */
[----:B------:R-:W4:Y:S01]  /*176b0*/  LDL.64 R210, [R1+0x370] ;  /* 0x0003700001d27983 */ /* 0x000f220000100a00 */
[----:B--2---:R-:W-:-:S02]  /*176c0*/  LOP3.LUT R26, R6, 0x3c, RZ, 0xfc, !PT ;  /* 0x0000003c061a7812 */ /* 0x004fc400078efcff */
[----:B---3--:R-:W-:Y:S01]  /*176d0*/  LOP3.LUT R252, R252, 0x3f, RZ, 0xc0, !PT ;  /* 0x0000003ffcfc7812 */ /* 0x008fe200078ec0ff */
[----:B------:R-:W2:Y:S01]  /*176e0*/  LDL.64 R250, [R1+0x390] ;  /* 0x0003900001fa7983 */ /* 0x000ea20000100a00 */
[----:B-1----:R-:W-:Y:S02]  /*176f0*/  SEL R3, R9, RZ, !P0 ;  /* 0x000000ff09037207 */ /* 0x002fe40004000000 */
[----:B------:R-:W-:Y:S01]  /*17700*/  ISETP.GE.AND P6, PT, R26, UR10, PT ;  /* 0x0000000a1a007c0c */ /* 0x000fe2000bfc6270 */
[----:B------:R-:W3:Y:S01]  /*17710*/  LDL.64 R242, [R1+0x3b0] ;  /* 0x0003b00001f27983 */ /* 0x000ee20000100a00 */
[----:B------:R-:W-:Y:S02]  /*17720*/  ISETP.GE.AND P4, PT, R252, UR7, PT ;  /* 0x00000007fc007c0c */ /* 0x000fe4000bf86270 */
[----:B------:R-:W-:Y:S01]  /*17730*/  ISETP.NE.U32.AND P0, PT, R3, RZ, PT ;  /* 0x000000ff0300720c */ /* 0x000fe20003f05070 */
[----:B------:R-:W3:Y:S01]  /*17740*/  LDL.64 R234, [R1+0x3d0] ;  /* 0x0003d00001ea7983 */ /* 0x000ee20000100a00 */
[----:B------:R-:W-:-:S02]  /*17750*/  SEL R3, R9, RZ, !P6 ;  /* 0x000000ff09037207 */ /* 0x000fc40007000000 */
[----:B------:R-:W-:Y:S01]  /*17760*/  ISETP.NE.U32.AND P2, PT, R24, RZ, PT ;  /* 0x000000ff1800720c */ /* 0x000fe20003f45070 */
[----:B------:R-:W3:Y:S01]  /*17770*/  LDL.64 R226, [R1+0x3f0] ;  /* 0x0003f00001e27983 */ /* 0x000ee20000100a00 */
[C---:B------:R-:W-:Y:S02]  /*17780*/  SEL R24, R9.reuse, RZ, !P3 ;  /* 0x000000ff09187207 */ /* 0x040fe40005800000 */
[----:B------:R-:W-:Y:S01]  /*17790*/  SEL R9, R9, RZ, !P4 ;  /* 0x000000ff09097207 */ /* 0x000fe20006000000 */
[----:B------:R-:W3:Y:S01]  /*177a0*/  LDL.64 R218, [R1+0x410] ;  /* 0x0004100001da7983 */ /* 0x000ee20000100a00 */
[----:B------:R-:W-:Y:S02]  /*177b0*/  ISETP.NE.U32.AND P3, PT, R3, RZ, PT ;  /* 0x000000ff0300720c */ /* 0x000fe40003f65070 */
[----:B------:R-:W-:Y:S01]  /*177c0*/  ISETP.NE.U32.AND P4, PT, R24, RZ, PT ;  /* 0x000000ff1800720c */ /* 0x000fe20003f85070 */
[----:B------:R1:W-:Y:S01]  /*177d0*/  LDGSTS.E [R0+0x42008], desc[UR48][R194.64], P5 ;  /* 0x42008000c2007fae */ /* 0x0003e2000a921870 */
[----:B------:R-:W-:Y:S01]  /*177e0*/  ISETP.NE.U32.AND P1, PT, R9, RZ, PT ;  /* 0x000000ff0900720c */ /* 0x000fe20003f25070 */
[----:B------:R-:W-:-:S02]  /*177f0*/  VIADD R3, R25, UR47 ;  /* 0x0000002f19037c36 */ /* 0x000fc40008000000 */
[----:B----4-:R-:W4:Y:S04]  /*17800*/  LDL.64 R24, [R1+0x510] ;  /* 0x0005100001187983 */ /* 0x010f280000100a00 */
[----:B------:R-:W-:Y:S01]  /*17810*/  LDGSTS.E [R3+0x40000], desc[UR48][R164.64], P0 ;  /* 0x40000000a4037fae */ /* 0x000fe20008121870 */
[----:B-1----:R-:W-:-:S03]  /*17820*/  VIADD R0, R8, UR47 ;  /* 0x0000002f08007c36 */ /* 0x002fc60008000000 */
[----:B------:R-:W-:Y:S04]  /*17830*/  LDGSTS.E [R3+0x40008], desc[UR48][R166.64], P2 ;  /* 0x40008000a6037fae */ /* 0x000fe80009121870 */
[----:B------:R-:W-:Y:S04]  /*17840*/  LDGSTS.E [R3+0x42000], desc[UR48][R196.64], P3 ;  /* 0x42000000c4037fae */ /* 0x000fe80009921870 */
[----:B------:R1:W-:Y:S04]  /*17850*/  LDGSTS.E [R3+0x42008], desc[UR48][R198.64], P4 ;  /* 0x42008000c6037fae */ /* 0x0003e8000a121870 */
[----:B------:R-:W0:Y:S04]  /*17860*/  LDGDEPBAR ;  /* 0x00000000000079af */ /* 0x000e280000000000 */
[----:B------:R-:W-:Y:S04]  /*17870*/  LDGSTS.E [R0], desc[UR48][R200.64], P1 ;  /* 0x00000000c8007fae */ /* 0x000fe80008921870 */
[----:B------:R-:W-:Y:S04]  /*17880*/  LDGSTS.E [R0+0x400], desc[UR48][R208.64], P1 ;  /* 0x00400000d0007fae */ /* 0x000fe80008921870 */
[----:B------:R-:W-:Y:S04]  /*17890*/  LDGSTS.E [R0+0x800], desc[UR48][R216.64], P1 ;  /* 0x00800000d8007fae */ /* 0x000fe80008921870 */
[----:B------:R-:W-:Y:S04]  /*178a0*/  LDGSTS.E [R0+0xc00], desc[UR48][R224.64], P1 ;  /* 0x00c00000e0007fae */ /* 0x000fe80008921870 */
[----:B------:R-:W-:Y:S04]  /*178b0*/  LDGSTS.E [R0+0x1000], desc[UR48][R232.64], P1 ;  /* 0x01000000e8007fae */ /* 0x000fe80008921870 */
[----:B------:R-:W-:Y:S04]  /*178c0*/  LDGSTS.E [R0+0x1400], desc[UR48][R240.64], P1 ;  /* 0x01400000f0007fae */ /* 0x000fe80008921870 */
[----:B------:R-:W-:Y:S04]  /*178d0*/  LDGSTS.E [R0+0x1800], desc[UR48][R248.64], P1 ;  /* 0x01800000f8007fae */ /* 0x000fe80008921870 */
        /* <DEDUP_REMOVED lines=13> */
[----:B------:R-:W-:Y:S04]  /*179b0*/  LDGSTS.E [R0+0x1c00], desc[UR48][R230.64], P1 ;  /* 0x01c00000e6007fae */ /* 0x000fe80008921870 */
        /* <DEDUP_REMOVED lines=11> */
[----:B--2---:R-:W-:Y:S04]  /*17a70*/  LDGSTS.E [R0+0x4c00], desc[UR48][R250.64], P1 ;  /* 0x04c00000fa007fae */ /* 0x004fe80008921870 */
[----:B------:R-:W2:Y:S04]  /*17a80*/  LDL.64 R202, [R1+0x430] ;  /* 0x0004300001ca7983 */ /* 0x000ea80000100a00 */
[----:B------:R-:W4:Y:S04]  /*17a90*/  LDL.64 R210, [R1+0x450] ;  /* 0x0004500001d27983 */ /* 0x000f280000100a00 */
[----:B---3--:R-:W-:Y:S04]  /*17aa0*/  LDGSTS.E [R0+0x5000], desc[UR48][R242.64], P1 ;  /* 0x05000000f2007fae */ /* 0x008fe80008921870 */
[----:B------:R-:W3:Y:S04]  /*17ab0*/  LDL.64 R250, [R1+0x470] ;  /* 0x0004700001fa7983 */ /* 0x000ee80000100a00 */
[----:B------:R-:W-:Y:S04]  /*17ac0*/  LDGSTS.E [R0+0x5400], desc[UR48][R234.64], P1 ;  /* 0x05400000ea007fae */ /* 0x000fe80008921870 */
[----:B------:R-:W3:Y:S04]  /*17ad0*/  LDL.64 R242, [R1+0x490] ;  /* 0x0004900001f27983 */ /* 0x000ee80000100a00 */
[----:B------:R-:W-:Y:S04]  /*17ae0*/  LDGSTS.E [R0+0x5800], desc[UR48][R226.64], P1 ;  /* 0x05800000e2007fae */ /* 0x000fe80008921870 */
[----:B------:R-:W3:Y:S04]  /*17af0*/  LDL.64 R234, [R1+0x4b0] ;  /* 0x0004b00001ea7983 */ /* 0x000ee80000100a00 */
[----:B------:R-:W-:Y:S04]  /*17b00*/  LDGSTS.E [R0+0x5c00], desc[UR48][R218.64], P1 ;  /* 0x05c00000da007fae */ /* 0x000fe80008921870 */
[----:B------:R-:W3:Y:S04]  /*17b10*/  LDL.64 R226, [R1+0x4d0] ;  /* 0x0004d00001e27983 */ /* 0x000ee80000100a00 */
        /* <DEDUP_REMOVED lines=11> */
[----:B--2---:R-:W-:Y:S04]  /*17bd0*/  LDGSTS.E [R0+0x6000], desc[UR48][R202.64], P1 ;  /* 0x06000000ca007fae */ /* 0x004fe80008921870 */
[----:B----4-:R-:W-:Y:S04]  /*17be0*/  LDGSTS.E [R0+0x6400], desc[UR48][R210.64], P1 ;  /* 0x06400000d2007fae */ /* 0x010fe80008921870 */
[----:B------:R-:W2:Y:S04]  /*17bf0*/  LDL.LU.64 R202, [R1+0xf88] ;  /* 0x000f880001ca7983 */ /* 0x000ea80000300a00 */
[----:B------:R-:W4:Y:S04]  /*17c00*/  LDL.LU.64 R210, [R1+0xf80] ;  /* 0x000f800001d27983 */ /* 0x000f280000300a00 */
[----:B---3--:R-:W-:Y:S04]  /*17c10*/  LDGSTS.E [R0+0x6800], desc[UR48][R250.64], P1 ;  /* 0x06800000fa007fae */ /* 0x008fe80008921870 */
[----:B------:R-:W-:Y:S04]  /*17c20*/  LDGSTS.E [R0+0x6c00], desc[UR48][R242.64], P1 ;  /* 0x06c00000f2007fae */ /* 0x000fe80008921870 */
[----:B------:R-:W-:Y:S04]  /*17c30*/  LDGSTS.E [R0+0x7000], desc[UR48][R234.64], P1 ;  /* 0x07000000ea007fae */ /* 0x000fe80008921870 */
[----:B------:R-:W3:Y:S04]  /*17c40*/  LDL.LU.64 R250, [R1+0xf78] ;  /* 0x000f780001fa7983 */ /* 0x000ee80000300a00 */
[----:B------:R-:W-:Y:S04]  /*17c50*/  LDGSTS.E [R0+0x7400], desc[UR48][R226.64], P1 ;  /* 0x07400000e2007fae */ /* 0x000fe80008921870 */
[----:B------:R-:W3:Y:S04]  /*17c60*/  LDL.LU.64 R242, [R1+0xf70] ;  /* 0x000f700001f27983 */ /* 0x000ee80000300a00 */
        /* <DEDUP_REMOVED lines=23> */
[----:B------:R-:W3:Y:S04]  /*17de0*/  LDL.LU.64 R234, [R1+0xf68] ;  /* 0x000f680001ea7983 */ /* 0x000ee80000300a00 */
[----:B------:R-:W-:Y:S04]  /*17df0*/  LDGSTS.E [R0+0x15400], desc[UR48][R228.64], P1 ;  /* 0x15400000e4007fae */ /* 0x000fe80008921870 */
[----:B------:R-:W3:Y:S04]  /*17e00*/  LDL.LU.64 R226, [R1+0xf60] ;  /* 0x000f600001e27983 */ /* 0x000ee80000300a00 */
[----:B------:R-:W-:Y:S04]  /*17e10*/  LDGSTS.E [R0+0x15800], desc[UR48][R220.64], P1 ;  /* 0x15800000dc007fae */ /* 0x000fe80008921870 */
[----:B------:R-:W3:Y:S04]  /*17e20*/  LDL.LU.64 R218, [R1+0xf58] ;  /* 0x000f580001da7983 */ /* 0x000ee80000300a00 */
[----:B----4-:R-:W-:Y:S04]  /*17e30*/  LDGSTS.E [R0+0x15c00], desc[UR48][R210.64], P1 ;  /* 0x15c00000d2007fae */ /* 0x010fe80008921870 */
[----:B--2---:R-:W-:Y:S04]  /*17e40*/  LDGSTS.E [R0+0x16000], desc[UR48][R202.64], P1 ;  /* 0x16000000ca007fae */ /* 0x004fe80008921870 */
[----:B------:R-:W-:Y:S04]  /*17e50*/  LDGSTS.E [R0+0x16400], desc[UR48][R14.64], P1 ;  /* 0x164000000e007fae */ /* 0x000fe80008921870 */
[----:B------:R-:W2:Y:S04]  /*17e60*/  LDL.LU.64 R210, [R1+0xf50] ;  /* 0x000f500001d27983 */ /* 0x000ea80000300a00 */
[----:B------:R-:W4:Y:S04]  /*17e70*/  LDL.LU.64 R202, [R1+0xf48] ;  /* 0x000f480001ca7983 */ /* 0x000f280000300a00 */
[----:B------:R-:W3:Y:S04]  /*17e80*/  LDL.64 R168, [R1+0x218] ;  /* 0x0002180001a87983 */ /* 0x000ee80000100a00 */
[----:B------:R-:W3:Y:S04]  /*17e90*/  LDL.64 R170, [R1+0x238] ;  /* 0x0002380001aa7983 */ /* 0x000ee80000100a00 */
        /* <DEDUP_REMOVED lines=11> */
[----:B------:R-:W3:Y:S01]  /*17f50*/  LDL.64 R212, [R1+0x398] ;  /* 0x0003980001d47983 */ /* 0x000ee20000100a00 */
[----:B-1----:R-:W-:-:S03]  /*17f60*/  LOP3.LUT R3, R8, 0x20, RZ, 0x3c, !PT ;  /* 0x0000002008037812 */ /* 0x002fc600078e3cff */
[----:B------:R-:W3:Y:S02]  /*17f70*/  LDL.64 R244, [R1+0x3b8] ;  /* 0x0003b80001f47983 */ /* 0x000ee40000100a00 */
[----:B------:R-:W-:Y:S02]  /*17f80*/  VIADD R3, R3, UR47 ;  /* 0x0000002f03037c36 */ /* 0x000fe40008000000 */
[----:B------:R-:W3:Y:S04]  /*17f90*/  LDL.64 R236, [R1+0x3d8] ;  /* 0x0003d80001ec7983 */ /* 0x000ee80000100a00 */
[----:B------:R-:W3:Y:S04]  /*17fa0*/  LDL.64 R228, [R1+0x3f8] ;  /* 0x0003f80001e47983 */ /* 0x000ee80000100a00 */
[----:B------:R-:W3:Y:S04]  /*17fb0*/  LDL.64 R220, [R1+0x418] ;  /* 0x0004180001dc7983 */ /* 0x000ee80000100a00 */
[----:B------:R-:W-:Y:S04]  /*17fc0*/  LDGSTS.E [R0+0x16c00], desc[UR48][R132.64], P1 ;  /* 0x16c0000084007fae */ /* 0x000fe80008921870 */
[----:B------:R-:W-:Y:S04]  /*17fd0*/  LDGSTS.E [R0+0x17000], desc[UR48][R128.64], P1 ;  /* 0x1700000080007fae */ /* 0x000fe80008921870 */
[----:B------:R-:W-:Y:S04]  /*17fe0*/  LDGSTS.E [R0+0x17400], desc[UR48][R112.64], P1 ;  /* 0x1740000070007fae */ /* 0x000fe80008921870 */
[----:B------:R-:W-:Y:S04]  /*17ff0*/  LDGSTS.E [R0+0x17800], desc[UR48][R18.64], P1 ;  /* 0x1780000012007fae */ /* 0x000fe80008921870 */
[----:B------:R1:W-:Y:S04]  /*18000*/  LDGSTS.E [R0+0x17c00], desc[UR48][R16.64], P1 ;  /* 0x17c0000010007fae */ /* 0x0003e80008921870 */
        /* <DEDUP_REMOVED lines=14> */
[----:B----4-:R-:W-:Y:S04]  /*180f0*/  LDGSTS.E [R3+0x100], desc[UR48][R202.64], P1 ;  /* 0x00100000ca037fae */ /* 0x010fe80008921870 */
[----:B--2---:R-:W-:Y:S04]  /*18100*/  LDGSTS.E [R3+0x500], desc[UR48][R210.64], P1 ;  /* 0x00500000d2037fae */ /* 0x004fe80008921870 */
[----:B---3--:R-:W-:Y:S04]  /*18110*/  LDGSTS.E [R3+0x900], desc[UR48][R218.64], P1 ;  /* 0x00900000da037fae */ /* 0x008fe80008921870 */
        /* <DEDUP_REMOVED lines=18> */
[----:B------:R-:W2:Y:S04]  /*18240*/  LDL.64 R204, [R1+0x458] ;  /* 0x0004580001cc7983 */ /* 0x000ea80000100a00 */
[----:B------:R-:W3:Y:S04]  /*18250*/  LDL.64 R212, [R1+0x478] ;  /* 0x0004780001d47983 */ /* 0x000ee80000100a00 */
[----:B------:R-:W-:Y:S04]  /*18260*/  LDGSTS.E [R3+0x5500], desc[UR48][R236.64], P1 ;  /* 0x05500000ec037fae */ /* 0x000fe80008921870 */
[----:B------:R-:W4:Y:S04]  /*18270*/  LDL.64 R244, [R1+0x498] ;  /* 0x0004980001f47983 */ /* 0x000f280000100a00 */
[----:B------:R-:W-:Y:S04]  /*18280*/  LDGSTS.E [R3+0x5900], desc[UR48][R228.64], P1 ;  /* 0x05900000e4037fae */ /* 0x000fe80008921870 */
[----:B------:R-:W4:Y:S04]  /*18290*/  LDL.64 R236, [R1+0x4b8] ;  /* 0x0004b80001ec7983 */ /* 0x000f280000100a00 */
        /* <DEDUP_REMOVED lines=15> */
[----:B------:R-:W4:Y:S04]  /*18390*/  LDL.LU.64 R112, [R1+0xf40] ;  /* 0x000f400001707983 */ /* 0x000f280000300a00 */
[----:B--2---:R-:W-:Y:S04]  /*183a0*/  LDGSTS.E [R3+0x6500], desc[UR48][R204.64], P1 ;  /* 0x06500000cc037fae */ /* 0x004fe80008921870 */
[----:B---3--:R-:W-:Y:S04]  /*183b0*/  LDGSTS.E [R3+0x6900], desc[UR48][R212.64], P1 ;  /* 0x06900000d4037fae */ /* 0x008fe80008921870 */
[----:B------:R-:W2:Y:S04]  /*183c0*/  LDL.LU.64 R204, [R1+0xf38] ;  /* 0x000f380001cc7983 */ /* 0x000ea80000300a00 */
[----:B------:R-:W3:Y:S04]  /*183d0*/  LDL.LU.64 R212, [R1+0xf30] ;  /* 0x000f300001d47983 */ /* 0x000ee80000300a00 */
[----:B----4-:R-:W-:Y:S04]  /*183e0*/  LDGSTS.E [R3+0x6d00], desc[UR48][R244.64], P1 ;  /* 0x06d00000f4037fae */ /* 0x010fe80008921870 */
[----:B------:R-:W-:Y:S04]  /*183f0*/  LDGSTS.E [R3+0x7100], desc[UR48][R236.64], P1 ;  /* 0x07100000ec037fae */ /* 0x000fe80008921870 */
[----:B------:R-:W-:Y:S04]  /*18400*/  LDGSTS.E [R3+0x7500], desc[UR48][R228.64], P1 ;  /* 0x07500000e4037fae */ /* 0x000fe80008921870 */
[----:B------:R-:W4:Y:S04]  /*18410*/  LDL.LU.64 R244, [R1+0xf28] ;  /* 0x000f280001f47983 */ /* 0x000f280000300a00 */
        /* <DEDUP_REMOVED lines=23> */
[----:B------:R-:W4:Y:S04]  /*18590*/  LDL.LU.64 R236, [R1+0xf20] ;  /* 0x000f200001ec7983 */ /* 0x000f280000300a00 */
[----:B------:R-:W-:Y:S04]  /*185a0*/  LDGSTS.E [R3+0x15500], desc[UR48][R214.64], P1 ;  /* 0x15500000d6037fae */ /* 0x000fe80008921870 */
[----:B------:R-:W4:Y:S04]  /*185b0*/  LDL.LU.64 R228, [R1+0xf18] ;  /* 0x000f180001e47983 */ /* 0x000f280000300a00 */
[----:B------:R-:W-:Y:S04]  /*185c0*/  LDGSTS.E [R3+0x15900], desc[UR48][R206.64], P1 ;  /* 0x15900000ce037fae */ /* 0x000fe80008921870 */
[----:B------:R-:W4:Y:S04]  /*185d0*/  LDL.LU.64 R220, [R1+0xf10] ;  /* 0x000f100001dc7983 */ /* 0x000f280000300a00 */
[----:B---3--:R-:W-:Y:S04]  /*185e0*/  LDGSTS.E [R3+0x15d00], desc[UR48][R212.64], P1 ;  /* 0x15d00000d4037fae */ /* 0x008fe80008921870 */
[----:B--2---:R-:W-:Y:S04]  /*185f0*/  LDGSTS.E [R3+0x16100], desc[UR48][R204.64], P1 ;  /* 0x16100000cc037fae */ /* 0x004fe80008921870 */
[----:B------:R-:W-:Y:S04]  /*18600*/  LDGSTS.E [R3+0x16500], desc[UR48][R10.64], P1 ;  /* 0x165000000a037fae */ /* 0x000fe80008921870 */
[----:B------:R-:W2:Y:S04]  /*18610*/  LDL.LU.64 R212, [R1+0xf08] ;  /* 0x000f080001d47983 */ /* 0x000ea80000300a00 */
[----:B------:R-:W3:Y:S04]  /*18620*/  LDL.LU.64 R204, [R1+0xf00] ;  /* 0x000f000001cc7983 */ /* 0x000ee80000300a00 */
        /* <DEDUP_REMOVED lines=17> */
[----:B-1----:R-:W-:-:S03]  /*18740*/  LOP3.LUT R0, R8, 0x40, RZ, 0x3c, !PT ;  /* 0x0000004008007812 */ /* 0x002fc600078e3cff */
[----:B------:R-:W-:Y:S02]  /*18750*/  LDGSTS.E [R3+0x16900], desc[UR48][R124.64], P1 ;  /* 0x169000007c037fae */ /* 0x000fe40008921870 */
[----:B------:R-:W-:Y:S02]  /*18760*/  VIADD R9, R0, UR47 ;  /* 0x0000002f00097c36 */ /* 0x000fe40008000000 */
        /* <DEDUP_REMOVED lines=19> */
[----:B---3--:R-:W-:Y:S04]  /*188a0*/  LDGSTS.E [R9+0x200], desc[UR48][R204.64], P1 ;  /* 0x00200000cc097fae */ /* 0x008fe80008921870 */
[----:B--2---:R-:W-:Y:S04]  /*188b0*/  LDGSTS.E [R9+0x600], desc[UR48][R212.64], P1 ;  /* 0x00600000d4097fae */ /* 0x004fe80008921870 */
[----:B----4-:R-:W-:Y:S04]  /*188c0*/  LDGSTS.E [R9+0xa00], desc[UR48][R220.64], P1 ;  /* 0x00a00000dc097fae */ /* 0x010fe80008921870 */
        /* <DEDUP_REMOVED lines=39> */
[----:B------:R-:W4:Y:S04]  /*18b40*/  LDL.LU.64 R114, [R1+0xef8] ;  /* 0x000ef80001727983 */ /* 0x000f280000300a00 */
        /* <DEDUP_REMOVED lines=23> */
[----:B------:R-:W2:Y:S04]  /*18cc0*/  LDL.LU.64 R18, [R1+0xe98] ;  /* 0x000e980001127983 */ /* 0x000ea80000300a00 */
[----:B------:R-:W3:Y:S04]  /*18cd0*/  LDL.LU.64 R16, [R1+0xe90] ;  /* 0x000e900001107983 */ /* 0x000ee80000300a00 */
[----:B------:R-:W-:Y:S04]  /*18ce0*/  LDGSTS.E [R9+0x11600], desc[UR48][R168.64], P1 ;  /* 0x11600000a8097fae */ /* 0x000fe80008921870 */
        /* <DEDUP_REMOVED lines=10> */
[----:B------:R-:W4:Y:S04]  /*18d90*/  LDL.LU.64 R12, [R1+0xe60] ;  /* 0x000e6000010c7983 */ /* 0x000f280000300a00 */
[----:B------:R-:W-:Y:S04]  /*18da0*/  LDGSTS.E [R9+0x12e00], desc[UR48][R246.64], P1 ;  /* 0x12e00000f6097fae */ /* 0x000fe80008921870 */
[----:B------:R-:W-:Y:S04]  /*18db0*/  LDGSTS.E [R9+0x13200], desc[UR48][R238.64], P1 ;  /* 0x13200000ee097fae */ /* 0x000fe80008921870 */
[----:B------:R-:W-:Y:S04]  /*18dc0*/  LDGSTS.E [R9+0x13600], desc[UR48][R230.64], P1 ;  /* 0x13600000e6097fae */ /* 0x000fe80008921870 */
[----:B------:R-:W4:Y:S04]  /*18dd0*/  LDL.LU.64 R246, [R1+0xe58] ;  /* 0x000e580001f67983 */ /* 0x000f280000300a00 */
[----:B------:R-:W4:Y:S04]  /*18de0*/  LDL.LU.64 R238, [R1+0xe50] ;  /* 0x000e500001ee7983 */ /* 0x000f280000300a00 */
[----:B------:R-:W4:Y:S04]  /*18df0*/  LDL.LU.64 R230, [R1+0xe48] ;  /* 0x000e480001e67983 */ /* 0x000f280000300a00 */
[----:B------:R-:W-:Y:S04]  /*18e00*/  LDGSTS.E [R9+0x13a00], desc[UR48][R222.64], P1 ;  /* 0x13a00000de097fae */ /* 0x000fe80008921870 */
[----:B------:R-:W-:Y:S04]  /*18e10*/  LDGSTS.E [R9+0x13e00], desc[UR48][R214.64], P1 ;  /* 0x13e00000d6097fae */ /* 0x000fe80008921870 */
[----:B------:R-:W-:Y:S04]  /*18e20*/  LDGSTS.E [R9+0x14200], desc[UR48][R206.64], P1 ;  /* 0x14200000ce097fae */ /* 0x000fe80008921870 */
[----:B------:R-:W4:Y:S04]  /*18e30*/  LDL.LU.64 R222, [R1+0xe40] ;  /* 0x000e400001de7983 */ /* 0x000f280000300a00 */
[----:B------:R-:W4:Y:S04]  /*18e40*/  LDL.LU.64 R214, [R1+0xe38] ;  /* 0x000e380001d67983 */ /* 0x000f280000300a00 */
[----:B------:R-:W4:Y:S04]  /*18e50*/  LDL.LU.64 R206, [R1+0xe30] ;  /* 0x000e300001ce7983 */ /* 0x000f280000300a00 */
[----:B------:R1:W-:Y:S04]  /*18e60*/  LDGSTS.E [R9+0x14600], desc[UR48][R24.64], P1 ;  /* 0x1460000018097fae */ /* 0x0003e80008921870 */
[----:B------:R-:W-:Y:S01]  /*18e70*/  LDGSTS.E [R9+0x14a00], desc[UR48][R32.64], P1 ;  /* 0x14a0000020097fae */ /* 0x000fe20008921870 */
[----:B------:R-:W-:-:S03]  /*18e80*/  LOP3.LUT R0, R8, 0x60, RZ, 0x3c, !PT ;  /* 0x0000006008007812 */ /* 0x000fc600078e3cff */
[----:B------:R1:W-:Y:S04]  /*18e90*/  LDGSTS.E [R9+0x14e00], desc[UR48][R26.64], P1 ;  /* 0x14e000001a097fae */ /* 0x0003e80008921870 */
[----:B------:R1:W-:Y:S04]  /*18ea0*/  LDGSTS.E [R9+0x15200], desc[UR48][R30.64], P1 ;  /* 0x152000001e097fae */ /* 0x0003e80008921870 */
[----:B------:R1:W-:Y:S01]  /*18eb0*/  LDGSTS.E [R9+0x15600], desc[UR48][R28.64], P1 ;  /* 0x156000001c097fae */ /* 0x0003e20008921870 */
[----:B------:R-:W-:Y:S01]  /*18ec0*/  VIADD R0, R0, UR47 ;  /* 0x0000002f00007c36 */ /* 0x000fe20008000000 */
[----:B------:R-:W-:-:S06]  /*18ed0*/  UISETP.GE.AND UP0, UPT, UR9, 0x40, UPT ;  /* 0x000000400900788c */ /* 0x000fcc000bf06270 */
[----:B------:R-:W-:Y:S02]  /*18ee0*/  PLOP3.LUT P0, PT, PT, PT, UP0, 0x40, 0x0 ;  /* 0x000000000000781c */ /* 0x000fe40003f0e808 */
[----:B-1----:R-:W-:Y:S02]  /*18ef0*/  CS2R R24, SRZ ;  /* 0x0000000000187805 */ /* 0x002fe4000001ff00 */
[----:B------:R-:W-:Y:S02]  /*18f00*/  CS2R R26, SRZ ;  /* 0x00000000001a7805 */ /* 0x000fe4000001ff00 */
[----:B------:R-:W-:Y:S02]  /*18f10*/  CS2R R30, SRZ ;  /* 0x00000000001e7805 */ /* 0x000fe4000001ff00 */
[----:B------:R-:W-:Y:S02]  /*18f20*/  CS2R R28, SRZ ;  /* 0x00000000001c7805 */ /* 0x000fe4000001ff00 */
[----:B------:R-:W-:Y:S01]  /*18f30*/  CS2R R32, SRZ ;  /* 0x0000000000207805 */ /* 0x000fe2000001ff00 */
        /* <DEDUP_REMOVED lines=10> */
[----:B------:R-:W5:Y:S04]  /*18fe0*/  LDL.LU.64 R10, [R1+0xe28] ;  /* 0x000e2800010a7983 */ /* 0x000f680000300a00 */
[----:B------:R-:W5:Y:S04]  /*18ff0*/  LDL.LU.64 R174, [R1+0xe20] ;  /* 0x000e200001ae7983 */ /* 0x000f680000300a00 */
[----:B------:R-:W5:Y:S04]  /*19000*/  LDL.LU.64 R172, [R1+0xe18] ;  /* 0x000e180001ac7983 */ /* 0x000f680000300a00 */
[----:B----4-:R-:W-:Y:S04]  /*19010*/  LDGSTS.E [R0+0x300], desc[UR48][R206.64], P1 ;  /* 0x00300000ce007fae */ /* 0x010fe80008921870 */
        /* <DEDUP_REMOVED lines=11> */
[----:B------:R-:W-:Y:S04]  /*190d0*/  LDGSTS.E [R0+0x2700], desc[UR48][R168.64], P1 ;  /* 0x02700000a8007fae */ /* 0x000fe80008921870 */
[----:B------:R-:W-:Y:S04]  /*190e0*/  LDGSTS.E [R0+0x2b00], desc[UR48][R16.64], P1 ;  /* 0x02b0000010007fae */ /* 0x000fe80008921870 */
[----:B------:R-:W-:Y:S04]  /*190f0*/  LDGSTS.E [R0+0x2f00], desc[UR48][R18.64], P1 ;  /* 0x02f0000012007fae */ /* 0x000fe80008921870 */
[----:B------:R-:W5:Y:S04]  /*19100*/  LDL.LU.64 R168, [R1+0xdf8] ;  /* 0x000df80001a87983 */ /* 0x000f680000300a00 */
[----:B------:R-:W5:Y:S04]  /*19110*/  LDL.LU.64 R16, [R1+0xdf0] ;  /* 0x000df00001107983 */ /* 0x000f680000300a00 */
[----:B------:R-:W5:Y:S04]  /*19120*/  LDL.LU.64 R18, [R1+0xde8] ;  /* 0x000de80001127983 */ /* 0x000f680000300a00 */
[----:B------:R1:W-:Y:S04]  /*19130*/  STL [R1], RZ ;  /* 0x000000ff01007387 */ /* 0x0003e80000100800 */
[----:B------:R1:W-:Y:S04]  /*19140*/  STL [R1+0x4], RZ ;  /* 0x000004ff01007387 */ /* 0x0003e80000100800 */
        /* <DEDUP_REMOVED lines=90> */
[----:B------:R-:W-:Y:S04]  /*196f0*/  LDGSTS.E [R0+0x3300], desc[UR48][R148.64], P1 ;  /* 0x0330000094007fae */ /* 0x000fe80008921870 */
        /* <DEDUP_REMOVED lines=83> */
[----:B------:R2:W-:Y:S04]  /*19c30*/  LDGSTS.E [R0+0x17300], desc[UR48][R40.64], P1 ;  /* 0x1730000028007fae */ /* 0x0005e80008921870 */
[----:B------:R3:W-:Y:S04]  /*19c40*/  LDGSTS.E [R0+0x17700], desc[UR48][R38.64], P1 ;  /* 0x1770000026007fae */ /* 0x0007e80008921870 */
[----:B------:R4:W-:Y:S04]  /*19c50*/  LDGSTS.E [R0+0x17b00], desc[UR48][R36.64], P1 ;  /* 0x17b0000024007fae */ /* 0x0009e80008921870 */
[----:B------:R1:W-:Y:S01]  /*19c60*/  LDGSTS.E [R0+0x17f00], desc[UR48][R34.64], P1 ;  /* 0x17f0000022007fae */ /* 0x0003e20008921870 */
[----:B--2---:R-:W-:-:S03]  /*19c70*/  CS2R R40, SRZ ;  /* 0x0000000000287805 */ /* 0x004fc6000001ff00 */
[----:B------:R-:W0:Y:S01]  /*19c80*/  LDGDEPBAR ;  /* 0x00000000000079af */ /* 0x000e220000000000 */
[----:B---3--:R-:W-:Y:S02]  /*19c90*/  CS2R R38, SRZ ;  /* 0x0000000000267805 */ /* 0x008fe4000001ff00 */
[----:B------:R-:W-:Y:S02]  /*19ca0*/  CS2R R42, SRZ ;  /* 0x00000000002a7805 */ /* 0x000fe4000001ff00 */
[----:B------:R-:W-:Y:S02]  /*19cb0*/  CS2R R44, SRZ ;  /* 0x00000000002c7805 */ /* 0x000fe4000001ff00 */
[----:B----4-:R-:W-:Y:S02]  /*19cc0*/  CS2R R36, SRZ ;  /* 0x0000000000247805 */ /* 0x010fe4000001ff00 */
[----:B------:R-:W-:Y:S02]  /*19cd0*/  CS2R R46, SRZ ;  /* 0x00000000002e7805 */ /* 0x000fe4000001ff00 */
[----:B------:R-:W-:-:S02]  /*19ce0*/  CS2R R48, SRZ ;  /* 0x0000000000307805 */ /* 0x000fc4000001ff00 */
[----:B------:R-:W-:Y:S02]  /*19cf0*/  CS2R R50, SRZ ;  /* 0x0000000000327805 */ /* 0x000fe4000001ff00 */
[----:B-1----:R-:W-:Y:S02]  /*19d00*/  CS2R R34, SRZ ;  /* 0x0000000000227805 */ /* 0x002fe4000001ff00 */
[----:B------:R-:W-:Y:S02]  /*19d10*/  CS2R R52, SRZ ;  /* 0x0000000000347805 */ /* 0x000fe4000001ff00 */
[----:B------:R-:W-:Y:S02]  /*19d20*/  CS2R R54, SRZ ;  /* 0x0000000000367805 */ /* 0x000fe4000001ff00 */
[----:B------:R-:W-:Y:S02]  /*19d30*/  CS2R R56, SRZ ;  /* 0x0000000000387805 */ /* 0x000fe4000001ff00 */
[----:B------:R-:W-:-:S02]  /*19d40*/  CS2R R58, SRZ ;  /* 0x00000000003a7805 */ /* 0x000fc4000001ff00 */
[----:B------:R-:W-:Y:S02]  /*19d50*/  CS2R R60, SRZ ;  /* 0x00000000003c7805 */ /* 0x000fe4000001ff00 */
[----:B------:R-:W-:Y:S02]  /*19d60*/  CS2R R62, SRZ ;  /* 0x00000000003e7805 */ /* 0x000fe4000001ff00 */
        /* <DEDUP_REMOVED lines=43> */
[----:B------:R-:W-:Y:S01]  /*1a020*/  CS2R R150, SRZ ;  /* 0x0000000000967805 */ /* 0x000fe2000001ff00 */
[----:B------:R-:W-:Y:S06]  /*1a030*/  @P0 BRA `(.L_x_0) ;  /* 0x0000011000380947 */ /* 0x000fec0003800000 */
[----:B------:R-:W2:Y:S04]  /*1a040*/  LDL.LU.64 R144, [R1+0x308] ;  /* 0x0003080001907983 */ /* 0x000ea80000300a00 */
[----:B------:R-:W3:Y:S04]  /*1a050*/  LDL.LU.64 R142, [R1+0x348] ;  /* 0x00034800018e7983 */ /* 0x000ee80000300a00 */
[----:B------:R-:W4:Y:S04]  /*1a060*/  LDL.LU.64 R112, [R1+0x248] ;  /* 0x0002480001707983 */ /* 0x000f280000300a00 */
[----:B------:R-:W2:Y:S04]  /*1a070*/  LDL.LU.64 R114, [R1+0x288] ;  /* 0x0002880001727983 */ /* 0x000ea80000300a00 */
[----:B------:R-:W3:Y:S04]  /*1a080*/  LDL.LU.64 R116, [R1+0x228] ;  /* 0x0002280001747983 */ /* 0x000ee80000300a00 */
        /* <DEDUP_REMOVED lines=14> */
[----:B------:R-:W3:Y:S01]  /*1a170*/  LDL.LU.64 R140, [R1+0x388] ;  /* 0x00038800018c7983 */ /* 0x000ee20000300a00 */
[----:B------:R-:W-:-:S02]  /*1a180*/  USHF.L.U32 UR44, UR5, 0x6, URZ ;  /* 0x00000006052c7899 */ /* 0x000fc4000800063f */
[----:B------:R-:W-:Y:S01]  /*1a190*/  USHF.L.U32 UR11, UR4, 0x6, URZ ;  /* 0x00000006040b7899 */ /* 0x000fe2000800063f */
[----:B-----5:R-:W-:Y:S04]  /*1a1a0*/  STL [R1+0x92c], R18 ;  /* 0x00092c1201007387 */ /* 0x020fe80000100800 */
[----:B------:R-:W-:Y:S04]  /*1a1b0*/  STL [R1+0x924], R19 ;  /* 0x0009241301007387 */ /* 0x000fe80000100800 */
[----:B------:R-:W-:Y:S04]  /*1a1c0*/  STL [R1+0x928], R16 ;  /* 0x0009281001007387 */ /* 0x000fe80000100800 */
[----:B------:R-:W-:Y:S04]  /*1a1d0*/  STL [R1+0x91c], R17 ;  /* 0x00091c1101007387 */ /* 0x000fe80000100800 */
[----:B------:R-:W-:Y:S04]  /*1a1e0*/  STL [R1+0x920], R14 ;  /* 0x0009200e01007387 */ /* 0x000fe80000100800 */
[----:B------:R1:W-:Y:S04]  /*1a1f0*/  STL [R1+0x914], R15 ;  /* 0x0009140f01007387 */ /* 0x0003e80000100800 */
[----:B------:R-:W-:Y:S04]  /*1a200*/  STL [R1+0x918], R12 ;  /* 0x0009180c01007387 */ /* 0x000fe80000100800 */
[----:B------:R-:W-:Y:S04]  /*1a210*/  STL [R1+0x90c], R13 ;  /* 0x00090c0d01007387 */ /* 0x000fe80000100800 */
[----:B------:R-:W-:Y:S04]  /*1a220*/  STL [R1+0x910], R10 ;  /* 0x0009100a01007387 */ /* 0x000fe80000100800 */
[----:B------:R1:W-:Y:S04]  /*1a230*/  STL [R1+0x904], R11 ;  /* 0x0009040b01007387 */ /* 0x0003e80000100800 */
[----:B------:R-:W-:Y:S01]  /*1a240*/  STL [R1+0x908], R4 ;  /* 0x0009080401007387 */ /* 0x000fe20000100800 */
[----:B----4-:R-:W-:-:S02]  /*1a250*/  IMAD.MOV.U32 R100, RZ, RZ, R112 ;  /* 0x000000ffff647224 */ /* 0x010fc400078e0070 */
[----:B------:R-:W-:Y:S02]  /*1a260*/  IMAD.MOV.U32 R101, RZ, RZ, R113 ;  /* 0x000000ffff657224 */ /* 0x000fe400078e0071 */
[----:B--2---:R-:W-:Y:S02]  /*1a270*/  IMAD.MOV.U32 R108, RZ, RZ, R114 ;  /* 0x000000ffff6c7224 */ /* 0x004fe400078e0072 */
[----:B------:R-:W-:Y:S02]  /*1a280*/  IMAD.MOV.U32 R109, RZ, RZ, R115 ;  /* 0x000000ffff6d7224 */ /* 0x000fe400078e0073 */
[----:B---3--:R-:W-:Y:S01]  /*1a290*/  IMAD.MOV.U32 R102, RZ, RZ, R116 ;  /* 0x000000ffff667224 */ /* 0x008fe200078e0074 */
[----:B------:R-:W2:Y:S01]  /*1a2a0*/  LDL.LU.64 R114, [R1+0x2e8] ;  /* 0x0002e80001727983 */ /* 0x000ea20000300a00 */
[----:B------:R-:W-:Y:S02]  /*1a2b0*/  IMAD.MOV.U32 R103, RZ, RZ, R117 ;  /* 0x000000ffff677224 */ /* 0x000fe400078e0075 */
[----:B------:R-:W-:Y:S01]  /*1a2c0*/  IMAD.MOV.U32 R116, RZ, RZ, R144 ;  /* 0x000000ffff747224 */ /* 0x000fe200078e0090 */
[----:B------:R-:W3:Y:S01]  /*1a2d0*/  LDL.LU.64 R112, [R1+0x408] ;  /* 0x0004080001707983 */ /* 0x000ee20000300a00 */
[----:B------:R-:W-:-:S02]  /*1a2e0*/  IMAD.MOV.U32 R117, RZ, RZ, R145 ;  /* 0x000000ffff757224 */ /* 0x000fc400078e0091 */
[----:B------:R-:W-:Y:S01]  /*1a2f0*/  IMAD.MOV.U32 R98, RZ, RZ, R118 ;  /* 0x000000ffff627224 */ /* 0x000fe200078e0076 */
[----:B------:R-:W4:Y:S01]  /*1a300*/  LDL.LU.64 R144, [R1+0x4a8] ;  /* 0x0004a80001907983 */ /* 0x000f220000300a00 */
[----:B------:R-:W-:Y:S02]  /*1a310*/  IMAD.MOV.U32 R99, RZ, RZ, R119 ;  /* 0x000000ffff637224 */ /* 0x000fe400078e0077 */
[----:B------:R-:W-:Y:S01]  /*1a320*/  IMAD.MOV.U32 R104, RZ, RZ, R120 ;  /* 0x000000ffff687224 */ /* 0x000fe200078e0078 */
[----:B------:R-:W2:Y:S01]  /*1a330*/  LDL.LU.64 R110, [R1+0x2a8] ;  /* 0x0002a800016e7983 */ /* 0x000ea20000300a00 */
[----:B------:R-:W-:Y:S02]  /*1a340*/  IMAD.MOV.U32 R105, RZ, RZ, R121 ;  /* 0x000000ffff697224 */ /* 0x000fe400078e0079 */
[----:B------:R-:W-:Y:S02]  /*1a350*/  IMAD.MOV.U32 R118, RZ, RZ, R142 ;  /* 0x000000ffff767224 */ /* 0x000fe400078e008e */
[----:B------:R-:W-:-:S02]  /*1a360*/  IMAD.MOV.U32 R119, RZ, RZ, R143 ;  /* 0x000000ffff777224 */ /* 0x000fc400078e008f */
[----:B------:R-:W3:Y:S01]  /*1a370*/  LDL.LU.64 R142, [R1+0x528] ;  /* 0x00052800018e7983 */ /* 0x000ee20000300a00 */
[----:B------:R-:W-:Y:S02]  /*1a380*/  IMAD.MOV.U32 R120, RZ, RZ, R140 ;  /* 0x000000ffff787224 */ /* 0x000fe400078e008c */
[----:B------:R-:W-:Y:S02]  /*1a390*/  IMAD.MOV.U32 R121, RZ, RZ, R141 ;  /* 0x000000ffff797224 */ /* 0x000fe400078e008d */
[----:B------:R-:W4:Y:S04]  /*1a3a0*/  LDL.LU.64 R140, [R1+0x448] ;  /* 0x00044800018c7983 */ /* 0x000f280000300a00 */
[----:B------:R-:W2:Y:S01]  /*1a3b0*/  LDL.LU.64 R96, [R1+0x200] ;  /* 0x0002000001607983 */ /* 0x000ea20000300a00 */
[----:B-1----:R-:W-:-:S02]  /*1a3c0*/  IMAD.MOV.U32 R15, RZ, RZ, R152 ;  /* 0x000000ffff0f7224 */ /* 0x002fc400078e0098 */
[----:B------:R-:W-:Y:S01]  /*1a3d0*/  IMAD.MOV.U32 R14, RZ, RZ, R153 ;  /* 0x000000ffff0e7224 */ /* 0x000fe200078e0099 */
[----:B------:R-:W3:Y:S01]  /*1a3e0*/  LDL.LU.64 R92, [R1+0x210] ;  /* 0x00021000015c7983 */ /* 0x000ee20000300a00 */
[----:B------:R-:W-:Y:S02]  /*1a3f0*/  IMAD.MOV.U32 R153, RZ, RZ, R162 ;  /* 0x000000ffff997224 */ /* 0x000fe400078e00a2 */
[----:B------:R-:W-:Y:S01]  /*1a400*/  IMAD.MOV.U32 R152, RZ, RZ, R163 ;  /* 0x000000ffff987224 */ /* 0x000fe200078e00a3 */
[----:B------:R-:W4:Y:S01]  /*1a410*/  LDL.LU.64 R106, [R1+0x230] ;  /* 0x00023000016a7983 */ /* 0x000f220000300a00 */
        /* <DEDUP_REMOVED lines=16> */
[----:B--2---:R-:W-:Y:S02]  /*1a520*/  IMAD.MOV.U32 R243, RZ, RZ, R96 ;  /* 0x000000fffff37224 */ /* 0x004fe400078e0060 */
[----:B------:R-:W-:Y:S02]  /*1a530*/  IMAD.MOV.U32 R242, RZ, RZ, R97 ;  /* 0x000000fffff27224 */ /* 0x000fe400078e0061 */
[----:B------:R-:W2:Y:S01]  /*1a540*/  LDL.LU.64 R96, [R1+0x218] ;  /* 0x0002180001607983 */ /* 0x000ea20000300a00 */
        /* <DEDUP_REMOVED lines=22> */
[----:B------:R-:W3:Y:S01]  /*1a6b0*/  LDL.LU.64 R98, [R1+0x220] ;  /* 0x0002200001627983 */ /* 0x000ee20000300a00 */
        /* <DEDUP_REMOVED lines=24> */
[----:B------:R-:W4:Y:S01]  /*1a840*/  LDL.LU.64 R102, [R1+0x280] ;  /* 0x0002800001667983 */ /* 0x000f220000300a00 */
[----:B--2---:R-:W-:Y:S02]  /*1a850*/  IMAD.MOV.U32 R249, RZ, RZ, R96 ;  /* 0x000000fffff97224 */ /* 0x004fe400078e0060 */
[----:B------:R-:W-:Y:S02]  /*1a860*/  IMAD.MOV.U32 R248, RZ, RZ, R97 ;  /* 0x000000fffff87224 */ /* 0x000fe400078e0061 */
[----:B------:R-:W2:Y:S01]  /*1a870*/  LDL.LU.64 R96, [R1+0x238] ;  /* 0x0002380001607983 */ /* 0x000ea20000300a00 */
        /* <DEDUP_REMOVED lines=22> */
[----:B---3--:R-:W-:Y:S02]  /*1a9e0*/  IMAD.MOV.U32 R251, RZ, RZ, R98 ;  /* 0x000000fffffb7224 */ /* 0x008fe400078e0062 */
[----:B------:R-:W-:Y:S02]  /*1a9f0*/  IMAD.MOV.U32 R250, RZ, RZ, R99 ;  /* 0x000000fffffa7224 */ /* 0x000fe400078e0063 */
[----:B------:R-:W3:Y:S01]  /*1aa00*/  LDL.LU.64 R98, [R1+0x240] ;  /* 0x0002400001627983 */ /* 0x000ee20000300a00 */
[----:B----4-:R-:W-:-:S03]  /*1aa10*/  IMAD.MOV.U32 R0, RZ, RZ, R107 ;  /* 0x000000ffff007224 */ /* 0x010fc600078e006b */
[----:B------:R-:W-:Y:S04]  /*1aa20*/  STL [R1+0x200], R94 ;  /* 0x0002005e01007387 */ /* 0x000fe80000100800 */
[----:B------:R1:W-:Y:S04]  /*1aa30*/  STL [R1+0x208], R106 ;  /* 0x0002086a01007387 */ /* 0x0003e80000100800 */
[----:B-1----:R-:W4:Y:S04]  /*1aa40*/  LDL.LU.64 R106, [R1+0x250] ;  /* 0x00025000016a7983 */ /* 0x002f280000300a00 */
[----:B------:R1:W-:Y:S04]  /*1aa50*/  STL [R1+0x204], R0 ;  /* 0x0002040001007387 */ /* 0x0003e80000100800 */
[----:B--2---:R2:W-:Y:S01]  /*1aa60*/  STL [R1+0x210], R96 ;  /* 0x0002106001007387 */ /* 0x0045e20000100800 */
[----:B-1----:R-:W-:-:S03]  /*1aa70*/  IMAD.MOV.U32 R0, RZ, RZ, R97 ;  /* 0x000000ffff007224 */ /* 0x002fc600078e0061 */
[----:B--2---:R-:W2:Y:S04]  /*1aa80*/  LDL.LU.64 R96, [R1+0x258] ;  /* 0x0002580001607983 */ /* 0x004ea80000300a00 */
[----:B------:R3:W-:Y:S02]  /*1aa90*/  STL [R1+0x20c], R0 ;  /* 0x00020c0001007387 */ /* 0x0007e40000100800 */
[----:B---3--:R-:W-:Y:S02]  /*1aaa0*/  IMAD.MOV.U32 R0, RZ, RZ, R99 ;  /* 0x000000ffff007224 */ /* 0x008fe400078e0063 */
[----:B------:R1:W-:Y:S04]  /*1aab0*/  STL [R1+0x218], R98 ;  /* 0x0002186201007387 */ /* 0x0003e80000100800 */
[----:B------:R-:W-:Y:S04]  /*1aac0*/  STL [R1+0x220], R100 ;  /* 0x0002206401007387 */ /* 0x000fe80000100800 */
[----:B------:R3:W-:Y:S04]  /*1aad0*/  STL [R1+0x214], R0 ;  /* 0x0002140001007387 */ /* 0x0007e80000100800 */
[----:B-1----:R-:W2:Y:S01]  /*1aae0*/  LDL.LU.64 R98, [R1+0x260] ;  /* 0x0002600001627983 */ /* 0x002ea20000300a00 */
[----:B---3--:R-:W-:-:S02]  /*1aaf0*/  IMAD.MOV.U32 R0, RZ, RZ, R101 ;  /* 0x000000ffff007224 */ /* 0x008fc400078e0065 */
[----:B------:R-:W-:Y:S02]  /*1ab00*/  IMAD.MOV.U32 R100, RZ, RZ, R104 ;  /* 0x000000ffff647224 */ /* 0x000fe400078e0068 */
[----:B------:R-:W-:Y:S01]  /*1ab10*/  IMAD.MOV.U32 R101, RZ, RZ, R105 ;  /* 0x000000ffff657224 */ /* 0x000fe200078e0069 */
[----:B------:R1:W-:Y:S04]  /*1ab20*/  STL [R1+0x21c], R0 ;  /* 0x00021c0001007387 */ /* 0x0003e80000100800 */
[----:B----4-:R3:W-:Y:S04]  /*1ab30*/  STL [R1+0x228], R106 ;  /* 0x0002286a01007387 */ /* 0x0107e80000100800 */
[----:B------:R-:W4:Y:S01]  /*1ab40*/  LDL.LU.64 R104, [R1+0x270] ;  /* 0x0002700001687983 */ /* 0x000f220000300a00 */
[----:B-1----:R-:W-:-:S05]  /*1ab50*/  IMAD.MOV.U32 R0, RZ, RZ, R107 ;  /* 0x000000ffff007224 */ /* 0x002fca00078e006b */
[----:B------:R1:W-:Y:S01]  /*1ab60*/  STL [R1+0x224], R0 ;  /* 0x0002240001007387 */ /* 0x0003e20000100800 */
[----:B---3--:R-:W-:Y:S02]  /*1ab70*/  IMAD.MOV.U32 R106, RZ, RZ, R108 ;  /* 0x000000ffff6a7224 */ /* 0x008fe400078e006c */
[----:B------:R-:W-:Y:S01]  /*1ab80*/  IMAD.MOV.U32 R107, RZ, RZ, R109 ;  /* 0x000000ffff6b7224 */ /* 0x000fe200078e006d */
[----:B--2---:R-:W-:Y:S04]  /*1ab90*/  STL [R1+0x230], R96 ;  /* 0x0002306001007387 */ /* 0x004fe80000100800 */
[----:B------:R-:W2:Y:S01]  /*1aba0*/  LDL.LU.64 R108, [R1+0x278] ;  /* 0x00027800016c7983 */ /* 0x000ea20000300a00 */
[----:B-1----:R-:W-:-:S05]  /*1abb0*/  IMAD.MOV.U32 R0, RZ, RZ, R97 ;  /* 0x000000ffff007224 */ /* 0x002fca00078e0061 */
[----:B------:R1:W-:Y:S04]  /*1abc0*/  STL [R1+0x22c], R0 ;  /* 0x00022c0001007387 */ /* 0x0003e80000100800 */
[----:B------:R-:W3:Y:S01]  /*1abd0*/  LDL.LU.64 R88, [R1+0x2d0] ;  /* 0x0002d00001587983 */ /* 0x000ee20000300a00 */
[----:B------:R-:W-:Y:S02]  /*1abe0*/  IMAD.MOV.U32 R252, RZ, RZ, R95 ;  /* 0x000000fffffc7224 */ /* 0x000fe400078e005f */
[----:B------:R-:W-:Y:S02]  /*1abf0*/  IMAD.MOV.U32 R94, RZ, RZ, R106 ;  /* 0x000000ffff5e7224 */ /* 0x000fe400078e006a */
[----:B------:R-:W-:Y:S02]  /*1ac00*/  IMAD.MOV.U32 R95, RZ, RZ, R107 ;  /* 0x000000ffff5f7224 */ /* 0x000fe400078e006b */
[----:B------:R-:W-:-:S02]  /*1ac10*/  IMAD.MOV.U32 R106, RZ, RZ, R116 ;  /* 0x000000ffff6a7224 */ /* 0x000fc400078e0074 */
[----:B------:R-:W-:Y:S02]  /*1ac20*/  IMAD.MOV.U32 R107, RZ, RZ, R117 ;  /* 0x000000ffff6b7224 */ /* 0x000fe400078e0075 */
[----:B------:R-:W-:Y:S02]  /*1ac30*/  IMAD.MOV.U32 R116, RZ, RZ, R120 ;  /* 0x000000ffff747224 */ /* 0x000fe400078e0078 */
[----:B-1----:R-:W-:Y:S01]  /*1ac40*/  IMAD.MOV.U32 R0, RZ, RZ, R99 ;  /* 0x000000ffff007224 */ /* 0x002fe200078e0063 */
[----:B------:R-:W-:Y:S04]  /*1ac50*/  STL [R1+0x238], R98 ;  /* 0x0002386201007387 */ /* 0x000fe80000100800 */
[----:B------:R-:W-:Y:S04]  /*1ac60*/  STL [R1+0x240], R100 ;  /* 0x0002406401007387 */ /* 0x000fe80000100800 */
[----:B------:R1:W-:Y:S02]  /*1ac70*/  STL [R1+0x234], R0 ;  /* 0x0002340001007387 */ /* 0x0003e40000100800 */
[----:B-1----:R-:W-:-:S02]  /*1ac80*/  IMAD.MOV.U32 R0, RZ, RZ, R101 ;  /* 0x000000ffff007224 */ /* 0x002fc400078e0065 */
[----:B----4-:R-:W-:Y:S04]  /*1ac90*/  STL [R1+0x248], R104 ;  /* 0x0002486801007387 */ /* 0x010fe80000100800 */
[----:B------:R1:W-:Y:S01]  /*1aca0*/  STL [R1+0x23c], R0 ;  /* 0x00023c0001007387 */ /* 0x0003e20000100800 */
[----:B------:R-:W-:Y:S02]  /*1acb0*/  IMAD.MOV.U32 R100, RZ, RZ, R110 ;  /* 0x000000ffff647224 */ /* 0x000fe400078e006e */
[----:B-1----:R-:W-:-:S05]  /*1acc0*/  IMAD.MOV.U32 R0, RZ, RZ, R105 ;  /* 0x000000ffff007224 */ /* 0x002fca00078e0069 */
[----:B------:R2:W-:Y:S01]  /*1acd0*/  STL [R1+0x244], R0 ;  /* 0x0002440001007387 */ /* 0x0005e20000100800 */
        /* <DEDUP_REMOVED lines=16> */
[----:B--2---:R-:W-:Y:S01]  /*1ade0*/  IMAD.MOV.U32 R0, RZ, RZ, R109 ;  /* 0x000000ffff007224 */ /* 0x004fe200078e006d */
[----:B------:R1:W-:Y:S04]  /*1adf0*/  STL [R1+0x250], R108 ;  /* 0x0002506c01007387 */ /* 0x0003e80000100800 */
[----:B------:R-:W-:Y:S04]  /*1ae00*/  STL [R1+0x258], R102 ;  /* 0x0002586601007387 */ /* 0x000fe80000100800 */
[----:B------:R2:W-:Y:S01]  /*1ae10*/  STL [R1+0x24c], R0 ;  /* 0x00024c0001007387 */ /* 0x0005e20000100800 */
[----:B-1----:R-:W-:-:S03]  /*1ae20*/  IMAD.MOV.U32 R108, RZ, RZ, R118 ;  /* 0x000000ffff6c7224 */ /* 0x002fc600078e0076 */
[----:B------:R-:W4:Y:S01]  /*1ae30*/  LDL.LU.64 R134, [R1+0x468] ;  /* 0x0004680001867983 */ /* 0x000f220000300a00 */
[----:B------:R-:W-:Y:S02]  /*1ae40*/  IMAD.MOV.U32 R109, RZ, RZ, R119 ;  /* 0x000000ffff6d7224 */ /* 0x000fe400078e0077 */
[----:B------:R-:W-:Y:S02]  /*1ae50*/  IMAD.MOV.U32 R118, RZ, RZ, R124 ;  /* 0x000000ffff767224 */ /* 0x000fe400078e007c */
[----:B------:R-:W-:Y:S02]  /*1ae60*/  IMAD.MOV.U32 R119, RZ, RZ, R125 ;  /* 0x000000ffff777224 */ /* 0x000fe400078e007d */
[----:B------:R-:W-:Y:S02]  /*1ae70*/  IMAD.MOV.U32 R124, RZ, RZ, R138 ;  /* 0x000000ffff7c7224 */ /* 0x000fe400078e008a */
[----:B------:R-:W-:Y:S02]  /*1ae80*/  IMAD.MOV.U32 R125, RZ, RZ, R139 ;  /* 0x000000ffff7d7224 */ /* 0x000fe400078e008b */
[----:B------:R-:W3:Y:S01]  /*1ae90*/  LDL.LU.64 R138, [R1+0x328] ;  /* 0x00032800018a7983 */ /* 0x000ee20000300a00 */
[----:B--2---:R-:W-:-:S03]  /*1aea0*/  IMAD.MOV.U32 R0, RZ, RZ, R103 ;  /* 0x000000ffff007224 */ /* 0x004fc600078e0067 */
[----:B------:R-:W2:Y:S04]  /*1aeb0*/  LDL.LU.64 R140, [R1+0x568] ;  /* 0x00056800018c7983 */ /* 0x000ea80000300a00 */
[----:B------:R-:W4:Y:S04]  /*1aec0*/  LDL.LU.64 R142, [R1+0x5a8] ;  /* 0x0005a800018e7983 */ /* 0x000f280000300a00 */
[----:B------:R-:W3:Y:S04]  /*1aed0*/  LDL.LU.64 R96, [R1+0x290] ;  /* 0x0002900001607983 */ /* 0x000ee80000300a00 */
[----:B------:R1:W-:Y:S04]  /*1aee0*/  STL [R1+0x254], R0 ;  /* 0x0002540001007387 */ /* 0x0003e80000100800 */
[----:B------:R1:W-:Y:S04]  /*1aef0*/  STL [R1+0x260], R94 ;  /* 0x0002605e01007387 */ /* 0x0003e80000100800 */
[----:B------:R-:W2:Y:S04]  /*1af00*/  LDL.LU.64 R98, [R1+0x298] ;  /* 0x0002980001627983 */ /* 0x000ea80000300a00 */
[----:B------:R-:W4:Y:S01]  /*1af10*/  LDL.LU.64 R102, [R1+0x2a0] ;  /* 0x0002a00001667983 */ /* 0x000f220000300a00 */
        /* <DEDUP_REMOVED lines=8> */
[----:B-1----:R-:W-:Y:S02]  /*1afa0*/  IMAD.MOV.U32 R0, RZ, RZ, R95 ;  /* 0x000000ffff007224 */ /* 0x002fe400078e005f */
[----:B------:R-:W-:Y:S02]  /*1afb0*/  IMAD.MOV.U32 R187, RZ, RZ, R196 ;  /* 0x000000ffffbb7224 */ /* 0x000fe400078e00c4 */
[----:B------:R-:W-:Y:S02]  /*1afc0*/  IMAD.MOV.U32 R186, RZ, RZ, R197 ;  /* 0x000000ffffba7224 */ /* 0x000fe400078e00c5 */
[----:B------:R-:W-:Y:S02]  /*1afd0*/  IMAD.MOV.U32 R197, RZ, RZ, R206 ;  /* 0x000000ffffc57224 */ /* 0x000fe400078e00ce */
[----:B------:R-:W-:-:S02]  /*1afe0*/  IMAD.MOV.U32 R196, RZ, RZ, R207 ;  /* 0x000000ffffc47224 */ /* 0x000fc400078e00cf */
[----:B------:R-:W-:Y:S02]  /*1aff0*/  IMAD.MOV.U32 R207, RZ, RZ, R216 ;  /* 0x000000ffffcf7224 */ /* 0x000fe400078e00d8 */
[----:B------:R-:W-:Y:S01]  /*1b000*/  IMAD.MOV.U32 R206, RZ, RZ, R217 ;  /* 0x000000ffffce7224 */ /* 0x000fe200078e00d9 */
[----:B------:R3:W-:Y:S01]  /*1b010*/  STL [R1+0x25c], R0 ;  /* 0x00025c0001007387 */ /* 0x0007e20000100800 */
        /* <DEDUP_REMOVED lines=8> */
[----:B------:R-:W4:Y:S01]  /*1b0a0*/  LDL.LU.64 R92, [R1+0x2c0] ;  /* 0x0002c000015c7983 */ /* 0x000f220000300a00 */
        /* <DEDUP_REMOVED lines=8> */
[----:B---3--:R-:W-:Y:S01]  /*1b130*/  IMAD.MOV.U32 R0, RZ, RZ, R97 ;  /* 0x000000ffff007224 */ /* 0x008fe200078e0061 */
[----:B------:R-:W-:Y:S04]  /*1b140*/  STL [R1+0x268], R96 ;  /* 0x0002686001007387 */ /* 0x000fe80000100800 */
[----:B--2---:R-:W-:Y:S04]  /*1b150*/  STL [R1+0x270], R98 ;  /* 0x0002706201007387 */ /* 0x004fe80000100800 */
[----:B------:R1:W-:Y:S04]  /*1b160*/  STL [R1+0x264], R0 ;  /* 0x0002640001007387 */ /* 0x0003e80000100800 */
[----:B----4-:R2:W-:Y:S01]  /*1b170*/  STL [R1+0x278], R102 ;  /* 0x0002786601007387 */ /* 0x0105e20000100800 */
[----:B-1----:R-:W-:-:S05]  /*1b180*/  IMAD.MOV.U32 R0, RZ, RZ, R99 ;  /* 0x000000ffff007224 */ /* 0x002fca00078e0063 */
[----:B------:R1:W-:Y:S01]  /*1b190*/  STL [R1+0x26c], R0 ;  /* 0x00026c0001007387 */ /* 0x0003e20000100800 */
[----:B--2---:R-:W-:Y:S02]  /*1b1a0*/  IMAD.MOV.U32 R102, RZ, RZ, R106 ;  /* 0x000000ffff667224 */ /* 0x004fe400078e006a */
[----:B------:R-:W-:Y:S02]  /*1b1b0*/  IMAD.MOV.U32 R106, RZ, RZ, R110 ;  /* 0x000000ffff6a7224 */ /* 0x000fe400078e006e */
[----:B------:R-:W-:Y:S02]  /*1b1c0*/  IMAD.MOV.U32 R110, RZ, RZ, R114 ;  /* 0x000000ffff6e7224 */ /* 0x000fe400078e0072 */
[----:B-1----:R-:W-:Y:S02]  /*1b1d0*/  IMAD.MOV.U32 R0, RZ, RZ, R103 ;  /* 0x000000ffff007224 */ /* 0x002fe400078e0067 */
[----:B------:R-:W-:Y:S02]  /*1b1e0*/  IMAD.MOV.U32 R103, RZ, RZ, R107 ;  /* 0x000000ffff677224 */ /* 0x000fe400078e006b */
[----:B------:R-:W-:-:S02]  /*1b1f0*/  IMAD.MOV.U32 R107, RZ, RZ, R111 ;  /* 0x000000ffff6b7224 */ /* 0x000fc400078e006f */
[----:B------:R-:W-:Y:S02]  /*1b200*/  IMAD.MOV.U32 R111, RZ, RZ, R115 ;  /* 0x000000ffff6f7224 */ /* 0x000fe400078e0073 */
[----:B------:R-:W-:Y:S02]  /*1b210*/  IMAD.MOV.U32 R114, RZ, RZ, R120 ;  /* 0x000000ffff727224 */ /* 0x000fe400078e0078 */
[----:B------:R-:W-:Y:S01]  /*1b220*/  IMAD.MOV.U32 R115, RZ, RZ, R121 ;  /* 0x000000ffff737224 */ /* 0x000fe200078e0079 */
[----:B------:R1:W-:Y:S01]  /*1b230*/  STL [R1+0x274], R0 ;  /* 0x0002740001007387 */ /* 0x0003e20000100800 */
[----:B------:R-:W-:Y:S02]  /*1b240*/  IMAD.MOV.U32 R120, RZ, RZ, R126 ;  /* 0x000000ffff787224 */ /* 0x000fe400078e007e */
[----:B------:R-:W-:Y:S02]  /*1b250*/  IMAD.MOV.U32 R121, RZ, RZ, R127 ;  /* 0x000000ffff797224 */ /* 0x000fe400078e007f */
[----:B------:R-:W-:-:S02]  /*1b260*/  IMAD.MOV.U32 R98, RZ, RZ, R138 ;  /* 0x000000ffff627224 */ /* 0x000fc400078e008a */
[----:B------:R-:W-:Y:S02]  /*1b270*/  IMAD.MOV.U32 R99, RZ, RZ, R139 ;  /* 0x000000ffff637224 */ /* 0x000fe400078e008b */
[----:B------:R-:W-:Y:S02]  /*1b280*/  IMAD.MOV.U32 R126, RZ, RZ, R144 ;  /* 0x000000ffff7e7224 */ /* 0x000fe400078e0090 */
[----:B------:R-:W-:Y:S02]  /*1b290*/  IMAD.MOV.U32 R127, RZ, RZ, R145 ;  /* 0x000000ffff7f7224 */ /* 0x000fe400078e0091 */
[----:B------:R-:W-:Y:S01]  /*1b2a0*/  IMAD.MOV.U32 R96, RZ, RZ, R124 ;  /* 0x000000ffff607224 */ /* 0x000fe200078e007c */
[----:B------:R-:W2:Y:S01]  /*1b2b0*/  LDL.LU.64 R144, [R1+0x4e8] ;  /* 0x0004e80001907983 */ /* 0x000ea20000300a00 */
[----:B------:R-:W-:Y:S02]  /*1b2c0*/  IMAD.MOV.U32 R97, RZ, RZ, R125 ;  /* 0x000000ffff617224 */ /* 0x000fe400078e007d */
[----:B------:R-:W-:-:S02]  /*1b2d0*/  IMAD.MOV.U32 R138, RZ, RZ, R142 ;  /* 0x000000ffff8a7224 */ /* 0x000fc400078e008e */
[----:B------:R-:W-:Y:S02]  /*1b2e0*/  IMAD.MOV.U32 R139, RZ, RZ, R143 ;  /* 0x000000ffff8b7224 */ /* 0x000fe400078e008f */
[----:B------:R-:W-:Y:S01]  /*1b2f0*/  IMAD.MOV.U32 R124, RZ, RZ, R134 ;  /* 0x000000ffff7c7224 */ /* 0x000fe200078e0086 */
[----:B------:R-:W3:Y:S01]  /*1b300*/  LDL.LU.64 R142, [R1+0x5c8] ;  /* 0x0005c800018e7983 */ /* 0x000ee20000300a00 */
[----:B------:R-:W-:Y:S02]  /*1b310*/  IMAD.MOV.U32 R125, RZ, RZ, R135 ;  /* 0x000000ffff7d7224 */ /* 0x000fe400078e0087 */
[----:B------:R-:W-:Y:S01]  /*1b320*/  IMAD.MOV.U32 R134, RZ, RZ, R140 ;  /* 0x000000ffff867224 */ /* 0x000fe200078e008c */
[----:B------:R-:W4:Y:S01]  /*1b330*/  LDL.LU.64 R122, [R1+0x428] ;  /* 0x00042800017a7983 */ /* 0x000f220000300a00 */
[----:B------:R-:W-:-:S03]  /*1b340*/  IMAD.MOV.U32 R135, RZ, RZ, R141 ;  /* 0x000000ffff877224 */ /* 0x000fc600078e008d */
[----:B------:R-:W3:Y:S04]  /*1b350*/  LDL.LU.64 R140, [R1+0x608] ;  /* 0x00060800018c7983 */ /* 0x000ee80000300a00 */
[----:B------:R-:W2:Y:S01]  /*1b360*/  LDL.LU.64 R90, [R1+0x2b0] ;  /* 0x0002b000015a7983 */ /* 0x000ea20000300a00 */
[----:B-1----:R-:W-:-:S03]  /*1b370*/  IMAD.MOV.U32 R0, RZ, RZ, R95 ;  /* 0x000000ffff007224 */ /* 0x002fc600078e005f */
[----:B------:R1:W-:Y:S04]  /*1b380*/  STL [R1+0x280], R94 ;  /* 0x0002805e01007387 */ /* 0x0003e80000100800 */
[----:B------:R1:W-:Y:S04]  /*1b390*/  STL [R1+0x27c], R0 ;  /* 0x00027c0001007387 */ /* 0x0003e80000100800 */
[----:B--2---:R-:W-:Y:S04]  /*1b3a0*/  STL [R1+0x288], R90 ;  /* 0x0002885a01007387 */ /* 0x004fe80000100800 */
[----:B-1----:R-:W2:Y:S01]  /*1b3b0*/  LDL.LU.64 R94, [R1+0x2b8] ;  /* 0x0002b800015e7983 */ /* 0x002ea20000300a00 */
[----:B------:R-:W-:-:S05]  /*1b3c0*/  IMAD.MOV.U32 R0, RZ, RZ, R91 ;  /* 0x000000ffff007224 */ /* 0x000fca00078e005b */
[----:B------:R2:W-:Y:S04]  /*1b3d0*/  STL [R1+0x284], R0 ;  /* 0x0002840001007387 */ /* 0x0005e80000100800 */
[----:B------:R-:W4:Y:S01]  /*1b3e0*/  LDL.LU.64 R86, [R1+0x2e0] ;  /* 0x0002e00001567983 */ /* 0x000f220000300a00 */
[----:B--2---:R-:W-:-:S03]  /*1b3f0*/  IMAD.MOV.U32 R0, RZ, RZ, R95 ;  /* 0x000000ffff007224 */ /* 0x004fc600078e005f */
[----:B------:R1:W-:Y:S04]  /*1b400*/  STL [R1+0x290], R94 ;  /* 0x0002905e01007387 */ /* 0x0003e80000100800 */
[----:B------:R2:W-:Y:S04]  /*1b410*/  STL [R1+0x28c], R0 ;  /* 0x00028c0001007387 */ /* 0x0005e80000100800 */
[----:B------:R-:W-:Y:S04]  /*1b420*/  STL [R1+0x298], R92 ;  /* 0x0002985c01007387 */ /* 0x000fe80000100800 */
[----:B-1----:R-:W3:Y:S01]  /*1b430*/  LDL.LU.64 R94, [R1+0x300] ;  /* 0x00030000015e7983 */ /* 0x002ee20000300a00 */
[----:B--2---:R-:W-:-:S05]  /*1b440*/  IMAD.MOV.U32 R0, RZ, RZ, R93 ;  /* 0x000000ffff007224 */ /* 0x004fca00078e005d */
[----:B------:R1:W-:Y:S04]  /*1b450*/  STL [R1+0x294], R0 ;  /* 0x0002940001007387 */ /* 0x0003e80000100800 */
[----:B------:R2:W-:Y:S01]  /*1b460*/  STL [R1+0x2a0], R96 ;  /* 0x0002a06001007387 */ /* 0x0005e20000100800 */
[----:B-1----:R-:W-:-:S03]  /*1b470*/  IMAD.MOV.U32 R0, RZ, RZ, R97 ;  /* 0x000000ffff007224 */ /* 0x002fc600078e0061 */
[----:B------:R-:W-:Y:S04]  /*1b480*/  STL [R1+0x2a8], R88 ;  /* 0x0002a85801007387 */ /* 0x000fe80000100800 */
[----:B------:R1:W-:Y:S04]  /*1b490*/  STL [R1+0x29c], R0 ;  /* 0x00029c0001007387 */ /* 0x0003e80000100800 */
[----:B------:R-:W4:Y:S01]  /*1b4a0*/  LDL.LU.64 R92, [R1+0x2d8] ;  /* 0x0002d800015c7983 */ /* 0x000f220000300a00 */
[----:B--2---:R-:W-:Y:S02]  /*1b4b0*/  IMAD.MOV.U32 R96, RZ, RZ, R100 ;  /* 0x000000ffff607224 */ /* 0x004fe400078e0064 */
[----:B------:R-:W-:Y:S01]  /*1b4c0*/  IMAD.MOV.U32 R97, RZ, RZ, R101 ;  /* 0x000000ffff617224 */ /* 0x000fe200078e0065 */
[----:B------:R-:W2:Y:S01]  /*1b4d0*/  LDL.LU.64 R90, [R1+0x2f8] ;  /* 0x0002f800015a7983 */ /* 0x000ea20000300a00 */
[----:B-1----:R-:W-:-:S03]  /*1b4e0*/  IMAD.MOV.U32 R0, RZ, RZ, R89 ;  /* 0x000000ffff007224 */ /* 0x002fc600078e0059 */
[----:B------:R-:W3:Y:S04]  /*1b4f0*/  LDL.LU.64 R100, [R1+0x318] ;  /* 0x0003180001647983 */ /* 0x000ee80000300a00 */
[----:B------:R4:W-:Y:S01]  /*1b500*/  STL [R1+0x2a4], R0 ;  /* 0x0002a40001007387 */ /* 0x0009e20000100800 */
[----:B------:R-:W-:Y:S02]  /*1b510*/  IMAD.MOV.U32 R88, RZ, RZ, R96 ;  /* 0x000000ffff587224 */ /* 0x000fe400078e0060 */
[----:B------:R-:W-:Y:S02]  /*1b520*/  IMAD.MOV.U32 R89, RZ, RZ, R97 ;  /* 0x000000ffff597224 */ /* 0x000fe400078e0061 */
[----:B------:R-:W-:Y:S02]  /*1b530*/  IMAD.MOV.U32 R96, RZ, RZ, R102 ;  /* 0x000000ffff607224 */ /* 0x000fe400078e0066 */
[----:B------:R-:W-:-:S02]  /*1b540*/  IMAD.MOV.U32 R97, RZ, RZ, R103 ;  /* 0x000000ffff617224 */ /* 0x000fc400078e0067 */
[----:B----4-:R-:W-:Y:S01]  /*1b550*/  IMAD.MOV.U32 R0, RZ, RZ, R93 ;  /* 0x000000ffff007224 */ /* 0x010fe200078e005d */
[----:B------:R-:W-:Y:S04]  /*1b560*/  STL [R1+0x2b0], R92 ;  /* 0x0002b05c01007387 */ /* 0x000fe80000100800 */
[----:B------:R1:W-:Y:S04]  /*1b570*/  STL [R1+0x2ac], R0 ;  /* 0x0002ac0001007387 */ /* 0x0003e80000100800 */
[----:B------:R-:W4:Y:S04]  /*1b580*/  LDL.LU.64 R102, [R1+0x2f0] ;  /* 0x0002f00001667983 */ /* 0x000f280000300a00 */
[----:B------:R-:W-:Y:S01]  /*1b590*/  STL [R1+0x2b8], R86 ;  /* 0x0002b85601007387 */ /* 0x000fe20000100800 */
[----:B-1----:R-:W-:-:S02]  /*1b5a0*/  IMAD.MOV.U32 R0, RZ, RZ, R87 ;  /* 0x000000ffff007224 */ /* 0x002fc400078e0057 */
[----:B------:R-:W-:Y:S02]  /*1b5b0*/  IMAD.MOV.U32 R92, RZ, RZ, R98 ;  /* 0x000000ffff5c7224 */ /* 0x000fe400078e0062 */
[----:B------:R-:W-:Y:S02]  /*1b5c0*/  IMAD.MOV.U32 R93, RZ, RZ, R99 ;  /* 0x000000ffff5d7224 */ /* 0x000fe400078e0063 */
[----:B------:R-:W3:Y:S04]  /*1b5d0*/  LDL.LU.64 R98, [R1+0x310] ;  /* 0x0003100001627983 */ /* 0x000ee80000300a00 */
[----:B------:R-:W-:Y:S04]  /*1b5e0*/  STL [R1+0x2c0], R88 ;  /* 0x0002c05801007387 */ /* 0x000fe80000100800 */
[----:B------:R1:W-:Y:S02]  /*1b5f0*/  STL [R1+0x2b4], R0 ;  /* 0x0002b40001007387 */ /* 0x0003e40000100800 */
[----:B-1----:R-:W-:-:S05]  /*1b600*/  IMAD.MOV.U32 R0, RZ, RZ, R89 ;  /* 0x000000ffff007224 */ /* 0x002fca00078e0059 */
[----:B------:R4:W-:Y:S02]  /*1b610*/  STL [R1+0x2bc], R0 ;  /* 0x0002bc0001007387 */ /* 0x0009e40000100800 */
[----:B----4-:R-:W-:Y:S02]  /*1b620*/  IMAD.MOV.U32 R0, RZ, RZ, R103 ;  /* 0x000000ffff007224 */ /* 0x010fe400078e0067 */
[----:B------:R1:W-:Y:S04]  /*1b630*/  STL [R1+0x2c8], R102 ;  /* 0x0002c86601007387 */ /* 0x0003e80000100800 */
[----:B------:R4:W-:Y:S04]  /*1b640*/  STL [R1+0x2c4], R0 ;  /* 0x0002c40001007387 */ /* 0x0009e80000100800 */
[----:B--2---:R-:W-:Y:S04]  /*1b650*/  STL [R1+0x2d0], R90 ;  /* 0x0002d05a01007387 */ /* 0x004fe80000100800 */
[----:B-1----:R-:W2:Y:S01]  /*1b660*/  LDL.LU.64 R102, [R1+0x320] ;  /* 0x0003200001667983 */ /* 0x002ea20000300a00 */
[----:B----4-:R-:W-:-:S03]  /*1b670*/  IMAD.MOV.U32 R0, RZ, RZ, R91 ;  /* 0x000000ffff007224 */ /* 0x010fc600078e005b */
[----:B---3--:R-:W-:Y:S04]  /*1b680*/  STL [R1+0x2d8], R94 ;  /* 0x0002d85e01007387 */ /* 0x008fe80000100800 */
[----:B------:R1:W-:Y:S04]  /*1b690*/  STL [R1+0x2cc], R0 ;  /* 0x0002cc0001007387 */ /* 0x0003e80000100800 */
[----:B------:R-:W-:Y:S01]  /*1b6a0*/  STL [R1+0x2e0], R96 ;  /* 0x0002e06001007387 */ /* 0x000fe20000100800 */
[----:B-1----:R-:W-:-:S05]  /*1b6b0*/  IMAD.MOV.U32 R0, RZ, RZ, R95 ;  /* 0x000000ffff007224 */ /* 0x002fca00078e005f */
[----:B------:R1:W-:Y:S02]  /*1b6c0*/  STL [R1+0x2d4], R0 ;  /* 0x0002d40001007387 */ /* 0x0003e40000100800 */
[----:B-1----:R-:W-:-:S05]  /*1b6d0*/  IMAD.MOV.U32 R0, RZ, RZ, R97 ;  /* 0x000000ffff007224 */ /* 0x002fca00078e0061 */
[----:B------:R1:W-:Y:S04]  /*1b6e0*/  STL [R1+0x2dc], R0 ;  /* 0x0002dc0001007387 */ /* 0x0003e80000100800 */
[----:B------:R-:W-:Y:S04]  /*1b6f0*/  STL [R1+0x2e8], R98 ;  /* 0x0002e86201007387 */ /* 0x000fe80000100800 */
[----:B------:R-:W3:Y:S01]  /*1b700*/  LDL.LU.64 R96, [R1+0x338] ;  /* 0x0003380001607983 */ /* 0x000ee20000300a00 */
[----:B-1----:R-:W-:-:S03]  /*1b710*/  IMAD.MOV.U32 R0, RZ, RZ, R99 ;  /* 0x000000ffff007224 */ /* 0x002fc600078e0063 */
[----:B------:R-:W-:Y:S04]  /*1b720*/  STL [R1+0x2f0], R100 ;  /* 0x0002f06401007387 */ /* 0x000fe80000100800 */
[----:B------:R1:W-:Y:S02]  /*1b730*/  STL [R1+0x2e4], R0 ;  /* 0x0002e40001007387 */ /* 0x0003e40000100800 */
[----:B-1----:R-:W-:Y:S02]  /*1b740*/  IMAD.MOV.U32 R0, RZ, RZ, R101 ;  /* 0x000000ffff007224 */ /* 0x002fe400078e0065 */
[----:B--2---:R-:W-:Y:S04]  /*1b750*/  STL [R1+0x2f8], R102 ;  /* 0x0002f86601007387 */ /* 0x004fe80000100800 */
[----:B------:R1:W-:Y:S04]  /*1b760*/  STL [R1+0x2ec], R0 ;  /* 0x0002ec0001007387 */ /* 0x0003e80000100800 */
[----:B------:R-:W2:Y:S04]  /*1b770*/  LDL.LU.64 R94, [R1+0x330] ;  /* 0x00033000015e7983 */ /* 0x000ea80000300a00 */
[----:B------:R-:W4:Y:S01]  /*1b780*/  LDL.LU.64 R100, [R1+0x358] ;  /* 0x0003580001647983 */ /* 0x000f220000300a00 */
[----:B-1----:R-:W-:-:S05]  /*1b790*/  IMAD.MOV.U32 R0, RZ, RZ, R103 ;  /* 0x000000ffff007224 */ /* 0x002fca00078e0067 */
[----:B------:R1:W-:Y:S04]  /*1b7a0*/  STL [R1+0x2f4], R0 ;  /* 0x0002f40001007387 */ /* 0x0003e80000100800 */
[----:B------:R-:W-:Y:S04]  /*1b7b0*/  STL [R1+0x300], R92 ;  /* 0x0003005c01007387 */ /* 0x000fe80000100800 */
[----:B------:R-:W4:Y:S01]  /*1b7c0*/  LDL.LU.64 R102, [R1+0x340] ;  /* 0x0003400001667983 */ /* 0x000f220000300a00 */
[----:B------:R-:W-:Y:S02]  /*1b7d0*/  IMAD.MOV.U32 R98, RZ, RZ, R104 ;  /* 0x000000ffff627224 */ /* 0x000fe400078e0068 */
[----:B------:R-:W-:-:S02]  /*1b7e0*/  IMAD.MOV.U32 R99, RZ, RZ, R105 ;  /* 0x000000ffff637224 */ /* 0x000fc400078e0069 */
[----:B------:R-:W4:Y:S01]  /*1b7f0*/  LDL.LU.64 R104, [R1+0x350] ;  /* 0x0003500001687983 */ /* 0x000f220000300a00 */
[----:B-1----:R-:W-:-:S05]  /*1b800*/  IMAD.MOV.U32 R0, RZ, RZ, R93 ;  /* 0x000000ffff007224 */ /* 0x002fca00078e005d */
[----:B------:R2:W-:Y:S02]  /*1b810*/  STL [R1+0x2fc], R0 ;  /* 0x0002fc0001007387 */ /* 0x0005e40000100800 */
[----:B--2---:R-:W-:Y:S02]  /*1b820*/  IMAD.MOV.U32 R0, RZ, RZ, R95 ;  /* 0x000000ffff007224 */ /* 0x004fe400078e005f */
[----:B------:R-:W-:Y:S04]  /*1b830*/  STL [R1+0x308], R94 ;  /* 0x0003085e01007387 */ /* 0x000fe80000100800 */
[----:B------:R1:W-:Y:S04]  /*1b840*/  STL [R1+0x304], R0 ;  /* 0x0003040001007387 */ /* 0x0003e80000100800 */
[----:B---3--:R-:W-:Y:S01]  /*1b850*/  STL [R1+0x310], R96 ;  /* 0x0003106001007387 */ /* 0x008fe20000100800 */
[----:B-1----:R-:W-:-:S03]  /*1b860*/  IMAD.MOV.U32 R0, RZ, RZ, R97 ;  /* 0x000000ffff007224 */ /* 0x002fc600078e0061 */
[----:B----4-:R-:W-:Y:S04]  /*1b870*/  STL [R1+0x318], R102 ;  /* 0x0003186601007387 */ /* 0x010fe80000100800 */
[----:B------:R1:W-:Y:S02]  /*1b880*/  STL [R1+0x30c], R0 ;  /* 0x00030c0001007387 */ /* 0x0003e40000100800 */
[----:B-1----:R-:W-:-:S05]  /*1b890*/  IMAD.MOV.U32 R0, RZ, RZ, R103 ;  /* 0x000000ffff007224 */ /* 0x002fca00078e0067 */
[----:B------:R1:W-:Y:S04]  /*1b8a0*/  STL [R1+0x314], R0 ;  /* 0x0003140001007387 */ /* 0x0003e80000100800 */
[----:B------:R-:W2:Y:S01]  /*1b8b0*/  LDL.LU.64 R102, [R1+0x360] ;  /* 0x0003600001667983 */ /* 0x000ea20000300a00 */
[----:B-1----:R-:W-:-:S03]  /*1b8c0*/  IMAD.MOV.U32 R0, RZ, RZ, R99 ;  /* 0x000000ffff007224 */ /* 0x002fc600078e0063 */
[----:B------:R-:W-:Y:S04]  /*1b8d0*/  STL [R1+0x320], R98 ;  /* 0x0003206201007387 */ /* 0x000fe80000100800 */
[----:B------:R-:W-:Y:S04]  /*1b8e0*/  STL [R1+0x328], R104 ;  /* 0x0003286801007387 */ /* 0x000fe80000100800 */
[----:B------:R1:W-:Y:S02]  /*1b8f0*/  STL [R1+0x31c], R0 ;  /* 0x00031c0001007387 */ /* 0x0003e40000100800 */
[----:B-1----:R-:W-:-:S05]  /*1b900*/  IMAD.MOV.U32 R0, RZ, RZ, R105 ;  /* 0x000000ffff007224 */ /* 0x002fca00078e0069 */
[----:B------:R1:W-:Y:S04]  /*1b910*/  STL [R1+0x324], R0 ;  /* 0x0003240001007387 */ /* 0x0003e80000100800 */
[----:B------:R-:W3:Y:S04]  /*1b920*/  LDL.LU.64 R104, [R1+0x370] ;  /* 0x0003700001687983 */ /* 0x000ee80000300a00 */
[----:B------:R-:W4:Y:S01]  /*1b930*/  LDL.LU.64 R98, [R1+0x378] ;  /* 0x0003780001627983 */ /* 0x000f220000300a00 */
[----:B-1----:R-:W-:-:S03]  /*1b940*/  IMAD.MOV.U32 R0, RZ, RZ, R101 ;  /* 0x000000ffff007224 */ /* 0x002fc600078e0065 */
[----:B------:R-:W-:Y:S04]  /*1b950*/  STL [R1+0x330], R100 ;  /* 0x0003306401007387 */ /* 0x000fe80000100800 */
[----:B------:R2:W-:Y:S02]  /*1b960*/  STL [R1+0x32c], R0 ;  /* 0x00032c0001007387 */ /* 0x0005e40000100800 */
[----:B--2---:R-:W-:Y:S02]  /*1b970*/  IMAD.MOV.U32 R0, RZ, RZ, R103 ;  /* 0x000000ffff007224 */ /* 0x004fe400078e0067 */
[----:B------:R-:W-:Y:S04]  /*1b980*/  STL [R1+0x338], R102 ;  /* 0x0003386601007387 */ /* 0x000fe80000100800 */
[----:B------:R-:W2:Y:S04]  /*1b990*/  LDL.LU.64 R100, [R1+0x380] ;  /* 0x0003800001647983 */ /* 0x000ea80000300a00 */
[----:B------:R1:W-:Y:S04]  /*1b9a0*/  STL [R1+0x334], R0 ;  /* 0x0003340001007387 */ /* 0x0003e80000100800 */
[----:B------:R-:W-:Y:S01]  /*1b9b0*/  STL [R1+0x340], R114 ;  /* 0x0003407201007387 */ /* 0x000fe20000100800 */
[----:B-1----:R-:W-:-:S05]  /*1b9c0*/  IMAD.MOV.U32 R0, RZ, RZ, R115 ;  /* 0x000000ffff007224 */ /* 0x002fca00078e0073 */
[----:B------:R3:W-:Y:S04]  /*1b9d0*/  STL [R1+0x33c], R0 ;  /* 0x00033c0001007387 */ /* 0x0007e80000100800 */
[----:B------:R-:W2:Y:S01]  /*1b9e0*/  LDL.LU.64 R102, [R1+0x390] ;  /* 0x0003900001667983 */ /* 0x000ea20000300a00 */
[----:B---3--:R-:W-:-:S03]  /*1b9f0*/  IMAD.MOV.U32 R0, RZ, RZ, R105 ;  /* 0x000000ffff007224 */ /* 0x008fc600078e0069 */
[----:B------:R1:W-:Y:S04]  /*1ba00*/  STL [R1+0x348], R104 ;  /* 0x0003486801007387 */ /* 0x0003e80000100800 */
[----:B------:R-:W3:Y:S04]  /*1ba10*/  LDL.LU.64 R114, [R1+0x398] ;  /* 0x0003980001727983 */ /* 0x000ee80000300a00 */
[----:B------:R4:W-:Y:S01]  /*1ba20*/  STL [R1+0x344], R0 ;  /* 0x0003440001007387 */ /* 0x0009e20000100800 */
[----:B-1----:R-:W-:-:S03]  /*1ba30*/  IMAD.MOV.U32 R104, RZ, RZ, R106 ;  /* 0x000000ffff687224 */ /* 0x002fc600078e006a */
[----:B----4-:R-:W-:Y:S01]  /*1ba40*/  STL [R1+0x350], R98 ;  /* 0x0003506201007387 */ /* 0x010fe20000100800 */
[----:B------:R-:W-:Y:S02]  /*1ba50*/  IMAD.MOV.U32 R105, RZ, RZ, R107 ;  /* 0x000000ffff697224 */ /* 0x000fe400078e006b */
[----:B------:R-:W-:Y:S02]  /*1ba60*/  IMAD.MOV.U32 R106, RZ, RZ, R108 ;  /* 0x000000ffff6a7224 */ /* 0x000fe400078e006c */
[----:B------:R-:W-:Y:S02]  /*1ba70*/  IMAD.MOV.U32 R107, RZ, RZ, R109 ;  /* 0x000000ffff6b7224 */ /* 0x000fe400078e006d */
[----:B------:R-:W4:Y:S01]  /*1ba80*/  LDL.LU.64 R108, [R1+0x3a0] ;  /* 0x0003a000016c7983 */ /* 0x000f220000300a00 */
[----:B------:R-:W-:-:S05]  /*1ba90*/  IMAD.MOV.U32 R0, RZ, RZ, R99 ;  /* 0x000000ffff007224 */ /* 0x000fca00078e0063 */
[----:B------:R2:W-:Y:S02]  /*1baa0*/  STL [R1+0x34c], R0 ;  /* 0x00034c0001007387 */ /* 0x0005e40000100800 */
[----:B--2---:R-:W-:Y:S02]  /*1bab0*/  IMAD.MOV.U32 R0, RZ, RZ, R101 ;  /* 0x000000ffff007224 */ /* 0x004fe400078e0065 */
[----:B------:R-:W-:Y:S04]  /*1bac0*/  STL [R1+0x358], R100 ;  /* 0x0003586401007387 */ /* 0x000fe80000100800 */
[----:B------:R1:W-:Y:S04]  /*1bad0*/  STL [R1+0x354], R0 ;  /* 0x0003540001007387 */ /* 0x0003e80000100800 */
[----:B------:R2:W-:Y:S01]  /*1bae0*/  STL [R1+0x360], R116 ;  /* 0x0003607401007387 */ /* 0x0005e20000100800 */
[----:B-1----:R-:W-:-:S03]  /*1baf0*/  IMAD.MOV.U32 R0, RZ, RZ, R117 ;  /* 0x000000ffff007224 */ /* 0x002fc600078e0075 */
[----:B------:R-:W-:Y:S04]  /*1bb00*/  STL [R1+0x368], R102 ;  /* 0x0003686601007387 */ /* 0x000fe80000100800 */
[----:B------:R1:W-:Y:S04]  /*1bb10*/  STL [R1+0x35c], R0 ;  /* 0x00035c0001007387 */ /* 0x0003e80000100800 */
[----:B--2---:R-:W2:Y:S04]  /*1bb20*/  LDL.LU.64 R116, [R1+0x3b0] ;  /* 0x0003b00001747983 */ /* 0x004ea80000300a00 */
[----:B------:R-:W2:Y:S01]  /*1bb30*/  LDL.LU.64 R100, [R1+0x3b8] ;  /* 0x0003b80001647983 */ /* 0x000ea20000300a00 */
[----:B-1----:R-:W-:-:S05]  /*1bb40*/  IMAD.MOV.U32 R0, RZ, RZ, R103 ;  /* 0x000000ffff007224 */ /* 0x002fca00078e0067 */
[----:B------:R1:W-:Y:S04]  /*1bb50*/  STL [R1+0x364], R0 ;  /* 0x0003640001007387 */ /* 0x0003e80000100800 */
[----:B---3--:R3:W-:Y:S01]  /*1bb60*/  STL [R1+0x370], R114 ;  /* 0x0003707201007387 */ /* 0x0087e20000100800 */
[----:B-1----:R-:W-:-:S03]  /*1bb70*/  IMAD.MOV.U32 R0, RZ, RZ, R115 ;  /* 0x000000ffff007224 */ /* 0x002fc600078e0073 */
[----:B----4-:R-:W-:Y:S04]  /*1bb80*/  STL [R1+0x378], R108 ;  /* 0x0003786c01007387 */ /* 0x010fe80000100800 */
[----:B------:R1:W-:Y:S04]  /*1bb90*/  STL [R1+0x36c], R0 ;  /* 0x00036c0001007387 */ /* 0x0003e80000100800 */
[----:B---3--:R-:W3:Y:S01]  /*1bba0*/  LDL.LU.64 R114, [R1+0x3c0] ;  /* 0x0003c00001727983 */ /* 0x008ee20000300a00 */
[----:B-1----:R-:W-:-:S05]  /*1bbb0*/  IMAD.MOV.U32 R0, RZ, RZ, R109 ;  /* 0x000000ffff007224 */ /* 0x002fca00078e006d */
[----:B------:R1:W-:Y:S04]  /*1bbc0*/  STL [R1+0x374], R0 ;  /* 0x0003740001007387 */ /* 0x0003e80000100800 */
[----:B------:R-:W-:Y:S04]  /*1bbd0*/  STL [R1+0x380], R104 ;  /* 0x0003806801007387 */ /* 0x000fe80000100800 */
[----:B------:R-:W4:Y:S01]  /*1bbe0*/  LDL.LU.64 R102, [R1+0x3d0] ;  /* 0x0003d00001667983 */ /* 0x000f220000300a00 */
[----:B-1----:R-:W-:-:S03]  /*1bbf0*/  IMAD.MOV.U32 R0, RZ, RZ, R105 ;  /* 0x000000ffff007224 */ /* 0x002fc600078e0069 */
[----:B------:R-:W4:Y:S04]  /*1bc00*/  LDL.LU.64 R108, [R1+0x3d8] ;  /* 0x0003d800016c7983 */ /* 0x000f280000300a00 */
[----:B------:R2:W-:Y:S02]  /*1bc10*/  STL [R1+0x37c], R0 ;  /* 0x00037c0001007387 */ /* 0x0005e40000100800 */
[----:B--2---:R-:W-:Y:S02]  /*1bc20*/  IMAD.MOV.U32 R0, RZ, RZ, R117 ;  /* 0x000000ffff007224 */ /* 0x004fe400078e0075 */
[----:B------:R1:W-:Y:S04]  /*1bc30*/  STL [R1+0x388], R116 ;  /* 0x0003887401007387 */ /* 0x0003e80000100800 */
[----:B------:R2:W-:Y:S04]  /*1bc40*/  STL [R1+0x384], R0 ;  /* 0x0003840001007387 */ /* 0x0005e80000100800 */
[----:B-1----:R-:W4:Y:S01]  /*1bc50*/  LDL.LU.64 R116, [R1+0x3e0] ;  /* 0x0003e00001747983 */ /* 0x002f220000300a00 */
[----:B--2---:R-:W-:-:S03]  /*1bc60*/  IMAD.MOV.U32 R0, RZ, RZ, R101 ;  /* 0x000000ffff007224 */ /* 0x004fc600078e0065 */
[----:B------:R-:W-:Y:S04]  /*1bc70*/  STL [R1+0x390], R100 ;  /* 0x0003906401007387 */ /* 0x000fe80000100800 */
[----:B------:R-:W2:Y:S04]  /*1bc80*/  LDL.LU.64 R104, [R1+0x3f0] ;  /* 0x0003f00001687983 */ /* 0x000ea80000300a00 */
[----:B------:R1:W-:Y:S04]  /*1bc90*/  STL [R1+0x38c], R0 ;  /* 0x00038c0001007387 */ /* 0x0003e80000100800 */
[----:B---3--:R3:W-:Y:S01]  /*1bca0*/  STL [R1+0x398], R114 ;  /* 0x0003987201007387 */ /* 0x0087e20000100800 */
[----:B-1----:R-:W-:-:S05]  /*1bcb0*/  IMAD.MOV.U32 R0, RZ, RZ, R115 ;  /* 0x000000ffff007224 */ /* 0x002fca00078e0073 */
[----:B------:R1:W-:Y:S04]  /*1bcc0*/  STL [R1+0x394], R0 ;  /* 0x0003940001007387 */ /* 0x0003e80000100800 */
[----:B------:R4:W-:Y:S04]  /*1bcd0*/  STL [R1+0x3a0], R110 ;  /* 0x0003a06e01007387 */ /* 0x0009e80000100800 */
[----:B---3--:R-:W3:Y:S01]  /*1bce0*/  LDL.LU.64 R114, [R1+0x400] ;  /* 0x0004000001727983 */ /* 0x008ee20000300a00 */
[----:B-1----:R-:W-:-:S03]  /*1bcf0*/  IMAD.MOV.U32 R0, RZ, RZ, R111 ;  /* 0x000000ffff007224 */ /* 0x002fc600078e006f */
[----:B----4-:R-:W-:Y:S04]  /*1bd00*/  STL [R1+0x3a8], R102 ;  /* 0x0003a86601007387 */ /* 0x010fe80000100800 */
[----:B------:R1:W-:Y:S04]  /*1bd10*/  STL [R1+0x39c], R0 ;  /* 0x00039c0001007387 */ /* 0x0003e80000100800 */
[----:B------:R-:W4:Y:S01]  /*1bd20*/  LDL.LU.64 R110, [R1+0x3f8] ;  /* 0x0003f800016e7983 */ /* 0x000f220000300a00 */
[----:B-1----:R-:W-:-:S05]  /*1bd30*/  IMAD.MOV.U32 R0, RZ, RZ, R103 ;  /* 0x000000ffff007224 */ /* 0x002fca00078e0067 */
[----:B------:R1:W-:Y:S04]  /*1bd40*/  STL [R1+0x3a4], R0 ;  /* 0x0003a40001007387 */ /* 0x0003e80000100800 */
[----:B------:R1:W-:Y:S02]  /*1bd50*/  STL [R1+0x3b0], R108 ;  /* 0x0003b06c01007387 */ /* 0x0003e40000100800 */
[----:B-1----:R-:W-:Y:S02]  /*1bd60*/  IMAD.MOV.U32 R0, RZ, RZ, R109 ;  /* 0x000000ffff007224 */ /* 0x002fe400078e006d */
[----:B------:R-:W-:Y:S02]  /*1bd70*/  IMAD.MOV.U32 R108, RZ, RZ, R112 ;  /* 0x000000ffff6c7224 */ /* 0x000fe400078e0070 */
[----:B------:R-:W-:Y:S01]  /*1bd80*/  IMAD.MOV.U32 R109, RZ, RZ, R113 ;  /* 0x000000ffff6d7224 */ /* 0x000fe200078e0071 */
[----:B------:R1:W-:Y:S04]  /*1bd90*/  STL [R1+0x3b8], R116 ;  /* 0x0003b87401007387 */ /* 0x0003e80000100800 */
[----:B------:R2:W-:Y:S04]  /*1bda0*/  STL [R1+0x3ac], R0 ;  /* 0x0003ac0001007387 */ /* 0x0005e80000100800 */
[----:B------:R-:W3:Y:S01]  /*1bdb0*/  LDL.LU.64 R112, [R1+0x418] ;  /* 0x0004180001707983 */ /* 0x000ee20000300a00 */
[----:B-1----:R-:W-:-:S02]  /*1bdc0*/  IMAD.MOV.U32 R116, RZ, RZ, R124 ;  /* 0x000000ffff747224 */ /* 0x002fc400078e007c */
[----:B--2---:R-:W-:Y:S02]  /*1bdd0*/  IMAD.MOV.U32 R0, RZ, RZ, R117 ;  /* 0x000000ffff007224 */ /* 0x004fe400078e0075 */
[----:B------:R-:W-:Y:S02]  /*1bde0*/  IMAD.MOV.U32 R117, RZ, RZ, R125 ;  /* 0x000000ffff757224 */ /* 0x000fe400078e007d */
[----:B------:R-:W2:Y:S04]  /*1bdf0*/  LDL.LU.64 R124, [R1+0x410] ;  /* 0x00041000017c7983 */ /* 0x000ea80000300a00 */
[----:B------:R1:W-:Y:S04]  /*1be00*/  STL [R1+0x3b4], R0 ;  /* 0x0003b40001007387 */ /* 0x0003e80000100800 */
[----:B------:R1:W-:Y:S02]  /*1be10*/  STL [R1+0x3c0], R106 ;  /* 0x0003c06a01007387 */ /* 0x0003e40000100800 */
[----:B-1----:R-:W-:-:S02]  /*1be20*/  IMAD.MOV.U32 R0, RZ, RZ, R107 ;  /* 0x000000ffff007224 */ /* 0x002fc400078e006b */
[----:B------:R-:W-:Y:S04]  /*1be30*/  STL [R1+0x3c8], R104 ;  /* 0x0003c86801007387 */ /* 0x000fe80000100800 */
[----:B------:R1:W-:Y:S04]  /*1be40*/  STL [R1+0x3bc], R0 ;  /* 0x0003bc0001007387 */ /* 0x0003e80000100800 */
[----:B------:R-:W2:Y:S01]  /*1be50*/  LDL.LU.64 R106, [R1+0x420] ;  /* 0x00042000016a7983 */ /* 0x000ea20000300a00 */
[----:B-1----:R-:W-:-:S05]  /*1be60*/  IMAD.MOV.U32 R0, RZ, RZ, R105 ;  /* 0x000000ffff007224 */ /* 0x002fca00078e0069 */
[----:B------:R1:W-:Y:S04]  /*1be70*/  STL [R1+0x3c4], R0 ;  /* 0x0003c40001007387 */ /* 0x0003e80000100800 */
[----:B----4-:R4:W-:Y:S01]  /*1be80*/  STL [R1+0x3d0], R110 ;  /* 0x0003d06e01007387 */ /* 0x0109e20000100800 */
[----:B-1----:R-:W-:-:S05]  /*1be90*/  IMAD.MOV.U32 R0, RZ, RZ, R111 ;  /* 0x000000ffff007224 */ /* 0x002fca00078e006f */
[----:B------:R1:W-:Y:S04]  /*1bea0*/  STL [R1+0x3cc], R0 ;  /* 0x0003cc0001007387 */ /* 0x0003e80000100800 */
[----:B---3--:R3:W-:Y:S04]  /*1beb0*/  STL [R1+0x3d8], R114 ;  /* 0x0003d87201007387 */ /* 0x0087e80000100800 */
[----:B----4-:R-:W4:Y:S01]  /*1bec0*/  LDL.LU.64 R110, [R1+0x430] ;  /* 0x00043000016e7983 */ /* 0x010f220000300a00 */
[----:B-1----:R-:W-:-:S05]  /*1bed0*/  IMAD.MOV.U32 R0, RZ, RZ, R115 ;  /* 0x000000ffff007224 */ /* 0x002fca00078e0073 */
[----:B------:R1:W-:Y:S04]  /*1bee0*/  STL [R1+0x3d4], R0 ;  /* 0x0003d40001007387 */ /* 0x0003e80000100800 */
[----:B------:R-:W-:Y:S04]  /*1bef0*/  STL [R1+0x3e0], R108 ;  /* 0x0003e06c01007387 */ /* 0x000fe80000100800 */
[----:B---3--:R-:W3:Y:S01]  /*1bf00*/  LDL.LU.64 R114, [R1+0x438] ;  /* 0x0004380001727983 */ /* 0x008ee20000300a00 */
[----:B-1----:R-:W-:-:S05]  /*1bf10*/  IMAD.MOV.U32 R0, RZ, RZ, R109 ;  /* 0x000000ffff007224 */ /* 0x002fca00078e006d */
[----:B------:R2:W-:Y:S02]  /*1bf20*/  STL [R1+0x3dc], R0 ;  /* 0x0003dc0001007387 */ /* 0x0005e40000100800 */
[----:B--2---:R-:W-:Y:S02]  /*1bf30*/  IMAD.MOV.U32 R0, RZ, RZ, R125 ;  /* 0x000000ffff007224 */ /* 0x004fe400078e007d */
[----:B------:R1:W-:Y:S04]  /*1bf40*/  STL [R1+0x3e8], R124 ;  /* 0x0003e87c01007387 */ /* 0x0003e80000100800 */
[----:B------:R2:W-:Y:S01]  /*1bf50*/  STL [R1+0x3e4], R0 ;  /* 0x0003e40001007387 */ /* 0x0005e20000100800 */
[----:B-1----:R-:W-:Y:S02]  /*1bf60*/  IMAD.MOV.U32 R124, RZ, RZ, R126 ;  /* 0x000000ffff7c7224 */ /* 0x002fe400078e007e */
[----:B------:R-:W-:-:S02]  /*1bf70*/  IMAD.MOV.U32 R125, RZ, RZ, R127 ;  /* 0x000000ffff7d7224 */ /* 0x000fc400078e007f */
[----:B------:R-:W3:Y:S01]  /*1bf80*/  LDL.LU.64 R126, [R1+0x440] ;  /* 0x00044000017e7983 */ /* 0x000ee20000300a00 */
[----:B--2---:R-:W-:Y:S02]  /*1bf90*/  IMAD.MOV.U32 R0, RZ, RZ, R113 ;  /* 0x000000ffff007224 */ /* 0x004fe400078e0071 */
[----:B------:R-:W-:Y:S01]  /*1bfa0*/  IMAD.MOV.U32 R108, RZ, RZ, R120 ;  /* 0x000000ffff6c7224 */ /* 0x000fe200078e0078 */
[----:B------:R1:W-:Y:S01]  /*1bfb0*/  STL [R1+0x3f0], R112 ;  /* 0x0003f07001007387 */ /* 0x0003e20000100800 */
[----:B------:R-:W-:-:S03]  /*1bfc0*/  IMAD.MOV.U32 R109, RZ, RZ, R121 ;  /* 0x000000ffff6d7224 */ /* 0x000fc600078e0079 */
[----:B------:R-:W2:Y:S04]  /*1bfd0*/  LDL.LU.64 R120, [R1+0x458] ;  /* 0x0004580001787983 */ /* 0x000ea80000300a00 */
[----:B------:R-:W-:Y:S04]  /*1bfe0*/  STL [R1+0x3f8], R106 ;  /* 0x0003f86a01007387 */ /* 0x000fe80000100800 */
[----:B------:R1:W-:Y:S04]  /*1bff0*/  STL [R1+0x3ec], R0 ;  /* 0x0003ec0001007387 */ /* 0x0003e80000100800 */
[----:B-1----:R-:W2:Y:S01]  /*1c000*/  LDL.LU.64 R112, [R1+0x450] ;  /* 0x0004500001707983 */ /* 0x002ea20000300a00 */
[----:B------:R-:W-:-:S05]  /*1c010*/  IMAD.MOV.U32 R0, RZ, RZ, R107 ;  /* 0x000000ffff007224 */ /* 0x000fca00078e006b */
[----:B------:R1:W-:Y:S04]  /*1c020*/  STL [R1+0x3f4], R0 ;  /* 0x0003f40001007387 */ /* 0x0003e80000100800 */
[----:B------:R4:W-:Y:S01]  /*1c030*/  STL [R1+0x400], R122 ;  /* 0x0004007a01007387 */ /* 0x0009e20000100800 */
[----:B-1----:R-:W-:-:S03]  /*1c040*/  IMAD.MOV.U32 R0, RZ, RZ, R123 ;  /* 0x000000ffff007224 */ /* 0x002fc600078e007b */
[----:B----4-:R-:W-:Y:S04]  /*1c050*/  STL [R1+0x408], R110 ;  /* 0x0004086e01007387 */ /* 0x010fe80000100800 */
[----:B------:R1:W-:Y:S04]  /*1c060*/  STL [R1+0x3fc], R0 ;  /* 0x0003fc0001007387 */ /* 0x0003e80000100800 */
[----:B------:R-:W4:Y:S01]  /*1c070*/  LDL.LU.64 R122, [R1+0x460] ;  /* 0x00046000017a7983 */ /* 0x000f220000300a00 */
[----:B-1----:R-:W-:-:S03]  /*1c080*/  IMAD.MOV.U32 R0, RZ, RZ, R111 ;  /* 0x000000ffff007224 */ /* 0x002fc600078e006f */
[----:B---3--:R-:W-:Y:S01]  /*1c090*/  STL [R1+0x410], R114 ;  /* 0x0004107201007387 */ /* 0x008fe20000100800 */
[----:B------:R-:W-:Y:S02]  /*1c0a0*/  IMAD.MOV.U32 R110, RZ, RZ, R116 ;  /* 0x000000ffff6e7224 */ /* 0x000fe400078e0074 */
[----:B------:R-:W-:Y:S01]  /*1c0b0*/  IMAD.MOV.U32 R111, RZ, RZ, R117 ;  /* 0x000000ffff6f7224 */ /* 0x000fe200078e0075 */
[----:B------:R1:W-:Y:S04]  /*1c0c0*/  STL [R1+0x404], R0 ;  /* 0x0004040001007387 */ /* 0x0003e80000100800 */
[----:B------:R-:W3:Y:S01]  /*1c0d0*/  LDL.LU.64 R116, [R1+0x470] ;  /* 0x0004700001747983 */ /* 0x000ee20000300a00 */
[----:B-1----:R-:W-:-:S05]  /*1c0e0*/  IMAD.MOV.U32 R0, RZ, RZ, R115 ;  /* 0x000000ffff007224 */ /* 0x002fca00078e0073 */
[----:B------:R1:W-:Y:S04]  /*1c0f0*/  STL [R1+0x40c], R0 ;  /* 0x00040c0001007387 */ /* 0x0003e80000100800 */
[----:B------:R-:W3:Y:S01]  /*1c100*/  LDL.LU.64 R114, [R1+0x478] ;  /* 0x0004780001727983 */ /* 0x000ee20000300a00 */
[----:B-1----:R-:W-:-:S03]  /*1c110*/  IMAD.MOV.U32 R0, RZ, RZ, R127 ;  /* 0x000000ffff007224 */ /* 0x002fc600078e007f */
[----:B------:R1:W-:Y:S04]  /*1c120*/  STL [R1+0x418], R126 ;  /* 0x0004187e01007387 */ /* 0x0003e80000100800 */
[----:B------:R1:W-:Y:S04]  /*1c130*/  STL [R1+0x414], R0 ;  /* 0x0004140001007387 */ /* 0x0003e80000100800 */
[----:B------:R-:W-:Y:S04]  /*1c140*/  STL [R1+0x420], R108 ;  /* 0x0004206c01007387 */ /* 0x000fe80000100800 */
[----:B-1----:R-:W3:Y:S01]  /*1c150*/  LDL.LU.64 R126, [R1+0x480] ;  /* 0x00048000017e7983 */ /* 0x002ee20000300a00 */
[----:B------:R-:W-:-:S05]  /*1c160*/  IMAD.MOV.U32 R0, RZ, RZ, R109 ;  /* 0x000000ffff007224 */ /* 0x000fca00078e006d */
[----:B------:R1:W-:Y:S04]  /*1c170*/  STL [R1+0x41c], R0 ;  /* 0x00041c0001007387 */ /* 0x0003e80000100800 */
[----:B--2---:R2:W-:Y:S01]  /*1c180*/  STL [R1+0x428], R112 ;  /* 0x0004287001007387 */ /* 0x0045e20000100800 */
[----:B-1----:R-:W-:-:S05]  /*1c190*/  IMAD.MOV.U32 R0, RZ, RZ, R113 ;  /* 0x000000ffff007224 */ /* 0x002fca00078e0071 */
[----:B------:R1:W-:Y:S01]  /*1c1a0*/  STL [R1+0x424], R0 ;  /* 0x0004240001007387 */ /* 0x0003e20000100800 */
[----:B--2---:R-:W-:Y:S02]  /*1c1b0*/  IMAD.MOV.U32 R112, RZ, RZ, R118 ;  /* 0x000000ffff707224 */ /* 0x004fe400078e0076 */
[----:B------:R-:W-:Y:S01]  /*1c1c0*/  IMAD.MOV.U32 R113, RZ, RZ, R119 ;  /* 0x000000ffff717224 */ /* 0x000fe200078e0077 */
[----:B------:R-:W-:Y:S04]  /*1c1d0*/  STL [R1+0x430], R120 ;  /* 0x0004307801007387 */ /* 0x000fe80000100800 */
[----:B------:R-:W2:Y:S01]  /*1c1e0*/  LDL.LU.64 R118, [R1+0x490] ;  /* 0x0004900001767983 */ /* 0x000ea20000300a00 */
[----:B-1----:R-:W-:-:S05]  /*1c1f0*/  IMAD.MOV.U32 R0, RZ, RZ, R121 ;  /* 0x000000ffff007224 */ /* 0x002fca00078e0079 */
[----:B------:R1:W-:Y:S04]  /*1c200*/  STL [R1+0x42c], R0 ;  /* 0x00042c0001007387 */ /* 0x0003e80000100800 */
[----:B----4-:R4:W-:Y:S01]  /*1c210*/  STL [R1+0x438], R122 ;  /* 0x0004387a01007387 */ /* 0x0109e20000100800 */
[----:B-1----:R-:W-:-:S03]  /*1c220*/  IMAD.MOV.U32 R0, RZ, RZ, R123 ;  /* 0x000000ffff007224 */ /* 0x002fc600078e007b */
[----:B----4-:R-:W4:Y:S04]  /*1c230*/  LDL.LU.64 R122, [R1+0x498] ;  /* 0x00049800017a7983 */ /* 0x010f280000300a00 */
[----:B------:R1:W-:Y:S04]  /*1c240*/  STL [R1+0x434], R0 ;  /* 0x0004340001007387 */ /* 0x0003e80000100800 */
[----:B------:R-:W-:Y:S04]  /*1c250*/  STL [R1+0x440], R110 ;  /* 0x0004406e01007387 */ /* 0x000fe80000100800 */
[----:B------:R-:W4:Y:S01]  /*1c260*/  LDL.LU.64 R120, [R1+0x4a0] ;  /* 0x0004a00001787983 */ /* 0x000f220000300a00 */
[----:B-1----:R-:W-:-:S05]  /*1c270*/  IMAD.MOV.U32 R0, RZ, RZ, R111 ;  /* 0x000000ffff007224 */ /* 0x002fca00078e006f */
[----:B------:R1:W-:Y:S04]  /*1c280*/  STL [R1+0x43c], R0 ;  /* 0x00043c0001007387 */ /* 0x0003e80000100800 */
[----:B---3--:R3:W-:Y:S01]  /*1c290*/  STL [R1+0x448], R116 ;  /* 0x0004487401007387 */ /* 0x0087e20000100800 */
[----:B-1----:R-:W-:-:S05]  /*1c2a0*/  IMAD.MOV.U32 R0, RZ, RZ, R117 ;  /* 0x000000ffff007224 */ /* 0x002fca00078e0075 */
[----:B------:R1:W-:Y:S04]  /*1c2b0*/  STL [R1+0x444], R0 ;  /* 0x0004440001007387 */ /* 0x0003e80000100800 */
[----:B------:R-:W-:Y:S04]  /*1c2c0*/  STL [R1+0x450], R114 ;  /* 0x0004507201007387 */ /* 0x000fe80000100800 */
[----:B---3--:R-:W3:Y:S01]  /*1c2d0*/  LDL.LU.64 R116, [R1+0x4b0] ;  /* 0x0004b00001747983 */ /* 0x008ee20000300a00 */
[----:B-1----:R-:W-:-:S03]  /*1c2e0*/  IMAD.MOV.U32 R0, RZ, RZ, R115 ;  /* 0x000000ffff007224 */ /* 0x002fc600078e0073 */
[----:B------:R-:W-:Y:S04]  /*1c2f0*/  STL [R1+0x458], R126 ;  /* 0x0004587e01007387 */ /* 0x000fe80000100800 */
[----:B------:R1:W-:Y:S02]  /*1c300*/  STL [R1+0x44c], R0 ;  /* 0x00044c0001007387 */ /* 0x0003e40000100800 */
[----:B-1----:R-:W-:Y:S02]  /*1c310*/  IMAD.MOV.U32 R0, RZ, RZ, R127 ;  /* 0x000000ffff007224 */ /* 0x002fe400078e007f */
[----:B------:R-:W3:Y:S04]  /*1c320*/  LDL.LU.64 R126, [R1+0x4b8] ;  /* 0x0004b800017e7983 */ /* 0x000ee80000300a00 */
[----:B------:R1:W-:Y:S04]  /*1c330*/  STL [R1+0x454], R0 ;  /* 0x0004540001007387 */ /* 0x0003e80000100800 */
[----:B------:R-:W3:Y:S01]  /*1c340*/  LDL.LU.64 R114, [R1+0x4c0] ;  /* 0x0004c00001727983 */ /* 0x000ee20000300a00 */
[----:B-1----:R-:W-:-:S03]  /*1c350*/  IMAD.MOV.U32 R0, RZ, RZ, R113 ;  /* 0x000000ffff007224 */ /* 0x002fc600078e0071 */
[----:B------:R-:W-:Y:S04]  /*1c360*/  STL [R1+0x460], R112 ;  /* 0x0004607001007387 */ /* 0x000fe80000100800 */
[----:B------:R1:W-:Y:S04]  /*1c370*/  STL [R1+0x45c], R0 ;  /* 0x00045c0001007387 */ /* 0x0003e80000100800 */
[----:B--2---:R2:W-:Y:S01]  /*1c380*/  STL [R1+0x468], R118 ;  /* 0x0004687601007387 */ /* 0x0045e20000100800 */
[----:B-1----:R-:W-:-:S03]  /*1c390*/  IMAD.MOV.U32 R0, RZ, RZ, R119 ;  /* 0x000000ffff007224 */ /* 0x002fc600078e0077 */
[----:B--2---:R-:W2:Y:S04]  /*1c3a0*/  LDL.LU.64 R118, [R1+0x4d0] ;  /* 0x0004d00001767983 */ /* 0x004ea80000300a00 */
[----:B------:R1:W-:Y:S04]  /*1c3b0*/  STL [R1+0x464], R0 ;  /* 0x0004640001007387 */ /* 0x0003e80000100800 */
[----:B----4-:R4:W-:Y:S01]  /*1c3c0*/  STL [R1+0x470], R122 ;  /* 0x0004707a01007387 */ /* 0x0109e20000100800 */
[----:B-1----:R-:W-:-:S03]  /*1c3d0*/  IMAD.MOV.U32 R0, RZ, RZ, R123 ;  /* 0x000000ffff007224 */ /* 0x002fc600078e007b */
[----:B----4-:R-:W4:Y:S04]  /*1c3e0*/  LDL.LU.64 R122, [R1+0x4d8] ;  /* 0x0004d800017a7983 */ /* 0x010f280000300a00 */
[----:B------:R1:W-:Y:S04]  /*1c3f0*/  STL [R1+0x46c], R0 ;  /* 0x00046c0001007387 */ /* 0x0003e80000100800 */
[----:B------:R1:W-:Y:S02]  /*1c400*/  STL [R1+0x478], R120 ;  /* 0x0004787801007387 */ /* 0x0003e40000100800 */
[----:B-1----:R-:W-:-:S02]  /*1c410*/  IMAD.MOV.U32 R0, RZ, RZ, R121 ;  /* 0x000000ffff007224 */ /* 0x002fc400078e0079 */
[----:B------:R-:W4:Y:S04]  /*1c420*/  LDL.LU.64 R120, [R1+0x4e0] ;  /* 0x0004e00001787983 */ /* 0x000f280000300a00 */
[----:B------:R1:W-:Y:S04]  /*1c430*/  STL [R1+0x474], R0 ;  /* 0x0004740001007387 */ /* 0x0003e80000100800 */
[----:B------:R3:W-:Y:S01]  /*1c440*/  STL [R1+0x480], R124 ;  /* 0x0004807c01007387 */ /* 0x0007e20000100800 */
[----:B-1----:R-:W-:-:S05]  /*1c450*/  IMAD.MOV.U32 R0, RZ, RZ, R125 ;  /* 0x000000ffff007224 */ /* 0x002fca00078e007d */
[----:B------:R1:W-:Y:S04]  /*1c460*/  STL [R1+0x47c], R0 ;  /* 0x00047c0001007387 */ /* 0x0003e80000100800 */
[----:B---3--:R3:W-:Y:S04]  /*1c470*/  STL [R1+0x488], R116 ;  /* 0x0004887401007387 */ /* 0x0087e80000100800 */
[----:B------:R-:W4:Y:S01]  /*1c480*/  LDL.LU.64 R124, [R1+0x4f0] ;  /* 0x0004f000017c7983 */ /* 0x000f220000300a00 */
[----:B-1----:R-:W-:-:S03]  /*1c490*/  IMAD.MOV.U32 R0, RZ, RZ, R117 ;  /* 0x000000ffff007224 */ /* 0x002fc600078e0075 */
[----:B---3--:R-:W3:Y:S04]  /*1c4a0*/  LDL.LU.64 R116, [R1+0x4f8] ;  /* 0x0004f80001747983 */ /* 0x008ee80000300a00 */
[----:B------:R1:W-:Y:S02]  /*1c4b0*/  STL [R1+0x484], R0 ;  /* 0x0004840001007387 */ /* 0x0003e40000100800 */
[----:B-1----:R-:W-:Y:S02]  /*1c4c0*/  IMAD.MOV.U32 R0, RZ, RZ, R127 ;  /* 0x000000ffff007224 */ /* 0x002fe400078e007f */
[----:B------:R1:W-:Y:S04]  /*1c4d0*/  STL [R1+0x490], R126 ;  /* 0x0004907e01007387 */ /* 0x0003e80000100800 */
[----:B------:R1:W-:Y:S04]  /*1c4e0*/  STL [R1+0x48c], R0 ;  /* 0x00048c0001007387 */ /* 0x0003e80000100800 */
[----:B------:R-:W-:Y:S04]  /*1c4f0*/  STL [R1+0x498], R114 ;  /* 0x0004987201007387 */ /* 0x000fe80000100800 */
[----:B-1----:R-:W3:Y:S01]  /*1c500*/  LDL.LU.64 R126, [R1+0x500] ;  /* 0x00050000017e7983 */ /* 0x002ee20000300a00 */
[----:B------:R-:W-:-:S05]  /*1c510*/  IMAD.MOV.U32 R0, RZ, RZ, R115 ;  /* 0x000000ffff007224 */ /* 0x000fca00078e0073 */
[----:B------:R1:W-:Y:S04]  /*1c520*/  STL [R1+0x494], R0 ;  /* 0x0004940001007387 */ /* 0x0003e80000100800 */
[----:B------:R2:W-:Y:S01]  /*1c530*/  STL [R1+0x4a0], R132 ;  /* 0x0004a08401007387 */ /* 0x0005e20000100800 */
[----:B-1----:R-:W-:-:S03]  /*1c540*/  IMAD.MOV.U32 R0, RZ, RZ, R133 ;  /* 0x000000ffff007224 */ /* 0x002fc600078e0085 */
[----:B--2---:R-:W-:Y:S04]  /*1c550*/  STL [R1+0x4a8], R118 ;  /* 0x0004a87601007387 */ /* 0x004fe80000100800 */
[----:B------:R1:W-:Y:S04]  /*1c560*/  STL [R1+0x49c], R0 ;  /* 0x00049c0001007387 */ /* 0x0003e80000100800 */
[----:B------:R-:W2:Y:S01]  /*1c570*/  LDL.LU.64 R132, [R1+0x510] ;  /* 0x0005100001847983 */ /* 0x000ea20000300a00 */
[----:B-1----:R-:W-:-:S03]  /*1c580*/  IMAD.MOV.U32 R0, RZ, RZ, R119 ;  /* 0x000000ffff007224 */ /* 0x002fc600078e0077 */
[----:B------:R-:W2:Y:S04]  /*1c590*/  LDL.LU.64 R118, [R1+0x518] ;  /* 0x0005180001767983 */ /* 0x000ea80000300a00 */
[----:B------:R1:W-:Y:S04]  /*1c5a0*/  STL [R1+0x4a4], R0 ;  /* 0x0004a40001007387 */ /* 0x0003e80000100800 */
[----:B----4-:R4:W-:Y:S01]  /*1c5b0*/  STL [R1+0x4b0], R122 ;  /* 0x0004b07a01007387 */ /* 0x0109e20000100800 */
[----:B-1----:R-:W-:-:S03]  /*1c5c0*/  IMAD.MOV.U32 R0, RZ, RZ, R123 ;  /* 0x000000ffff007224 */ /* 0x002fc600078e007b */
[----:B----4-:R-:W4:Y:S04]  /*1c5d0*/  LDL.LU.64 R122, [R1+0x520] ;  /* 0x00052000017a7983 */ /* 0x010f280000300a00 */
[----:B------:R1:W-:Y:S04]  /*1c5e0*/  STL [R1+0x4ac], R0 ;  /* 0x0004ac0001007387 */ /* 0x0003e80000100800 */
[----:B------:R-:W-:Y:S01]  /*1c5f0*/  STL [R1+0x4b8], R120 ;  /* 0x0004b87801007387 */ /* 0x000fe20000100800 */
[----:B-1----:R-:W-:-:S05]  /*1c600*/  IMAD.MOV.U32 R0, RZ, RZ, R121 ;  /* 0x000000ffff007224 */ /* 0x002fca00078e0079 */
[----:B------:R1:W-:Y:S04]  /*1c610*/  STL [R1+0x4b4], R0 ;  /* 0x0004b40001007387 */ /* 0x0003e80000100800 */
[----:B------:R1:W-:Y:S02]  /*1c620*/  STL [R1+0x4c0], R144 ;  /* 0x0004c09001007387 */ /* 0x0003e40000100800 */
[----:B-1----:R-:W-:Y:S02]  /*1c630*/  IMAD.MOV.U32 R0, RZ, RZ, R145 ;  /* 0x000000ffff007224 */ /* 0x002fe400078e0091 */
[----:B------:R-:W4:Y:S04]  /*1c640*/  LDL.LU.64 R144, [R1+0x530] ;  /* 0x0005300001907983 */ /* 0x000f280000300a00 */
[----:B------:R1:W-:Y:S04]  /*1c650*/  STL [R1+0x4bc], R0 ;  /* 0x0004bc0001007387 */ /* 0x0003e80000100800 */
[----:B------:R3:W-:Y:S01]  /*1c660*/  STL [R1+0x4c8], R124 ;  /* 0x0004c87c01007387 */ /* 0x0007e20000100800 */
[----:B-1----:R-:W-:-:S03]  /*1c670*/  IMAD.MOV.U32 R0, RZ, RZ, R125 ;  /* 0x000000ffff007224 */ /* 0x002fc600078e007d */
[----:B---3--:R-:W-:Y:S04]  /*1c680*/  STL [R1+0x4d0], R116 ;  /* 0x0004d07401007387 */ /* 0x008fe80000100800 */
[----:B------:R1:W-:Y:S04]  /*1c690*/  STL [R1+0x4c4], R0 ;  /* 0x0004c40001007387 */ /* 0x0003e80000100800 */
[----:B------:R-:W3:Y:S04]  /*1c6a0*/  LDL.LU.64 R120, [R1+0x538] ;  /* 0x0005380001787983 */ /* 0x000ee80000300a00 */
[----:B------:R-:W3:Y:S01]  /*1c6b0*/  LDL.LU.64 R124, [R1+0x540] ;  /* 0x00054000017c7983 */ /* 0x000ee20000300a00 */
[----:B-1----:R-:W-:-:S05]  /*1c6c0*/  IMAD.MOV.U32 R0, RZ, RZ, R117 ;  /* 0x000000ffff007224 */ /* 0x002fca00078e0075 */
[----:B------:R1:W-:Y:S02]  /*1c6d0*/  STL [R1+0x4cc], R0 ;  /* 0x0004cc0001007387 */ /* 0x0003e40000100800 */
[----:B-1----:R-:W-:Y:S02]  /*1c6e0*/  IMAD.MOV.U32 R0, RZ, RZ, R127 ;  /* 0x000000ffff007224 */ /* 0x002fe400078e007f */
[----:B------:R-:W-:Y:S04]  /*1c6f0*/  STL [R1+0x4d8], R126 ;  /* 0x0004d87e01007387 */ /* 0x000fe80000100800 */
[----:B------:R-:W-:Y:S04]  /*1c700*/  STL [R1+0x4e0], R130 ;  /* 0x0004e08201007387 */ /* 0x000fe80000100800 */
[----:B------:R1:W-:Y:S02]  /*1c710*/  STL [R1+0x4d4], R0 ;  /* 0x0004d40001007387 */ /* 0x0003e40000100800 */
[----:B-1----:R-:W-:-:S02]  /*1c720*/  IMAD.MOV.U32 R0, RZ, RZ, R131 ;  /* 0x000000ffff007224 */ /* 0x002fc400078e0083 */
[----:B------:R-:W3:Y:S04]  /*1c730*/  LDL.LU.64 R130, [R1+0x550] ;  /* 0x0005500001827983 */ /* 0x000ee80000300a00 */
[----:B------:R1:W-:Y:S04]  /*1c740*/  STL [R1+0x4dc], R0 ;  /* 0x0004dc0001007387 */ /* 0x0003e80000100800 */
[----:B--2---:R2:W-:Y:S04]  /*1c750*/  STL [R1+0x4e8], R132 ;  /* 0x0004e88401007387 */ /* 0x0045e80000100800 */
[----:B------:R-:W3:Y:S01]  /*1c760*/  LDL.LU.64 R126, [R1+0x558] ;  /* 0x00055800017e7983 */ /* 0x000ee20000300a00 */
[----:B-1----:R-:W-:-:S05]  /*1c770*/  IMAD.MOV.U32 R0, RZ, RZ, R133 ;  /* 0x000000ffff007224 */ /* 0x002fca00078e0085 */
[----:B------:R1:W-:Y:S04]  /*1c780*/  STL [R1+0x4e4], R0 ;  /* 0x0004e40001007387 */ /* 0x0003e80000100800 */
[----:B------:R-:W-:Y:S04]  /*1c790*/  STL [R1+0x4f0], R118 ;  /* 0x0004f07601007387 */ /* 0x000fe80000100800 */
[----:B--2---:R-:W2:Y:S01]  /*1c7a0*/  LDL.LU.64 R132, [R1+0x560] ;  /* 0x0005600001847983 */ /* 0x004ea20000300a00 */
[----:B-1----:R-:W-:-:S05]  /*1c7b0*/  IMAD.MOV.U32 R0, RZ, RZ, R119 ;  /* 0x000000ffff007224 */ /* 0x002fca00078e0077 */
[----:B------:R1:W-:Y:S04]  /*1c7c0*/  STL [R1+0x4ec], R0 ;  /* 0x0004ec0001007387 */ /* 0x0003e80000100800 */
[----:B----4-:R4:W-:Y:S01]  /*1c7d0*/  STL [R1+0x4f8], R122 ;  /* 0x0004f87a01007387 */ /* 0x0109e20000100800 */
[----:B-1----:R-:W-:-:S03]  /*1c7e0*/  IMAD.MOV.U32 R0, RZ, RZ, R123 ;  /* 0x000000ffff007224 */ /* 0x002fc600078e007b */
[----:B------:R-:W-:Y:S04]  /*1c7f0*/  STL [R1+0x500], R128 ;  /* 0x0005008001007387 */ /* 0x000fe80000100800 */
[----:B------:R1:W-:Y:S04]  /*1c800*/  STL [R1+0x4f4], R0 ;  /* 0x0004f40001007387 */ /* 0x0003e80000100800 */
[----:B----4-:R-:W4:Y:S01]  /*1c810*/  LDL.LU.64 R122, [R1+0x570] ;  /* 0x00057000017a7983 */ /* 0x010f220000300a00 */
[----:B-1----:R-:W-:-:S03]  /*1c820*/  IMAD.MOV.U32 R0, RZ, RZ, R129 ;  /* 0x000000ffff007224 */ /* 0x002fc600078e0081 */
[----:B------:R-:W4:Y:S04]  /*1c830*/  LDL.LU.64 R128, [R1+0x578] ;  /* 0x0005780001807983 */ /* 0x000f280000300a00 */
[----:B------:R1:W-:Y:S04]  /*1c840*/  STL [R1+0x4fc], R0 ;  /* 0x0004fc0001007387 */ /* 0x0003e80000100800 */
[----:B------:R1:W-:Y:S02]  /*1c850*/  STL [R1+0x508], R144 ;  /* 0x0005089001007387 */ /* 0x0003e40000100800 */
[----:B-1----:R-:W-:-:S02]  /*1c860*/  IMAD.MOV.U32 R0, RZ, RZ, R145 ;  /* 0x000000ffff007224 */ /* 0x002fc400078e0091 */
[----:B------:R-:W4:Y:S04]  /*1c870*/  LDL.LU.64 R144, [R1+0x580] ;  /* 0x0005800001907983 */ /* 0x000f280000300a00 */
[----:B------:R3:W-:Y:S02]  /*1c880*/  STL [R1+0x504], R0 ;  /* 0x0005040001007387 */ /* 0x0007e40000100800 */
[----:B---3--:R-:W-:Y:S02]  /*1c890*/  IMAD.MOV.U32 R0, RZ, RZ, R121 ;  /* 0x000000ffff007224 */ /* 0x008fe400078e0079 */
[----:B------:R-:W-:Y:S04]  /*1c8a0*/  STL [R1+0x510], R120 ;  /* 0x0005107801007387 */ /* 0x000fe80000100800 */
[----:B------:R1:W-:Y:S04]  /*1c8b0*/  STL [R1+0x50c], R0 ;  /* 0x00050c0001007387 */ /* 0x0003e80000100800 */
[----:B------:R3:W-:Y:S01]  /*1c8c0*/  STL [R1+0x518], R124 ;  /* 0x0005187c01007387 */ /* 0x0007e20000100800 */
[----:B-1----:R-:W-:-:S03]  /*1c8d0*/  IMAD.MOV.U32 R0, RZ, RZ, R125 ;  /* 0x000000ffff007224 */ /* 0x002fc600078e007d */
[----:B------:R1:W-:Y:S04]  /*1c8e0*/  STL [R1+0x520], R136 ;  /* 0x0005208801007387 */ /* 0x0003e80000100800 */
[----:B------:R1:W-:Y:S04]  /*1c8f0*/  STL [R1+0x514], R0 ;  /* 0x0005140001007387 */ /* 0x0003e80000100800 */
[----:B---3--:R-:W3:Y:S01]  /*1c900*/  LDL.LU.64 R124, [R1+0x590] ;  /* 0x00059000017c7983 */ /* 0x008ee20000300a00 */
[----:B-1----:R-:W-:Y:S02]  /*1c910*/  IMAD.MOV.U32 R136, RZ, RZ, R150 ;  /* 0x000000ffff887224 */ /* 0x002fe400078e0096 */
[----:B------:R-:W-:-:S02]  /*1c920*/  IMAD.MOV.U32 R0, RZ, RZ, R137 ;  /* 0x000000ffff007224 */ /* 0x000fc400078e0089 */
[----:B------:R-:W-:Y:S02]  /*1c930*/  IMAD.MOV.U32 R137, RZ, RZ, R151 ;  /* 0x000000ffff897224 */ /* 0x000fe400078e0097 */
[----:B------:R-:W3:Y:S04]  /*1c940*/  LDL.LU.64 R150, [R1+0x598] ;  /* 0x0005980001967983 */ /* 0x000ee80000300a00 */
[----:B------:R1:W-:Y:S04]  /*1c950*/  STL [R1+0x51c], R0 ;  /* 0x00051c0001007387 */ /* 0x0003e80000100800 */
[----:B------:R1:W-:Y:S02]  /*1c960*/  STL [R1+0x528], R130 ;  /* 0x0005288201007387 */ /* 0x0003e40000100800 */
[----:B-1----:R-:W-:-:S02]  /*1c970*/  IMAD.MOV.U32 R0, RZ, RZ, R131 ;  /* 0x000000ffff007224 */ /* 0x002fc400078e0083 */
[----:B------:R-:W3:Y:S04]  /*1c980*/  LDL.LU.64 R130, [R1+0x5a0] ;  /* 0x0005a00001827983 */ /* 0x000ee80000300a00 */
[----:B------:R1:W-:Y:S04]  /*1c990*/  STL [R1+0x524], R0 ;  /* 0x0005240001007387 */ /* 0x0003e80000100800 */
[----:B------:R2:W-:Y:S01]  /*1c9a0*/  STL [R1+0x530], R126 ;  /* 0x0005307e01007387 */ /* 0x0005e20000100800 */
[----:B-1----:R-:W-:-:S05]  /*1c9b0*/  IMAD.MOV.U32 R0, RZ, RZ, R127 ;  /* 0x000000ffff007224 */ /* 0x002fca00078e007f */
[----:B------:R1:W-:Y:S04]  /*1c9c0*/  STL [R1+0x52c], R0 ;  /* 0x00052c0001007387 */ /* 0x0003e80000100800 */
[----:B--2---:R2:W-:Y:S04]  /*1c9d0*/  STL [R1+0x538], R132 ;  /* 0x0005388401007387 */ /* 0x0045e80000100800 */
[----:B------:R-:W3:Y:S01]  /*1c9e0*/  LDL.LU.64 R126, [R1+0x5b0] ;  /* 0x0005b000017e7983 */ /* 0x000ee20000300a00 */
[----:B-1----:R-:W-:-:S05]  /*1c9f0*/  IMAD.MOV.U32 R0, RZ, RZ, R133 ;  /* 0x000000ffff007224 */ /* 0x002fca00078e0085 */
[----:B------:R1:W-:Y:S04]  /*1ca00*/  STL [R1+0x534], R0 ;  /* 0x0005340001007387 */ /* 0x0003e80000100800 */
[----:B------:R4:W-:Y:S04]  /*1ca10*/  STL [R1+0x540], R134 ;  /* 0x0005408601007387 */ /* 0x0009e80000100800 */
[----:B--2---:R-:W2:Y:S01]  /*1ca20*/  LDL.LU.64 R132, [R1+0x5b8] ;  /* 0x0005b80001847983 */ /* 0x004ea20000300a00 */
[----:B-1----:R-:W-:-:S03]  /*1ca30*/  IMAD.MOV.U32 R0, RZ, RZ, R135 ;  /* 0x000000ffff007224 */ /* 0x002fc600078e0087 */
[----:B----4-:R-:W-:Y:S04]  /*1ca40*/  STL [R1+0x548], R122 ;  /* 0x0005487a01007387 */ /* 0x010fe80000100800 */
[----:B------:R1:W-:Y:S04]  /*1ca50*/  STL [R1+0x53c], R0 ;  /* 0x00053c0001007387 */ /* 0x0003e80000100800 */
[----:B------:R-:W4:Y:S01]  /*1ca60*/  LDL.LU.64 R134, [R1+0x5c0] ;  /* 0x0005c00001867983 */ /* 0x000f220000300a00 */
[----:B-1----:R-:W-:-:S03]  /*1ca70*/  IMAD.MOV.U32 R0, RZ, RZ, R123 ;  /* 0x000000ffff007224 */ /* 0x002fc600078e007b */
[----:B------:R-:W-:Y:S04]  /*1ca80*/  STL [R1+0x550], R128 ;  /* 0x0005508001007387 */ /* 0x000fe80000100800 */
[----:B------:R1:W-:Y:S02]  /*1ca90*/  STL [R1+0x544], R0 ;  /* 0x0005440001007387 */ /* 0x0003e40000100800 */
[----:B-1----:R-:W-:Y:S02]  /*1caa0*/  IMAD.MOV.U32 R0, RZ, RZ, R129 ;  /* 0x000000ffff007224 */ /* 0x002fe400078e0081 */
[----:B------:R1:W-:Y:S04]  /*1cab0*/  STL [R1+0x558], R144 ;  /* 0x0005589001007387 */ /* 0x0003e80000100800 */
[----:B------:R1:W-:Y:S04]  /*1cac0*/  STL [R1+0x54c], R0 ;  /* 0x00054c0001007387 */ /* 0x0003e80000100800 */
[----:B------:R-:W4:Y:S01]  /*1cad0*/  LDL.LU.64 R128, [R1+0x5d0] ;  /* 0x0005d00001807983 */ /* 0x000f220000300a00 */
[----:B-1----:R-:W-:-:S02]  /*1cae0*/  IMAD.MOV.U32 R144, RZ, RZ, R146 ;  /* 0x000000ffff907224 */ /* 0x002fc400078e0092 */
[----:B------:R-:W-:Y:S02]  /*1caf0*/  IMAD.MOV.U32 R0, RZ, RZ, R145 ;  /* 0x000000ffff007224 */ /* 0x000fe400078e0091 */
[----:B------:R-:W-:Y:S02]  /*1cb00*/  IMAD.MOV.U32 R145, RZ, RZ, R147 ;  /* 0x000000ffff917224 */ /* 0x000fe400078e0093 */
[----:B------:R-:W4:Y:S04]  /*1cb10*/  LDL.LU.64 R146, [R1+0x5d8] ;  /* 0x0005d80001927983 */ /* 0x000f280000300a00 */
[----:B------:R1:W-:Y:S04]  /*1cb20*/  STL [R1+0x554], R0 ;  /* 0x0005540001007387 */ /* 0x0003e80000100800 */
[----:B------:R1:W-:Y:S02]  /*1cb30*/  STL [R1+0x560], R148 ;  /* 0x0005609401007387 */ /* 0x0003e40000100800 */
[----:B-1----:R-:W-:-:S02]  /*1cb40*/  IMAD.MOV.U32 R0, RZ, RZ, R149 ;  /* 0x000000ffff007224 */ /* 0x002fc400078e0095 */
[----:B------:R-:W4:Y:S04]  /*1cb50*/  LDL.LU.64 R148, [R1+0x5e0] ;  /* 0x0005e00001947983 */ /* 0x000f280000300a00 */
[----:B------:R1:W-:Y:S04]  /*1cb60*/  STL [R1+0x55c], R0 ;  /* 0x00055c0001007387 */ /* 0x0003e80000100800 */
[----:B---3--:R-:W-:Y:S01]  /*1cb70*/  STL [R1+0x568], R124 ;  /* 0x0005687c01007387 */ /* 0x008fe20000100800 */
[----:B-1----:R-:W-:-:S05]  /*1cb80*/  IMAD.MOV.U32 R0, RZ, RZ, R125 ;  /* 0x000000ffff007224 */ /* 0x002fca00078e007d */
[----:B------:R1:W-:Y:S04]  /*1cb90*/  STL [R1+0x564], R0 ;  /* 0x0005640001007387 */ /* 0x0003e80000100800 */
[----:B------:R3:W-:Y:S01]  /*1cba0*/  STL [R1+0x570], R150 ;  /* 0x0005709601007387 */ /* 0x0007e20000100800 */
[----:B-1----:R-:W-:-:S03]  /*1cbb0*/  IMAD.MOV.U32 R0, RZ, RZ, R151 ;  /* 0x000000ffff007224 */ /* 0x002fc600078e0097 */
[----:B---3--:R-:W3:Y:S04]  /*1cbc0*/  LDL.LU.64 R150, [R1+0x5f0] ;  /* 0x0005f00001967983 */ /* 0x008ee80000300a00 */
[----:B------:R1:W-:Y:S04]  /*1cbd0*/  STL [R1+0x56c], R0 ;  /* 0x00056c0001007387 */ /* 0x0003e80000100800 */
[----:B------:R1:W-:Y:S02]  /*1cbe0*/  STL [R1+0x578], R130 ;  /* 0x0005788201007387 */ /* 0x0003e40000100800 */
[----:B-1----:R-:W-:-:S02]  /*1cbf0*/  IMAD.MOV.U32 R0, RZ, RZ, R131 ;  /* 0x000000ffff007224 */ /* 0x002fc400078e0083 */
[----:B------:R-:W3:Y:S04]  /*1cc00*/  LDL.LU.64 R130, [R1+0x5f8] ;  /* 0x0005f80001827983 */ /* 0x000ee80000300a00 */
[----:B------:R1:W-:Y:S04]  /*1cc10*/  STL [R1+0x574], R0 ;  /* 0x0005740001007387 */ /* 0x0003e80000100800 */
[----:B------:R1:W-:Y:S02]  /*1cc20*/  STL [R1+0x580], R138 ;  /* 0x0005808a01007387 */ /* 0x0003e40000100800 */
[----:B-1----:R-:W-:-:S02]  /*1cc30*/  IMAD.MOV.U32 R0, RZ, RZ, R139 ;  /* 0x000000ffff007224 */ /* 0x002fc400078e008b */
[----:B------:R-:W3:Y:S04]  /*1cc40*/  LDL.LU.64 R138, [R1+0x600] ;  /* 0x00060000018a7983 */ /* 0x000ee80000300a00 */
[----:B------:R1:W-:Y:S04]  /*1cc50*/  STL [R1+0x57c], R0 ;  /* 0x00057c0001007387 */ /* 0x0003e80000100800 */
[----:B------:R-:W-:Y:S01]  /*1cc60*/  STL [R1+0x588], R126 ;  /* 0x0005887e01007387 */ /* 0x000fe20000100800 */
[----:B-1----:R-:W-:-:S05]  /*1cc70*/  IMAD.MOV.U32 R0, RZ, RZ, R127 ;  /* 0x000000ffff007224 */ /* 0x002fca00078e007f */
        /* <DEDUP_REMOVED lines=20> */
[----:B------:R1:W-:Y:S02]  /*1cdc0*/  STL [R1+0x5b8], R148 ;  /* 0x0005b89401007387 */ /* 0x0003e40000100800 */
[----:B-1----:R-:W-:-:S02]  /*1cdd0*/  IMAD.MOV.U32 R0, RZ, RZ, R149 ;  /* 0x000000ffff007224 */ /* 0x002fc400078e0095 */
[----:B------:R-:W4:Y:S04]  /*1cde0*/  LDL.LU.64 R148, [R1+0x638] ;  /* 0x0006380001947983 */ /* 0x000f280000300a00 */
[----:B------:R1:W-:Y:S04]  /*1cdf0*/  STL [R1+0x5b4], R0 ;  /* 0x0005b40001007387 */ /* 0x0003e80000100800 */
[----:B------:R1:W-:Y:S02]  /*1ce00*/  STL [R1+0x5c0], R136 ;  /* 0x0005c08801007387 */ /* 0x0003e40000100800 */
[----:B-1----:R-:W-:-:S02]  /*1ce10*/  IMAD.MOV.U32 R0, RZ, RZ, R137 ;  /* 0x000000ffff007224 */ /* 0x002fc400078e0089 */
[----:B------:R-:W4:Y:S04]  /*1ce20*/  LDL.LU.64 R136, [R1+0x640] ;  /* 0x0006400001887983 */ /* 0x000f280000300a00 */
[----:B------:R1:W-:Y:S04]  /*1ce30*/  STL [R1+0x5bc], R0 ;  /* 0x0005bc0001007387 */ /* 0x0003e80000100800 */
[----:B---3--:R3:W-:Y:S01]  /*1ce40*/  STL [R1+0x5c8], R150 ;  /* 0x0005c89601007387 */ /* 0x0087e20000100800 */
        /* <DEDUP_REMOVED lines=151> */
[----:B----4-:R-:W-:Y:S04]  /*1d7c0*/  STL [R1+0x6f8], R134 ;  /* 0x0006f88601007387 */ /* 0x010fe80000100800 */
[----:B------:R-:W4:Y:S01]  /*1d7d0*/  LDL.LU.64 R128, [R1+0x778] ;  /* 0x0007780001807983 */ /* 0x000f220000300a00 */
        /* <DEDUP_REMOVED lines=18> */
[----:B------:R-:W-:Y:S04]  /*1d900*/  STL [R1+0x720], R136 ;  /* 0x0007208801007387 */ /* 0x000fe80000100800 */
[----:B------:R-:W4:Y:S01]  /*1d910*/  LDL.LU.64 R134, [R1+0x7a0] ;  /* 0x0007a00001867983 */ /* 0x000f220000300a00 */
[----:B-1----:R-:W-:-:S05]  /*1d920*/  IMAD.MOV.U32 R0, RZ, RZ, R137 ;  /* 0x000000ffff007224 */ /* 0x002fca00078e0089 */
[----:B------:R3:W-:Y:S02]  /*1d930*/  STL [R1+0x71c], R0 ;  /* 0x00071c0001007387 */ /* 0x0007e40000100800 */
[----:B---3--:R-:W-:Y:S02]  /*1d940*/  IMAD.MOV.U32 R0, RZ, RZ, R151 ;  /* 0x000000ffff007224 */ /* 0x008fe400078e0097 */
[----:B------:R1:W-:Y:S04]  /*1d950*/  STL [R1+0x728], R150 ;  /* 0x0007289601007387 */ /* 0x0003e80000100800 */
[----:B-1----:R-:W3:Y:S04]  /*1d960*/  LDL.LU.64 R150, [R1+0x7a8] ;  /* 0x0007a80001967983 */ /* 0x002ee80000300a00 */
[----:B------:R1:W-:Y:S04]  /*1d970*/  STL [R1+0x724], R0 ;  /* 0x0007240001007387 */ /* 0x0003e80000100800 */
[----:B------:R1:W-:Y:S04]  /*1d980*/  STL [R1+0x730], R130 ;  /* 0x0007308201007387 */ /* 0x0003e80000100800 */
[----:B------:R-:W3:Y:S01]  /*1d990*/  LDL.LU.64 R136, [R1+0x7b0] ;  /* 0x0007b00001887983 */ /* 0x000ee20000300a00 */
[----:B-1----:R-:W-:-:S03]  /*1d9a0*/  IMAD.MOV.U32 R0, RZ, RZ, R131 ;  /* 0x000000ffff007224 */ /* 0x002fc600078e0083 */
[----:B------:R-:W-:Y:S04]  /*1d9b0*/  STL [R1+0x738], R138 ;  /* 0x0007388a01007387 */ /* 0x000fe80000100800 */
[----:B------:R1:W-:Y:S04]  /*1d9c0*/  STL [R1+0x72c], R0 ;  /* 0x00072c0001007387 */ /* 0x0003e80000100800 */
[----:B------:R-:W3:Y:S01]  /*1d9d0*/  LDL.LU.64 R130, [R1+0x7b8] ;  /* 0x0007b80001827983 */ /* 0x000ee20000300a00 */
[----:B-1----:R-:W-:-:S03]  /*1d9e0*/  IMAD.MOV.U32 R0, RZ, RZ, R139 ;  /* 0x000000ffff007224 */ /* 0x002fc600078e008b */
[----:B------:R-:W-:Y:S04]  /*1d9f0*/  STL [R1+0x740], R140 ;  /* 0x0007408c01007387 */ /* 0x000fe80000100800 */
[----:B------:R1:W-:Y:S04]  /*1da00*/  STL [R1+0x734], R0 ;  /* 0x0007340001007387 */ /* 0x0003e80000100800 */
[----:B------:R-:W3:Y:S01]  /*1da10*/  LDL.LU.64 R138, [R1+0x7c0] ;  /* 0x0007c000018a7983 */ /* 0x000ee20000300a00 */
[----:B-1----:R-:W-:-:S03]  /*1da20*/  IMAD.MOV.U32 R0, RZ, RZ, R141 ;  /* 0x000000ffff007224 */ /* 0x002fc600078e008d */
[----:B--2---:R-:W-:Y:S04]  /*1da30*/  STL [R1+0x748], R132 ;  /* 0x0007488401007387 */ /* 0x004fe80000100800 */
[----:B------:R1:W-:Y:S04]  /*1da40*/  STL [R1+0x73c], R0 ;  /* 0x00073c0001007387 */ /* 0x0003e80000100800 */
[----:B------:R-:W2:Y:S01]  /*1da50*/  LDL.LU.64 R140, [R1+0x7c8] ;  /* 0x0007c800018c7983 */ /* 0x000ea20000300a00 */
        /* <DEDUP_REMOVED lines=28> */
[----:B------:R-:W-:Y:S04]  /*1dc20*/  STL [R1+0x788], R136 ;  /* 0x0007888801007387 */ /* 0x000fe80000100800 */
[----:B------:R1:W-:Y:S04]  /*1dc30*/  STL [R1+0x77c], R0 ;  /* 0x00077c0001007387 */ /* 0x0003e80000100800 */
[----:B---3--:R-:W3:Y:S01]  /*1dc40*/  LDL.LU.64 R150, [R1+0x800] ;  /* 0x0008000001967983 */ /* 0x008ee20000300a00 */
        /* <DEDUP_REMOVED lines=15> */
[----:B------:R-:W4:Y:S04]  /*1dd40*/  LDL.LU.64 R140, [R1+0x820] ;  /* 0x00082000018c7983 */ /* 0x000f280000300a00 */
        /* <DEDUP_REMOVED lines=11> */
[----:B------:R1:W-:Y:S04]  /*1de00*/  STL [R1+0x7c0], R146 ;  /* 0x0007c09201007387 */ /* 0x0003e80000100800 */
[----:B------:R-:W4:Y:S01]  /*1de10*/  LDL.LU.64 R130, [R1+0x840] ;  /* 0x0008400001827983 */ /* 0x000f220000300a00 */
[----:B-1----:R-:W-:-:S03]  /*1de20*/  IMAD.MOV.U32 R0, RZ, RZ, R147 ;  /* 0x000000ffff007224 */ /* 0x002fc600078e0093 */
[----:B------:R-:W-:Y:S04]  /*1de30*/  STL [R1+0x7c8], R148 ;  /* 0x0007c89401007387 */ /* 0x000fe80000100800 */
[----:B------:R1:W-:Y:S04]  /*1de40*/  STL [R1+0x7bc], R0 ;  /* 0x0007bc0001007387 */ /* 0x0003e80000100800 */
[----:B------:R-:W4:Y:S01]  /*1de50*/  LDL.LU.64 R146, [R1+0x848] ;  /* 0x0008480001927983 */ /* 0x000f220000300a00 */
[----:B-1----:R-:W-:-:S03]  /*1de60*/  IMAD.MOV.U32 R0, RZ, RZ, R149 ;  /* 0x000000ffff007224 */ /* 0x002fc600078e0095 */
[----:B------:R-:W-:Y:S04]  /*1de70*/  STL [R1+0x7d0], R134 ;  /* 0x0007d08601007387 */ /* 0x000fe80000100800 */
[----:B------:R1:W-:Y:S04]  /*1de80*/  STL [R1+0x7c4], R0 ;  /* 0x0007c40001007387 */ /* 0x0003e80000100800 */
[----:B------:R-:W4:Y:S04]  /*1de90*/  LDL.LU.64 R148, [R1+0x850] ;  /* 0x0008500001947983 */ /* 0x000f280000300a00 */
[----:B------:R-:W4:Y:S01]  /*1dea0*/  LDL.LU.64 R132, [R1+0x858] ;  /* 0x0008580001847983 */ /* 0x000f220000300a00 */
[----:B-1----:R-:W-:-:S05]  /*1deb0*/  IMAD.MOV.U32 R0, RZ, RZ, R135 ;  /* 0x000000ffff007224 */ /* 0x002fca00078e0087 */
        /* <DEDUP_REMOVED lines=9> */
[----:B------:R-:W-:Y:S04]  /*1df50*/  STL [R1+0x7e8], R126 ;  /* 0x0007e87e01007387 */ /* 0x000fe80000100800 */
[----:B------:R-:W3:Y:S01]  /*1df60*/  LDL.LU.64 R136, [R1+0x870] ;  /* 0x0008700001887983 */ /* 0x000ee20000300a00 */
[----:B-1----:R-:W-:-:S03]  /*1df70*/  IMAD.MOV.U32 R0, RZ, RZ, R127 ;  /* 0x000000ffff007224 */ /* 0x002fc600078e007f */
[----:B--2---:R-:W-:Y:S04]  /*1df80*/  STL [R1+0x7f0], R138 ;  /* 0x0007f08a01007387 */ /* 0x004fe80000100800 */
[----:B------:R1:W-:Y:S02]  /*1df90*/  STL [R1+0x7e4], R0 ;  /* 0x0007e40001007387 */ /* 0x0003e40000100800 */
[----:B-1----:R-:W-:Y:S02]  /*1dfa0*/  IMAD.MOV.U32 R0, RZ, RZ, R139 ;  /* 0x000000ffff007224 */ /* 0x002fe400078e008b */
[----:B------:R-:W2:Y:S04]  /*1dfb0*/  LDL.LU.64 R138, [R1+0x878] ;  /* 0x00087800018a7983 */ /* 0x000ea80000300a00 */
[----:B------:R1:W-:Y:S04]  /*1dfc0*/  STL [R1+0x7ec], R0 ;  /* 0x0007ec0001007387 */ /* 0x0003e80000100800 */
[----:B----4-:R4:W-:Y:S01]  /*1dfd0*/  STL [R1+0x7f8], R140 ;  /* 0x0007f88c01007387 */ /* 0x0109e20000100800 */
[----:B-1----:R-:W-:-:S03]  /*1dfe0*/  IMAD.MOV.U32 R0, RZ, RZ, R141 ;  /* 0x000000ffff007224 */ /* 0x002fc600078e008d */
[----:B------:R-:W-:Y:S04]  /*1dff0*/  STL [R1+0x800], R128 ;  /* 0x0008008001007387 */ /* 0x000fe80000100800 */
[----:B------:R1:W-:Y:S04]  /*1e000*/  STL [R1+0x7f4], R0 ;  /* 0x0007f40001007387 */ /* 0x0003e80000100800 */
[----:B----4-:R-:W4:Y:S01]  /*1e010*/  LDL.LU.64 R140, [R1+0x880] ;  /* 0x00088000018c7983 */ /* 0x010f220000300a00 */
        /* <DEDUP_REMOVED lines=8> */
[----:B------:R-:W-:Y:S04]  /*1e0a0*/  STL [R1+0x818], R130 ;  /* 0x0008188201007387 */ /* 0x000fe80000100800 */
        /* <DEDUP_REMOVED lines=14> */
[----:B---3--:R-:W-:Y:S04]  /*1e190*/  STL [R1+0x838], R150 ;  /* 0x0008389601007387 */ /* 0x008fe80000100800 */
[----:B------:R1:W-:Y:S02]  /*1e1a0*/  STL [R1+0x82c], R0 ;  /* 0x00082c0001007387 */ /* 0x0003e40000100800 */
[----:B-1----:R-:W-:Y:S02]  /*1e1b0*/  IMAD.MOV.U32 R0, RZ, RZ, R151 ;  /* 0x000000ffff007224 */ /* 0x002fe400078e0097 */
[----:B------:R-:W3:Y:S04]  /*1e1c0*/  LDL.LU.64 R150, [R1+0x8a8] ;  /* 0x0008a80001967983 */ /* 0x000ee80000300a00 */
[----:B------:R1:W-:Y:S04]  /*1e1d0*/  STL [R1+0x834], R0 ;  /* 0x0008340001007387 */ /* 0x0003e80000100800 */
[----:B------:R-:W-:Y:S01]  /*1e1e0*/  STL [R1+0x840], R134 ;  /* 0x0008408601007387 */ /* 0x000fe20000100800 */
[----:B-1----:R-:W-:-:S03]  /*1e1f0*/  IMAD.MOV.U32 R0, RZ, RZ, R135 ;  /* 0x000000ffff007224 */ /* 0x002fc600078e0087 */
[----:B------:R-:W-:Y:S04]  /*1e200*/  STL [R1+0x848], R136 ;  /* 0x0008488801007387 */ /* 0x000fe80000100800 */
[----:B------:R1:W-:Y:S04]  /*1e210*/  STL [R1+0x83c], R0 ;  /* 0x00083c0001007387 */ /* 0x0003e80000100800 */
[----:B------:R-:W3:Y:S04]  /*1e220*/  LDL.LU.64 R120, [R1+0x8b0] ;  /* 0x0008b00001787983 */ /* 0x000ee80000300a00 */
[----:B------:R-:W3:Y:S01]  /*1e230*/  LDL.LU.64 R122, [R1+0x8b8] ;  /* 0x0008b800017a7983 */ /* 0x000ee20000300a00 */
[----:B-1----:R-:W-:-:S05]  /*1e240*/  IMAD.MOV.U32 R0, RZ, RZ, R137 ;  /* 0x000000ffff007224 */ /* 0x002fca00078e0089 */
[----:B------:R1:W-:Y:S04]  /*1e250*/  STL [R1+0x844], R0 ;  /* 0x0008440001007387 */ /* 0x0003e80000100800 */
[----:B--2---:R-:W-:Y:S04]  /*1e260*/  STL [R1+0x850], R138 ;  /* 0x0008508a01007387 */ /* 0x004fe80000100800 */
[----:B------:R-:W2:Y:S01]  /*1e270*/  LDL.LU.64 R124, [R1+0x8c0] ;  /* 0x0008c000017c7983 */ /* 0x000ea20000300a00 */
[----:B-1----:R-:W-:-:S03]  /*1e280*/  IMAD.MOV.U32 R0, RZ, RZ, R139 ;  /* 0x000000ffff007224 */ /* 0x002fc600078e008b */
[----:B------:R-:W2:Y:S04]  /*1e290*/  LDL.LU.64 R126, [R1+0x8c8] ;  /* 0x0008c800017e7983 */ /* 0x000ea80000300a00 */
[----:B------:R1:W-:Y:S04]  /*1e2a0*/  STL [R1+0x84c], R0 ;  /* 0x00084c0001007387 */ /* 0x0003e80000100800 */
[----:B----4-:R-:W-:Y:S04]  /*1e2b0*/  STL [R1+0x858], R140 ;  /* 0x0008588c01007387 */ /* 0x010fe80000100800 */
[----:B------:R-:W4:Y:S01]  /*1e2c0*/  LDL.LU.64 R128, [R1+0x8d0] ;  /* 0x0008d00001807983 */ /* 0x000f220000300a00 */
[----:B-1----:R-:W-:-:S03]  /*1e2d0*/  IMAD.MOV.U32 R0, RZ, RZ, R141 ;  /* 0x000000ffff007224 */ /* 0x002fc600078e008d */
[----:B------:R-:W4:Y:S04]  /*1e2e0*/  LDL.LU.64 R130, [R1+0x8d8] ;  /* 0x0008d80001827983 */ /* 0x000f280000300a00 */
[----:B------:R1:W-:Y:S04]  /*1e2f0*/  STL [R1+0x854], R0 ;  /* 0x0008540001007387 */ /* 0x0003e80000100800 */
[----:B------:R-:W-:Y:S04]  /*1e300*/  STL [R1+0x860], R142 ;  /* 0x0008608e01007387 */ /* 0x000fe80000100800 */
        /* <DEDUP_REMOVED lines=14> */
[----:B------:R3:W-:Y:S04]  /*1e3f0*/  STL [R1+0x878], R148 ;  /* 0x0008789401007387 */ /* 0x0007e80000100800 */
[----:B------:R-:W4:Y:S01]  /*1e400*/  LDL.LU.64 R144, [R1+0x940] ;  /* 0x0009400001907983 */ /* 0x000f220000300a00 */
[----:B-1----:R-:W-:-:S03]  /*1e410*/  IMAD.MOV.U32 R0, RZ, RZ, R149 ;  /* 0x000000ffff007224 */ /* 0x002fc600078e0095 */
[----:B------:R-:W4:Y:S04]  /*1e420*/  LDL.LU.64 R146, [R1+0x948] ;  /* 0x0009480001927983 */ /* 0x000f280000300a00 */
[----:B------:R1:W-:Y:S04]  /*1e430*/  STL [R1+0x874], R0 ;  /* 0x0008740001007387 */ /* 0x0003e80000100800 */
[----:B---3--:R3:W-:Y:S04]  /*1e440*/  STL [R1+0x880], R150 ;  /* 0x0008809601007387 */ /* 0x0087e80000100800 */
[----:B------:R-:W4:Y:S01]  /*1e450*/  LDL.LU.64 R148, [R1+0x950] ;  /* 0x0009500001947983 */ /* 0x000f220000300a00 */
[----:B-1----:R-:W-:-:S03]  /*1e460*/  IMAD.MOV.U32 R0, RZ, RZ, R151 ;  /* 0x000000ffff007224 */ /* 0x002fc600078e0097 */
[----:B---3--:R-:W3:Y:S04]  /*1e470*/  LDL.LU.64 R150, [R1+0x958] ;  /* 0x0009580001967983 */ /* 0x008ee80000300a00 */
[----:B------:R1:W-:Y:S02]  /*1e480*/  STL [R1+0x87c], R0 ;  /* 0x00087c0001007387 */ /* 0x0003e40000100800 */
[----:B-1----:R-:W-:Y:S02]  /*1e490*/  IMAD.MOV.U32 R0, RZ, RZ, R121 ;  /* 0x000000ffff007224 */ /* 0x002fe400078e0079 */
[----:B------:R-:W-:Y:S04]  /*1e4a0*/  STL [R1+0x888], R120 ;  /* 0x0008887801007387 */ /* 0x000fe80000100800 */
[----:B------:R-:W-:Y:S04]  /*1e4b0*/  STL [R1+0x890], R122 ;  /* 0x0008907a01007387 */ /* 0x000fe80000100800 */
[----:B------:R1:W-:Y:S02]  /*1e4c0*/  STL [R1+0x884], R0 ;  /* 0x0008840001007387 */ /* 0x0003e40000100800 */
[----:B-1----:R-:W-:-:S02]  /*1e4d0*/  IMAD.MOV.U32 R0, RZ, RZ, R123 ;  /* 0x000000ffff007224 */ /* 0x002fc400078e007b */
[----:B--2---:R-:W-:Y:S04]  /*1e4e0*/  STL [R1+0x898], R124 ;  /* 0x0008987c01007387 */ /* 0x004fe80000100800 */
[----:B------:R1:W-:Y:S04]  /*1e4f0*/  STL [R1+0x88c], R0 ;  /* 0x00088c0001007387 */ /* 0x0003e80000100800 */
[----:B------:R-:W-:Y:S01]  /*1e500*/  STL [R1+0x8a0], R126 ;  /* 0x0008a07e01007387 */ /* 0x000fe20000100800 */
[----:B-1----:R-:W-:-:S05]  /*1e510*/  IMAD.MOV.U32 R0, RZ, RZ, R125 ;  /* 0x000000ffff007224 */ /* 0x002fca00078e007d */
[----:B------:R1:W-:Y:S04]  /*1e520*/  STL [R1+0x894], R0 ;  /* 0x0008940001007387 */ /* 0x0003e80000100800 */
[----:B----4-:R-:W-:Y:S01]  /*1e530*/  STL [R1+0x8a8], R128 ;  /* 0x0008a88001007387 */ /* 0x010fe20000100800 */
[----:B-1----:R-:W-:-:S05]  /*1e540*/  IMAD.MOV.U32 R0, RZ, RZ, R127 ;  /* 0x000000ffff007224 */ /* 0x002fca00078e007f */
[----:B------:R1:W-:Y:S04]  /*1e550*/  STL [R1+0x89c], R0 ;  /* 0x00089c0001007387 */ /* 0x0003e80000100800 */
[----:B------:R-:W-:Y:S01]  /*1e560*/  STL [R1+0x8b0], R130 ;  /* 0x0008b08201007387 */ /* 0x000fe20000100800 */
        /* <DEDUP_REMOVED lines=25> */
[----:B------:R1:W-:Y:S02]  /*1e700*/  STL [R1+0x8e4], R0 ;  /* 0x0008e40001007387 */ /* 0x0003e40000100800 */
[----:B-1----:R-:W-:Y:S02]  /*1e710*/  IMAD.MOV.U32 R0, RZ, RZ, R147 ;  /* 0x000000ffff007224 */ /* 0x002fe400078e0093 */
[----:B------:R-:W-:Y:S04]  /*1e720*/  STL [R1+0x8f8], R148 ;  /* 0x0008f89401007387 */ /* 0x000fe80000100800 */
[----:B------:R1:W-:Y:S04]  /*1e730*/  STL [R1+0x8ec], R0 ;  /* 0x0008ec0001007387 */ /* 0x0003e80000100800 */
[----:B---3--:R-:W-:Y:S01]  /*1e740*/  STL [R1+0x900], R150 ;  /* 0x0009009601007387 */ /* 0x008fe20000100800 */
[----:B-1----:R-:W-:-:S05]  /*1e750*/  IMAD.MOV.U32 R0, RZ, RZ, R149 ;  /* 0x000000ffff007224 */ /* 0x002fca00078e0095 */
[----:B------:R1:W-:Y:S02]  /*1e760*/  STL [R1+0x8f4], R0 ;  /* 0x0008f40001007387 */ /* 0x0003e40000100800 */
[----:B-1----:R-:W-:-:S05]  /*1e770*/  IMAD.MOV.U32 R0, RZ, RZ, R151 ;  /* 0x000000ffff007224 */ /* 0x002fca00078e0097 */
[----:B------:R1:W-:Y:S04]  /*1e780*/  STL [R1+0x8fc], R0 ;  /* 0x0008fc0001007387 */ /* 0x0003e80000100800 */
        /* <DEDUP_REMOVED lines=127> */
[----:B------:R1:W-:Y:S01]  /*1ef80*/  STL [R1+0x1fc], RZ ;  /* 0x0001fcff01007387 */ /* 0x0003e20000100800 */
[----:B------:R-:W-:-:S04]  /*1ef90*/  USHF.R.S32.HI UR5, URZ, 0x1f, UR9 ;  /* 0x0000001f3f057899 */ /* 0x000fc80008011409 */
[----:B------:R-:W-:Y:S01]  /*1efa0*/  ULEA.HI UR5, UR5, UR9, URZ, 0x6 ;  /* 0x0000000905057291 */ /* 0x000fe2000f8f303f */
[----:B------:R-:W-:Y:S01]  /*1efb0*/  IMAD.MOV.U32 R9, RZ, RZ, R5 ;  /* 0x000000ffff097224 */ /* 0x000fe200078e0005 */
[----:B------:R-:W-:Y:S01]  /*1efc0*/  USHF.R.S32.HI UR12, URZ, 0x1f, UR11 ;  /* 0x0000001f3f0c7899 */ /* 0x000fe2000801140b */
[----:B------:R-:W-:Y:S01]  /*1efd0*/  CS2R R24, SRZ ;  /* 0x0000000000187805 */ /* 0x000fe2000001ff00 */
[----:B------:R-:W-:Y:S01]  /*1efe0*/  USHF.R.S32.HI UR13, URZ, 0x1f, UR44 ;  /* 0x0000001f3f0d7899 */ /* 0x000fe2000801142c */
[----:B------:R-:W-:Y:S01]  /*1eff0*/  CS2R R26, SRZ ;  /* 0x00000000001a7805 */ /* 0x000fe2000001ff00 */
[----:B------:R-:W-:Y:S01]  /*1f000*/  USHF.R.S32.HI UR46, URZ, 0x6, UR5 ;  /* 0x000000063f2e7899 */ /* 0x000fe20008011405 */
        /* <DEDUP_REMOVED lines=61> */
[----:B------:R-:W-:Y:S01]  /*1f3e0*/  CS2R R150, SRZ ;  /* 0x0000000000967805 */ /* 0x000fe2000001ff00 */
[----:B------:R-:W-:Y:S02]  /*1f3f0*/  USHF.L.U32 UR9, UR11, 0x2, URZ ;  /* 0x000000020b097899 */ /* 0x000fe4000800063f */
[----:B------:R-:W-:Y:S01]  /*1f400*/  USHF.L.U32 UR10, UR44, 0x2, URZ ;  /* 0x000000022c0a7899 */ /* 0x000fe2000800063f */
[----:B------:R-:W-:Y:S01]  /*1f410*/  UMOV UR8, 0xffffffff ;  /* 0xffffffff00087882 */ /* 0x000fe20000000000 */
[----:B------:R-:W-:Y:S01]  /*1f420*/  UMOV UR4, URZ ;  /* 0x0000003f00047c82 */ /* 0x000fe20008000000 */
[----:B------:R-:W-:-:S02]  /*1f430*/  USHF.L.U64.HI UR11, UR11, 0x2, UR12 ;  /* 0x000000020b0b7899 */ /* 0x000fc4000801020c */
[----:B------:R-:W-:Y:S02]  /*1f440*/  USHF.L.U64.HI UR44, UR44, 0x2, UR13 ;  /* 0x000000022c2c7899 */ /* 0x000fe4000801020d */
[----:B------:R-:W-:Y:S01]  /*1f450*/  UIADD3 UR45, UR46, -0x1, URZ ;  /* 0xffffffff2e2d7890 */ /* 0x000fe2000fffe03f */
[----:B-1----:R-:W-:-:S11]  /*1f460*/  UMOV UR5, URZ ;  /* 0x0000003f00057c82 */ /* 0x002fd60008000000 */
.L_x_1:
[----:B------:R-:W-:Y:S01]  /*1f470*/  STL.64 [R1+0x1000], R242 ;  /* 0x001000f201007387 */ /* 0x000fe20000100a00 */
[----:B------:R-:W-:Y:S01]  /*1f480*/  UIADD3 UR8, UR8, 0x1, URZ ;  /* 0x0000000108087890 */ /* 0x000fe2000fffe03f */
[----:B------:R-:W-:-:S04]  /*1f490*/  DEPBAR.LE SB0, 0x0 ;  /* 0x000080000000791a */ /* 0x000fc80000000000 */
        /* <DEDUP_REMOVED lines=45> */
[----:B-----5:R-:W-:Y:S04]  /*1f770*/  STL.64 [R1+0xe90], R150 ;  /* 0x000e909601007387 */ /* 0x020fe80000100a00 */
        /* <DEDUP_REMOVED lines=16> */
[----:B------:R1:W-:Y:S04]  /*1f880*/  STL.64 [R1+0xe08], R116 ;  /* 0x000e087401007387 */ /* 0x0003e80000100a00 */
[----:B-1----:R-:W2:Y:S04]  /*1f890*/  LDL.LU.64 R116, [R1] ;  /* 0x0000000001747983 */ /* 0x002ea80000300a00 */
[----:B------:R-:W2:Y:S04]  /*1f8a0*/  LDL.LU.64 R118, [R1+0x8] ;  /* 0x0000080001767983 */ /* 0x000ea80000300a00 */
        /* <DEDUP_REMOVED lines=61> */
[----:B------:R-:W2:Y:S01]  /*1fc80*/  LDL.LU.64 R242, [R1+0x1f8] ;  /* 0x0001f80001f27983 */ /* 0x000ea20000300a00 */
[----:B------:R-:W-:Y:S01]  /*1fc90*/  UISETP.GT.AND UP0, UPT, UR8, 0x1, UPT ;  /* 0x000000010800788c */ /* 0x000fe2000bf04270 */
[----:B------:R-:W-:Y:S01]  /*1fca0*/  UMOV UR43, 0x40000040 ;  /* 0x40000040002b7882 */ /* 0x000fe20000000000 */
[----:B------:R-:W-:Y:S02]  /*1fcb0*/  BAR.SYNC.DEFER_BLOCKING 0x0 ;  /* 0x0000000000007b1d */ /* 0x000fe40000010000 */
[----:B------:R-:W-:-:S04]  /*1fcc0*/  USEL UR8, UR8, URZ, !UP0 ;  /* 0x0000003f08087287 */ /* 0x000fc8000c000000 */
[----:B------:R-:W-:Y:S02]  /*1fcd0*/  ULEA UR12, UR8, UR47, 0xe ;  /* 0x0000002f080c7291 */ /* 0x000fe4000f8e703f */
[----:B------:R-:W-:Y:S01]  /*1fce0*/  ULEA UR13, UR8, UR47, 0x11 ;  /* 0x0000002f080d7291 */ /* 0x000fe2000f8e883f */
[----:B------:R-:W-:Y:S01]  /*1fcf0*/  STL [R1+0xe04], R244 ;  /* 0x000e04f401007387 */ /* 0x000fe20000100800 */
[----:B------:R-:W-:Y:S02]  /*1fd00*/  UIADD3 UR12, UR12, 0x40000, URZ ;  /* 0x000400000c0c7890 */ /* 0x000fe4000fffe03f */
[----:B------:R-:W-:Y:S01]  /*1fd10*/  USHF.R.U32.HI UR13, URZ, 0x4, UR13 ;  /* 0x000000043f0d7899 */ /* 0x000fe2000801160d */
[----:B------:R-:W-:Y:S01]  /*1fd20*/  STL [R1+0xe00], R252 ;  /* 0x000e00fc01007387 */ /* 0x000fe20000100800 */
[----:B------:R-:W-:Y:S02]  /*1fd30*/  USHF.R.U32.HI UR12, URZ, 0x4, UR12 ;  /* 0x000000043f0c7899 */ /* 0x000fe4000801160c */
[----:B------:R-:W-:Y:S01]  /*1fd40*/  USGXT.U32 UR42, UR13, 0xe ;  /* 0x0000000e0d2a789a */ /* 0x000fe20008000000 */
[----:B------:R-:W-:Y:S01]  /*1fd50*/  STL [R1+0xde8], R2 ;  /* 0x000de80201007387 */ /* 0x000fe20000100800 */
[----:B------:R-:W-:Y:S01]  /*1fd60*/  USGXT.U32 UR40, UR12, 0xe ;  /* 0x0000000e0c28789a */ /* 0x000fe20008000000 */
[----:B------:R-:W-:Y:S01]  /*1fd70*/  UMOV UR41, 0x40000040 ;  /* 0x4000004000297882 */ /* 0x000fe20000000000 */
[----:B------:R-:W-:-:S02]  /*1fd80*/  UIADD3 UR38, UP1, UR42, 0x2, URZ ;  /* 0x000000022a267890 */ /* 0x000fc4000ff3e03f */
[----:B------:R-:W-:Y:S01]  /*1fd90*/  UIADD3 UR36, UP0, UR40, 0x2, URZ ;  /* 0x0000000228247890 */ /* 0x000fe2000ff1e03f */
[----:B------:R-:W-:Y:S01]  /*1fda0*/  UMOV UR12, URZ ;  /* 0x0000003f000c7c82 */ /* 0x000fe20008000000 */
[----:B------:R-:W-:Y:S02]  /*1fdb0*/  UMOV UR13, URZ ;  /* 0x0000003f000d7c82 */ /* 0x000fe40008000000 */
[----:B------:R-:W-:Y:S02]  /*1fdc0*/  UIADD3.X UR37, UR12, 0x40000040, URZ, UP0, !UPT ;  /* 0x400000400c257890 */ /* 0x000fe400087fe43f */
[----:B------:R-:W-:Y:S02]  /*1fdd0*/  UIADD3.X UR39, UR13, 0x40000040, URZ, UP1, !UPT ;  /* 0x400000400d277890 */ /* 0x000fe40008ffe43f */
[----:B------:R-:W-:Y:S02]  /*1fde0*/  UIADD3.64 UR32, UR36, 0x2, URZ ;  /* 0x0000000224207897 */ /* 0x000fe4000fffe03f */
[----:B------:R-:W-:-:S02]  /*1fdf0*/  UIADD3.64 UR34, UR38, 0x2, URZ ;  /* 0x0000000226227897 */ /* 0x000fc4000fffe03f */
[----:B------:R-:W-:Y:S02]  /*1fe00*/  UIADD3.64 UR30, UR38, 0x4, URZ ;  /* 0x00000004261e7897 */ /* 0x000fe4000fffe03f */
[----:B------:R-:W-:Y:S02]  /*1fe10*/  UIADD3.64 UR28, UR36, 0x4, URZ ;  /* 0x00000004241c7897 */ /* 0x000fe4000fffe03f */
[----:B------:R-:W-:Y:S02]  /*1fe20*/  UIADD3.64 UR26, UR38, 0x7fe, URZ ;  /* 0x000007fe261a7897 */ /* 0x000fe4000fffe03f */
[----:B------:R-:W-:Y:S02]  /*1fe30*/  UIADD3.64 UR24, UR36, 0x1fe, URZ ;  /* 0x000001fe24187897 */ /* 0x000fe4000fffe03f */
[----:B------:R-:W-:Y:S02]  /*1fe40*/  UIADD3.64 UR22, UR38, 0x800, URZ ;  /* 0x0000080026167897 */ /* 0x000fe4000fffe03f */
[----:B------:R-:W-:-:S02]  /*1fe50*/  UIADD3.64 UR20, UR36, 0x200, URZ ;  /* 0x0000020024147897 */ /* 0x000fc4000fffe03f */
[----:B------:R-:W-:Y:S02]  /*1fe60*/  UIADD3.64 UR18, UR38, 0x802, URZ ;  /* 0x0000080226127897 */ /* 0x000fe4000fffe03f */
[----:B------:R-:W-:Y:S02]  /*1fe70*/  UIADD3.64 UR16, UR36, 0x202, URZ ;  /* 0x0000020224107897 */ /* 0x000fe4000fffe03f */
[----:B------:R-:W-:Y:S02]  /*1fe80*/  UIADD3.64 UR14, UR38, 0x804, URZ ;  /* 0x00000804260e7897 */ /* 0x000fe4000fffe03f */
[----:B------:R-:W-:Y:S01]  /*1fe90*/  UIADD3.64 UR12, UR36, 0x204, URZ ;  /* 0x00000204240c7897 */ /* 0x000fe2000fffe03f */
[----:B--2---:R-:W-:-:S06]  /*1fea0*/  WARPGROUP.ARRIVE ;  /* 0x00000000000079c5 */ /* 0x004fcc0000000000 */
[----:B------:R-:W-:Y:S03]  /*1feb0*/  HGMMA.64x256x8.F32.TF32 R116, gdesc[UR40], R116, gsb0 ;  /* 0x07e00000287479f0 */ /* 0x000fe60008002874 */
[----:B------:R-:W-:Y:S02]  /*1fec0*/  WARPGROUP.DEPBAR.LE gsb0, 0x0 ;  /* 0x00008000000079c5 */ /* 0x000fe40000010000 */
[----:B------:R-:W-:-:S15]  /*1fed0*/  WARPGROUP.ARRIVE ;  /* 0x00000000000079c5 */ /* 0x000fde0000000000 */
[----:B------:R-:W-:-:S08]  /*1fee0*/  NOP ;  /* 0x0000000000007918 */ /* 0x000fd00000000000 */
        /* <DEDUP_REMOVED lines=26> */
[----:B------:R-:W-:Y:S04]  /*20090*/  STL.64 [R1], R116 ;  /* 0x0000007401007387 */ /* 0x000fe80000100a00 */
        /* <DEDUP_REMOVED lines=63> */
[----:B-1----:R-:W2:Y:S04]  /*20490*/  LDL.LU.64 R242, [R1+0x1000] ;  /* 0x0010000001f27983 */ /* 0x002ea80000300a00 */
[----:B------:R-:W3:Y:S04]  /*204a0*/  LDL.LU.64 R240, [R1+0xff8] ;  /* 0x000ff80001f07983 */ /* 0x000ee80000300a00 */
[----:B------:R-:W4:Y:S04]  /*204b0*/  LDL.LU.64 R238, [R1+0xff0] ;  /* 0x000ff00001ee7983 */ /* 0x000f280000300a00 */
[----:B------:R-:W2:Y:S04]  /*204c0*/  LDL.LU.64 R236, [R1+0xfe8] ;  /* 0x000fe80001ec7983 */ /* 0x000ea80000300a00 */
[----:B------:R-:W2:Y:S04]  /*204d0*/  LDL.LU.64 R234, [R1+0xfe0] ;  /* 0x000fe00001ea7983 */ /* 0x000ea80000300a00 */
        /* <DEDUP_REMOVED lines=13> */
[----:B------:R-:W2:Y:S04]  /*205b0*/  LDL.LU.64 R206, [R1+0xf70] ;  /* 0x000f700001ce7983 */ /* 0x000ea80000300a00 */
[----:B------:R-:W3:Y:S04]  /*205c0*/  LDL.LU.64 R204, [R1+0xf68] ;  /* 0x000f680001cc7983 */ /* 0x000ee80000300a00 */
[----:B------:R-:W3:Y:S04]  /*205d0*/  LDL.LU.64 R202, [R1+0xf60] ;  /* 0x000f600001ca7983 */ /* 0x000ee80000300a00 */
[----:B------:R-:W3:Y:S04]  /*205e0*/  LDL.LU.64 R200, [R1+0xf58] ;  /* 0x000f580001c87983 */ /* 0x000ee80000300a00 */
[----:B------:R-:W4:Y:S04]  /*205f0*/  LDL.LU.64 R198, [R1+0xf50] ;  /* 0x000f500001c67983 */ /* 0x000f280000300a00 */
[----:B------:R-:W3:Y:S04]  /*20600*/  LDL.LU.64 R196, [R1+0xf48] ;  /* 0x000f480001c47983 */ /* 0x000ee80000300a00 */
[----:B------:R-:W3:Y:S04]  /*20610*/  LDL.LU.64 R194, [R1+0xf40] ;  /* 0x000f400001c27983 */ /* 0x000ee80000300a00 */
[----:B------:R-:W3:Y:S04]  /*20620*/  LDL.LU.64 R192, [R1+0xf38] ;  /* 0x000f380001c07983 */ /* 0x000ee80000300a00 */
[----:B------:R-:W2:Y:S04]  /*20630*/  LDL.LU.64 R190, [R1+0xf30] ;  /* 0x000f300001be7983 */ /* 0x000ea80000300a00 */
[----:B------:R-:W4:Y:S04]  /*20640*/  LDL.LU.64 R188, [R1+0xf28] ;  /* 0x000f280001bc7983 */ /* 0x000f280000300a00 */
        /* <DEDUP_REMOVED lines=16> */
[----:B------:R-:W3:Y:S04]  /*20750*/  LDL.LU.64 R154, [R1+0xea0] ;  /* 0x000ea000019a7983 */ /* 0x000ee80000300a00 */
[----:B------:R-:W3:Y:S04]  /*20760*/  LDL.LU.64 R152, [R1+0xe98] ;  /* 0x000e980001987983 */ /* 0x000ee80000300a00 */
        /* <DEDUP_REMOVED lines=18> */
[----:B------:R-:W-:-:S02]  /*20890*/  UIADD3.64 UR42, UR38, 0xffe, URZ ;  /* 0x00000ffe262a7897 */ /* 0x000fc4000fffe03f */
[----:B------:R-:W-:Y:S01]  /*208a0*/  UIADD3.64 UR34, UR38, 0x1002, URZ ;  /* 0x0000100226227897 */ /* 0x000fe2000fffe03f */
[----:B------:R-:W4:Y:S01]  /*208b0*/  LDL.LU R4, [R1+0x924] ;  /* 0x0009240001047983 */ /* 0x000f220000300800 */
[----:B------:R-:W-:Y:S02]  /*208c0*/  UIADD3.64 UR30, UR38, 0x1004, URZ ;  /* 0x00001004261e7897 */ /* 0x000fe4000fffe03f */
[----:B------:R-:W-:Y:S01]  /*208d0*/  UIADD3.64 UR26, UR38, 0x17fe, URZ ;  /* 0x000017fe261a7897 */ /* 0x000fe2000fffe03f */
[----:B------:R-:W3:Y:S01]  /*208e0*/  LDL.LU R2, [R1+0x92c] ;  /* 0x00092c0001027983 */ /* 0x000ee20000300800 */
[----:B------:R-:W-:Y:S02]  /*208f0*/  UIADD3.64 UR22, UR38, 0x1800, URZ ;  /* 0x0000180026167897 */ /* 0x000fe4000fffe03f */
[----:B------:R-:W-:Y:S01]  /*20900*/  UIADD3.64 UR18, UR38, 0x1802, URZ ;  /* 0x0000180226127897 */ /* 0x000fe2000fffe03f */
[----:B------:R-:W4:Y:S04]  /*20910*/  LDL.LU R252, [R1+0x91c] ;  /* 0x00091c0001fc7983 */ /* 0x000f280000300800 */
[----:B------:R-:W3:Y:S01]  /*20920*/  LDL.LU R244, [R1+0x928] ;  /* 0x0009280001f47983 */ /* 0x000ee20000300800 */
[----:B------:R-:W-:Y:S01]  /*20930*/  UIADD3.64 UR14, UR38, 0x1804, URZ ;  /* 0x00001804260e7897 */ /* 0x000fe2000fffe03f */
[----:B------:R-:W-:Y:S01]  /*20940*/  LOP3.LUT R3, R6, 0x2, RZ, 0xfc, !PT ;  /* 0x0000000206037812 */ /* 0x000fe200078efcff */
[----:B------:R-:W-:-:S02]  /*20950*/  UISETP.GE.AND UP1, UPT, UR5, UR45, UPT ;  /* 0x0000002d0500728c */ /* 0x000fc4000bf26270 */
[----:B------:R-:W-:-:S04]  /*20960*/  UIADD3 UR4, UR4, 0x1, URZ ;  /* 0x0000000104047890 */ /* 0x000fc8000fffe03f */
[----:B------:R-:W-:Y:S01]  /*20970*/  PLOP3.LUT P1, PT, PT, PT, UP1, 0x40, 0x0 ;  /* 0x000000000000781c */ /* 0x000fe20003f2e818 */
[----:B------:R-:W-:Y:S01]  /*20980*/  UISETP.GT.AND UP0, UPT, UR4, 0x1, UPT ;  /* 0x000000010400788c */ /* 0x000fe2000bf04270 */
[----:B------:R-:W-:-:S03]  /*20990*/  PLOP3.LUT P2, PT, PT, PT, UP1, 0x40, 0x0 ;  /* 0x000000000000781c */ /* 0x000fc60003f4e818 */
[----:B------:R-:W-:Y:S01]  /*209a0*/  USEL UR4, UR4, URZ, !UP0 ;  /* 0x0000003f04047287 */ /* 0x000fe2000c000000 */
[----:B--2---:R-:W-:-:S06]  /*209b0*/  WARPGROUP.ARRIVE ;  /* 0x00000000000079c5 */ /* 0x004fcc0000000000 */
[----:B------:R-:W-:Y:S01]  /*209c0*/  HGMMA.64x256x8.F32.TF32 R24, gdesc[UR40], R24, gsb0 ;  /* 0x07e00000281879f0 */ /* 0x000fe20008002818 */
[----:B------:R-:W-:Y:S01]  /*209d0*/  UIADD3.64 UR42, UR38, 0x1000, URZ ;  /* 0x00001000262a7897 */ /* 0x000fe2000fffe03f */
[----:B------:R-:W-:Y:S01]  /*209e0*/  UMOV UR40, UR36 ;  /* 0x0000002400287c82 */ /* 0x000fe20008000000 */
[----:B------:R-:W-:Y:S01]  /*209f0*/  UMOV UR41, UR37 ;  /* 0x0000002500297c82 */ /* 0x000fe20008000000 */
[----:B---3--:R-:W-:-:S04]  /*20a00*/  IADD3 R244, P3, R244, UR9, RZ ;  /* 0x00000009f4f47c10 */ /* 0x008fc8000ff7e0ff */
[----:B----4-:R-:W-:Y:S01]  /*20a10*/  IADD3.X R252, R252, UR11, RZ, P3, !PT ;  /* 0x0000000bfcfc7c10 */ /* 0x010fe20009ffe4ff */
[----:B------:R-:W-:Y:S02]  /*20a20*/  WARPGROUP.DEPBAR.LE gsb0, 0x0 ;  /* 0x00008000000079c5 */ /* 0x000fe40000010000 */
[----:B------:R-:W-:-:S15]  /*20a30*/  WARPGROUP.ARRIVE ;  /* 0x00000000000079c5 */ /* 0x000fde0000000000 */
[----:B------:R-:W-:-:S02]  /*20a40*/  NOP ;  /* 0x0000000000007918 */ /* 0x000fc40000000000 */
        /* <DEDUP_REMOVED lines=20> */
[----:B------:R-:W-:Y:S01]  /*20b90*/  HGMMA.64x256x8.F32.TF32 R24, gdesc[UR16], R24, gsb0 ;  /* 0x07e00000101879f0 */ /* 0x000fe20008002818 */
[----:B------:R-:W-:Y:S02]  /*20ba0*/  UIADD3 UR16, UR5, 0x1, URZ ;  /* 0x0000000105107890 */ /* 0x000fe4000fffe03f */
[----:B------:R-:W-:Y:S02]  /*20bb0*/  ULEA UR5, UR4, UR47, 0xe ;  /* 0x0000002f04057291 */ /* 0x000fe4000f8e703f */
[----:B------:R-:W-:-:S06]  /*20bc0*/  UIMAD UR17, UR16, -0x40, UR7 ;  /* 0xffffffc0101178a4 */ /* 0x000fcc000f8e0207 */
[----:B------:R-:W-:-:S04]  /*20bd0*/  ISETP.GE.AND P0, PT, R6, UR17, PT ;  /* 0x0000001106007c0c */ /* 0x000fc8000bf06270 */
[----:B------:R-:W-:Y:S02]  /*20be0*/  SEL R0, RZ, 0x4, P0 ;  /* 0x00000004ff007807 */ /* 0x000fe40000000000 */
[----:B------:R-:W-:Y:S02]  /*20bf0*/  ISETP.GE.AND P0, PT, R3, UR17, PT ;  /* 0x0000001103007c0c */ /* 0x000fe4000bf06270 */
[----:B------:R-:W-:-:S04]  /*20c00*/  SEL R0, R0, RZ, P1 ;  /* 0x000000ff00007207 */ /* 0x000fc80000800000 */
[----:B------:R-:W-:Y:S02]  /*20c10*/  ISETP.NE.U32.AND P1, PT, R0, RZ, PT ;  /* 0x000000ff0000720c */ /* 0x000fe40003f25070 */
[----:B------:R-:W-:-:S04]  /*20c20*/  SEL R0, RZ, 0x4, P0 ;  /* 0x00000004ff007807 */ /* 0x000fc80000000000 */
[----:B------:R-:W-:Y:S02]  /*20c30*/  SEL R0, R0, RZ, P2 ;  /* 0x000000ff00007207 */ /* 0x000fe40001000000 */
[----:B------:R-:W-:Y:S02]  /*20c40*/  IADD3 R2, P2, R2, UR9, RZ ;  /* 0x0000000902027c10 */ /* 0x000fe4000ff5e0ff */
[----:B------:R-:W-:Y:S01]  /*20c50*/  ISETP.NE.U32.AND P0, PT, R0, RZ, PT ;  /* 0x000000ff0000720c */ /* 0x000fe20003f05070 */
[----:B------:R-:W-:Y:S01]  /*20c60*/  VIADD R0, R7, UR5 ;  /* 0x0000000507007c36 */ /* 0x000fe20008000000 */
[----:B------:R-:W-:Y:S01]  /*20c70*/  IADD3.X R4, R4, UR11, RZ, P2, !PT ;  /* 0x0000000b04047c10 */ /* 0x000fe200097fe4ff */
[----:B------:R-:W-:Y:S04]  /*20c80*/  STL [R1+0x92c], R2 ;  /* 0x00092c0201007387 */ /* 0x000fe80000100800 */
[----:B------:R-:W-:Y:S01]  /*20c90*/  STL [R1+0x928], R244 ;  /* 0x000928f401007387 */ /* 0x000fe20000100800 */
[----:B------:R-:W-:-:S03]  /*20ca0*/  IMAD.MOV.U32 R5, RZ, RZ, R4 ;  /* 0x000000ffff057224 */ /* 0x000fc600078e0004 */
[----:B------:R1:W-:Y:S04]  /*20cb0*/  STL [R1+0x924], R4 ;  /* 0x0009240401007387 */ /* 0x0003e80000100800 */
[----:B------:R-:W-:Y:S04]  /*20cc0*/  STL [R1+0x91c], R252 ;  /* 0x00091cfc01007387 */ /* 0x000fe80000100800 */
[----:B------:R-:W-:Y:S01]  /*20cd0*/  STL [R1+0xdec], R7 ;  /* 0x000dec0701007387 */ /* 0x000fe20000100800 */
[----:B-1----:R-:W-:Y:S01]  /*20ce0*/  IMAD.MOV.U32 R4, RZ, RZ, R2 ;  /* 0x000000ffff047224 */ /* 0x002fe200078e0002 */
[----:B------:R-:W-:Y:S01]  /*20cf0*/  LOP3.LUT R2, R6, 0x20, RZ, 0xfc, !PT ;  /* 0x0000002006027812 */ /* 0x000fe200078efcff */
[----:B------:R-:W-:-:S02]  /*20d00*/  WARPGROUP.DEPBAR.LE gsb0, 0x0 ;  /* 0x00008000000079c5 */ /* 0x000fc40000010000 */
[----:B------:R-:W-:-:S06]  /*20d10*/  WARPGROUP.ARRIVE ;  /* 0x00000000000079c5 */ /* 0x000fcc0000000000 */
[----:B------:R-:W-:Y:S03]  /*20d20*/  HGMMA.64x256x8.F32.TF32 R24, gdesc[UR12], R24, gsb0 ;  /* 0x07e000000c1879f0 */ /* 0x000fe60008002818 */
[----:B------:R-:W-:Y:S02]  /*20d30*/  WARPGROUP.DEPBAR.LE gsb0, 0x0 ;  /* 0x00008000000079c5 */ /* 0x000fe40000010000 */
[----:B------:R-:W-:Y:S06]  /*20d40*/  BAR.SYNC.DEFER_BLOCKING 0x0 ;  /* 0x0000000000007b1d */ /* 0x000fec0000010000 */
[----:B------:R-:W-:Y:S04]  /*20d50*/  STL [R1+0xdfc], R148 ;  /* 0x000dfc9401007387 */ /* 0x000fe80000100800 */
[----:B------:R-:W-:Y:S04]  /*20d60*/  STL [R1+0xdf8], R149 ;  /* 0x000df89501007387 */ /* 0x000fe80000100800 */
[----:B------:R1:W-:Y:S04]  /*20d70*/  STL [R1+0xdf4], R150 ;  /* 0x000df49601007387 */ /* 0x0003e80000100800 */
[----:B------:R-:W-:Y:S04]  /*20d80*/  STL [R1+0xdf0], R151 ;  /* 0x000df09701007387 */ /* 0x000fe80000100800 */
[----:B------:R-:W-:Y:S01]  /*20d90*/  @!PT LDS RZ, [RZ] ;  /* 0x00000000fffff984 */ /* 0x000fe20000000800 */
[----:B------:R-:W-:Y:S01]  /*20da0*/  @!PT LDS RZ, [RZ] ;  /* 0x00000000fffff984 */ /* 0x000fe20000000800 */
[----:B------:R-:W-:Y:S01]  /*20db0*/  @!PT LDS RZ, [RZ] ;  /* 0x00000000fffff984 */ /* 0x000fe20000000800 */
[----:B------:R2:W-:Y:S04]  /*20dc0*/  LDGSTS.E [R0+0x40000], desc[UR48][R4.64], P1 ;  /* 0x4000000004007fae */ /* 0x0005e80008921870 */
[----:B-1----:R-:W3:Y:S04]  /*20dd0*/  LDL R150, [R1+0xdd4] ;  /* 0x000dd40001967983 */ /* 0x002ee80000100800 */
[----:B------:R-:W4:Y:S01]  /*20de0*/  LDL.LU R149, [R1+0x914] ;  /* 0x0009140001957983 */ /* 0x000f220000300800 */
[----:B--2---:R-:W-:-:S02]  /*20df0*/  IMAD.MOV.U32 R4, RZ, RZ, R244 ;  /* 0x000000ffff047224 */ /* 0x004fc400078e00f4 */
[----:B------:R-:W-:-:S05]  /*20e00*/  IMAD.MOV.U32 R5, RZ, RZ, R252 ;  /* 0x000000ffff057224 */ /* 0x000fca00078e00fc */
[----:B------:R1:W-:Y:S01]  /*20e10*/  LDGSTS.E [R0+0x40008], desc[UR48][R4.64], P0 ;  /* 0x4000800004007fae */ /* 0x0003e20008121870 */
[----:B------:R-:W-:-:S03]  /*20e20*/  ISETP.GE.AND P0, PT, R2, UR17, PT ;  /* 0x0000001102007c0c */ /* 0x000fc6000bf06270 */
[----:B------:R-:W2:Y:S04]  /*20e30*/  LDL.LU R2, [R1+0x920] ;  /* 0x0009200001027983 */ /* 0x000ea80000300800 */
[----:B------:R-:W4:Y:S04]  /*20e40*/  LDL.LU R148, [R1+0x90c] ;  /* 0x00090c0001947983 */ /* 0x000f280000300800 */
[----:B------:R-:W4:Y:S01]  /*20e50*/  LDL.LU R7, [R1+0x918] ;  /* 0x0009180001077983 */ /* 0x000f220000300800 */
[----:B------:R-:W-:Y:S02]  /*20e60*/  PLOP3.LUT P1, PT, PT, PT, UP1, 0x40, 0x0 ;  /* 0x000000000000781c */ /* 0x000fe40003f2e818 */
[----:B------:R-:W-:-:S02]  /*20e70*/  SEL R3, RZ, 0x4, P0 ;  /* 0x00000004ff037807 */ /* 0x000fc40000000000 */
[----:B------:R-:W-:Y:S02]  /*20e80*/  LOP3.LUT R244, R6, 0x22, RZ, 0xfc, !PT ;  /* 0x0000002206f47812 */ /* 0x000fe400078efcff */
[----:B------:R-:W-:Y:S02]  /*20e90*/  SEL R3, R3, RZ, P1 ;  /* 0x000000ff03037207 */ /* 0x000fe40000800000 */
[----:B------:R-:W-:Y:S02]  /*20ea0*/  ISETP.GE.AND P0, PT, R244, UR17, PT ;  /* 0x00000011f4007c0c */ /* 0x000fe4000bf06270 */
[----:B------:R-:W-:Y:S02]  /*20eb0*/  ISETP.NE.U32.AND P1, PT, R3, RZ, PT ;  /* 0x000000ff0300720c */ /* 0x000fe40003f25070 */
[----:B------:R-:W-:Y:S02]  /*20ec0*/  PLOP3.LUT P2, PT, PT, PT, UP1, 0x40, 0x0 ;  /* 0x000000000000781c */ /* 0x000fe40003f4e818 */
[----:B------:R-:W-:-:S04]  /*20ed0*/  SEL R3, RZ, 0x4, P0 ;  /* 0x00000004ff037807 */ /* 0x000fc80000000000 */
[----:B------:R-:W-:Y:S02]  /*20ee0*/  SEL R3, R3, RZ, P2 ;  /* 0x000000ff03037207 */ /* 0x000fe40001000000 */
[----:B------:R-:W-:Y:S02]  /*20ef0*/  IADD3 R159, P2, R159, UR9, RZ ;  /* 0x000000099f9f7c10 */ /* 0x000fe4000ff5e0ff */
[----:B------:R-:W-:Y:S02]  /*20f00*/  IADD3 R161, P3, R161, UR9, RZ ;  /* 0x00000009a1a17c10 */ /* 0x000fe4000ff7e0ff */
[----:B------:R-:W-:Y:S02]  /*20f10*/  IADD3.X R158, R158, UR11, RZ, P2, !PT ;  /* 0x0000000b9e9e7c10 */ /* 0x000fe400097fe4ff */
[----:B------:R-:W-:Y:S01]  /*20f20*/  ISETP.NE.U32.AND P0, PT, R3, RZ, PT ;  /* 0x000000ff0300720c */ /* 0x000fe20003f05070 */
[----:B-1----:R-:W-:Y:S01]  /*20f30*/  IMAD.MOV.U32 R4, RZ, RZ, R159 ;  /* 0x000000ffff047224 */ /* 0x002fe200078e009f */
[----:B------:R-:W-:Y:S01]  /*20f40*/  IADD3.X R160, R160, UR11, RZ, P3, !PT ;  /* 0x0000000ba0a07c10 */ /* 0x000fe20009ffe4ff */
[----:B------:R-:W-:-:S05]  /*20f50*/  IMAD.MOV.U32 R5, RZ, RZ, R158 ;  /* 0x000000ffff057224 */ /* 0x000fca00078e009e */
[----:B------:R1:W-:Y:S02]  /*20f60*/  LDGSTS.E [R0+0x42000], desc[UR48][R4.64], P1 ;  /* 0x4200000004007fae */ /* 0x0003e40008921870 */
[----:B-1----:R-:W-:Y:S02]  /*20f70*/  IMAD.MOV.U32 R4, RZ, RZ, R161 ;  /* 0x000000ffff047224 */ /* 0x002fe400078e00a1 */
[----:B------:R-:W-:-:S05]  /*20f80*/  IMAD.MOV.U32 R5, RZ, RZ, R160 ;  /* 0x000000ffff057224 */ /* 0x000fca00078e00a0 */
[----:B------:R1:W-:Y:S01]  /*20f90*/  LDGSTS.E [R0+0x42008], desc[UR48][R4.64], P0 ;  /* 0x4200800004007fae */ /* 0x0003e20008121870 */
[----:B------:R-:W-:Y:S02]  /*20fa0*/  PLOP3.LUT P2, PT, PT, PT, UP1, 0x40, 0x0 ;  /* 0x000000000000781c */ /* 0x000fe40003f4e818 */
[----:B-1----:R-:W-:-:S04]  /*20fb0*/  LOP3.LUT R0, R6, 0x4, RZ, 0xfc, !PT ;  /* 0x0000000406007812 */ /* 0x002fc800078efcff */
[----:B------:R-:W-:Y:S02]  /*20fc0*/  ISETP.GE.AND P0, PT, R0, UR17, PT ;  /* 0x0000001100007c0c */ /* 0x000fe4000bf06270 */
[----:B------:R-:W-:Y:S02]  /*20fd0*/  LOP3.LUT R0, R6, 0x6, RZ, 0xfc, !PT ;  /* 0x0000000606007812 */ /* 0x000fe400078efcff */
[----:B------:R-:W-:Y:S02]  /*20fe0*/  SEL R3, RZ, 0x4, P0 ;  /* 0x00000004ff037807 */ /* 0x000fe40000000000 */
[----:B------:R-:W-:Y:S02]  /*20ff0*/  ISETP.GE.AND P1, PT, R0, UR17, PT ;  /* 0x0000001100007c0c */ /* 0x000fe4000bf26270 */
[----:B------:R-:W-:Y:S02]  /*21000*/  SEL R3, R3, RZ, P2 ;  /* 0x000000ff03037207 */ /* 0x000fe40001000000 */
[----:B------:R-:W-:-:S02]  /*21010*/  PLOP3.LUT P3, PT, PT, PT, UP1, 0x40, 0x0 ;  /* 0x000000000000781c */ /* 0x000fc40003f6e818 */
[----:B------:R-:W-:Y:S02]  /*21020*/  SEL R0, RZ, 0x4, P1 ;  /* 0x00000004ff007807 */ /* 0x000fe40000800000 */
[----:B------:R-:W-:Y:S02]  /*21030*/  ISETP.NE.U32.AND P0, PT, R3, RZ, PT ;  /* 0x000000ff0300720c */ /* 0x000fe40003f05070 */
[----:B------:R-:W-:-:S04]  /*21040*/  SEL R0, R0, RZ, P3 ;  /* 0x000000ff00007207 */ /* 0x000fc80001800000 */
[----:B------:R-:W-:Y:S01]  /*21050*/  ISETP.NE.U32.AND P1, PT, R0, RZ, PT ;  /* 0x000000ff0000720c */ /* 0x000fe20003f25070 */
[----:B---3--:R-:W-:Y:S01]  /*21060*/  VIADD R0, R150, UR5 ;  /* 0x0000000596007c36 */ /* 0x008fe20008000000 */
[----:B--2---:R-:W-:-:S04]  /*21070*/  IADD3 R2, P2, R2, UR9, RZ ;  /* 0x0000000902027c10 */ /* 0x004fc8000ff5e0ff */
[----:B----4-:R-:W-:Y:S02]  /*21080*/  IADD3.X R149, R149, UR11, RZ, P2, !PT ;  /* 0x0000000b95957c10 */ /* 0x010fe400097fe4ff */
[----:B------:R-:W-:Y:S01]  /*21090*/  IADD3 R7, P3, R7, UR9, RZ ;  /* 0x0000000907077c10 */ /* 0x000fe2000ff7e0ff */
[----:B------:R-:W-:Y:S01]  /*210a0*/  IMAD.MOV.U32 R4, RZ, RZ, R2 ;  /* 0x000000ffff047224 */ /* 0x000fe200078e0002 */
[----:B------:R1:W-:Y:S01]  /*210b0*/  STL [R1+0x920], R2 ;  /* 0x0009200201007387 */ /* 0x0003e20000100800 */
[----:B------:R-:W-:Y:S01]  /*210c0*/  IMAD.MOV.U32 R5, RZ, RZ, R149 ;  /* 0x000000ffff057224 */ /* 0x000fe200078e0095 */
[----:B------:R-:W-:Y:S02]  /*210d0*/  IADD3.X R148, R148, UR11, RZ, P3, !PT ;  /* 0x0000000b94947c10 */ /* 0x000fe40009ffe4ff */
[----:B------:R2:W-:Y:S04]  /*210e0*/  STL [R1+0x914], R149 ;  /* 0x0009149501007387 */ /* 0x0005e80000100800 */
[----:B------:R-:W-:Y:S01]  /*210f0*/  STL [R1+0x918], R7 ;  /* 0x0009180701007387 */ /* 0x000fe20000100800 */
[----:B-1----:R-:W-:-:S03]  /*21100*/  LOP3.LUT R2, R6, 0x24, RZ, 0xfc, !PT ;  /* 0x0000002406027812 */ /* 0x002fc600078efcff */
[----:B------:R1:W-:Y:S04]  /*21110*/  STL [R1+0x90c], R148 ;  /* 0x00090c9401007387 */ /* 0x0003e80000100800 */
[----:B------:R3:W-:Y:S01]  /*21120*/  LDGSTS.E [R0+0x40000], desc[UR48][R4.64], P0 ;  /* 0x4000000004007fae */ /* 0x0007e20008121870 */
[----:B------:R-:W-:-:S03]  /*21130*/  ISETP.GE.AND P0, PT, R2, UR17, PT ;  /* 0x0000001102007c0c */ /* 0x000fc6000bf06270 */
[----:B--2---:R-:W2:Y:S01]  /*21140*/  LDL R149, [R1+0xdd0] ;  /* 0x000dd00001957983 */ /* 0x004ea20000100800 */
[----:B---3--:R-:W-:-:S03]  /*21150*/  IMAD.MOV.U32 R5, RZ, RZ, R148 ;  /* 0x000000ffff057224 */ /* 0x008fc600078e0094 */
[----:B-1----:R-:W3:Y:S04]  /*21160*/  LDL.LU R148, [R1+0x904] ;  /* 0x0009040001947983 */ /* 0x002ee80000300800 */
[----:B------:R-:W4:Y:S01]  /*21170*/  LDL.LU R2, [R1+0x910] ;  /* 0x0009100001027983 */ /* 0x000f220000300800 */
[----:B------:R-:W-:-:S03]  /*21180*/  IMAD.MOV.U32 R4, RZ, RZ, R7 ;  /* 0x000000ffff047224 */ /* 0x000fc600078e0007 */
[----:B------:R-:W3:Y:S01]  /*21190*/  LDL.LU R7, [R1+0x908] ;  /* 0x0009080001077983 */ /* 0x000ee20000300800 */
[----:B------:R-:W-:-:S03]  /*211a0*/  SEL R3, RZ, 0x4, P0 ;  /* 0x00000004ff037807 */ /* 0x000fc60000000000 */
[----:B------:R1:W-:Y:S01]  /*211b0*/  LDGSTS.E [R0+0x40008], desc[UR48][R4.64], P1 ;  /* 0x4000800004007fae */ /* 0x0003e20008921870 */
[----:B------:R-:W-:Y:S02]  /*211c0*/  PLOP3.LUT P1, PT, PT, PT, UP1, 0x40, 0x0 ;  /* 0x000000000000781c */ /* 0x000fe40003f2e818 */
[----:B------:R-:W-:Y:S02]  /*211d0*/  LOP3.LUT R150, R6, 0x26, RZ, 0xfc, !PT ;  /* 0x0000002606967812 */ /* 0x000fe400078efcff */
[----:B------:R-:W-:Y:S02]  /*211e0*/  SEL R3, R3, RZ, P1 ;  /* 0x000000ff03037207 */ /* 0x000fe40000800000 */
[----:B------:R-:W-:Y:S02]  /*211f0*/  ISETP.GE.AND P0, PT, R150, UR17, PT ;  /* 0x0000001196007c0c */ /* 0x000fe4000bf06270 */
[----:B------:R-:W-:Y:S02]  /*21200*/  ISETP.NE.U32.AND P1, PT, R3, RZ, PT ;  /* 0x000000ff0300720c */ /* 0x000fe40003f25070 */
[----:B------:R-:W-:-:S02]  /*21210*/  PLOP3.LUT P2, PT, PT, PT, UP1, 0x40, 0x0 ;  /* 0x000000000000781c */ /* 0x000fc40003f4e818 */
        /* <DEDUP_REMOVED lines=25> */
[----:B--2---:R-:W-:Y:S01]  /*213b0*/  VIADD R0, R149, UR5 ;  /* 0x0000000595007c36 */ /* 0x004fe20008000000 */
[----:B----4-:R-:W-:-:S04]  /*213c0*/  IADD3 R2, P2, R2, UR9, RZ ;  /* 0x0000000902027c10 */ /* 0x010fc8000ff5e0ff */
[----:B---3--:R-:W-:Y:S01]  /*213d0*/  IADD3.X R148, R148, UR11, RZ, P2, !PT ;  /* 0x0000000b94947c10 */ /* 0x008fe200097fe4ff */
[----:B------:R1:W-:Y:S01]  /*213e0*/  STL [R1+0x910], R2 ;  /* 0x0009100201007387 */ /* 0x0003e20000100800 */
[----:B------:R-:W-:Y:S01]  /*213f0*/  IMAD.MOV.U32 R4, RZ, RZ, R2 ;  /* 0x000000ffff047224 */ /* 0x000fe200078e0002 */
[----:B------:R-:W-:Y:S02]  /*21400*/  IADD3 R7, P3, R7, UR9, RZ ;  /* 0x0000000907077c10 */ /* 0x000fe4000ff7e0ff */
[----:B------:R-:W-:Y:S01]  /*21410*/  IMAD.MOV.U32 R5, RZ, RZ, R148 ;  /* 0x000000ffff057224 */ /* 0x000fe200078e0094 */
[----:B------:R-:W-:Y:S04]  /*21420*/  STL [R1+0x904], R148 ;  /* 0x0009049401007387 */ /* 0x000fe80000100800 */
[----:B------:R2:W-:Y:S01]  /*21430*/  LDGSTS.E [R0+0x40000], desc[UR48][R4.64], P0 ;  /* 0x4000000004007fae */ /* 0x0005e20008121870 */
[----:B-1----:R-:W-:-:S03]  /*21440*/  LOP3.LUT R2, R6, 0x28, RZ, 0xfc, !PT ;  /* 0x0000002806027812 */ /* 0x002fc600078efcff */
[----:B------:R1:W-:Y:S01]  /*21450*/  STL [R1+0x908], R7 ;  /* 0x0009080701007387 */ /* 0x0003e20000100800 */
[----:B------:R-:W-:-:S03]  /*21460*/  ISETP.GE.AND P0, PT, R2, UR17, PT ;  /* 0x0000001102007c0c */ /* 0x000fc6000bf06270 */
[----:B------:R-:W3:Y:S01]  /*21470*/  LDL R2, [R1+0xdb4] ;  /* 0x000db40001027983 */ /* 0x000ee20000100800 */
[----:B------:R-:W-:Y:S01]  /*21480*/  IADD3.X R9, R9, UR11, RZ, P3, !PT ;  /* 0x0000000b09097c10 */ /* 0x000fe20009ffe4ff */
[----:B--2---:R-:W-:-:S04]  /*21490*/  IMAD.MOV.U32 R4, RZ, RZ, R7 ;  /* 0x000000ffff047224 */ /* 0x004fc800078e0007 */
[----:B------:R-:W-:Y:S01]  /*214a0*/  IMAD.MOV.U32 R5, RZ, RZ, R9 ;  /* 0x000000ffff057224 */ /* 0x000fe200078e0009 */
[----:B------:R-:W-:Y:S02]  /*214b0*/  SEL R3, RZ, 0x4, P0 ;  /* 0x00000004ff037807 */ /* 0x000fe40000000000 */
[----:B-1----:R-:W-:Y:S02]  /*214c0*/  LOP3.LUT R7, R6, 0x2a, RZ, 0xfc, !PT ;  /* 0x0000002a06077812 */ /* 0x002fe400078efcff */
[----:B------:R1:W-:Y:S01]  /*214d0*/  LDGSTS.E [R0+0x40008], desc[UR48][R4.64], P1 ;  /* 0x4000800004007fae */ /* 0x0003e20008921870 */
[----:B------:R-:W-:Y:S02]  /*214e0*/  PLOP3.LUT P1, PT, PT, PT, UP1, 0x40, 0x0 ;  /* 0x000000000000781c */ /* 0x000fe40003f2e818 */
[----:B------:R-:W-:Y:S02]  /*214f0*/  ISETP.GE.AND P0, PT, R7, UR17, PT ;  /* 0x0000001107007c0c */ /* 0x000fe4000bf06270 */
[----:B------:R-:W-:-:S02]  /*21500*/  SEL R3, R3, RZ, P1 ;  /* 0x000000ff03037207 */ /* 0x000fc40000800000 */
[----:B------:R-:W-:Y:S02]  /*21510*/  PLOP3.LUT P2, PT, PT, PT, UP1, 0x40, 0x0 ;  /* 0x000000000000781c */ /* 0x000fe40003f4e818 */
[----:B------:R-:W-:Y:S02]  /*21520*/  ISETP.NE.U32.AND P1, PT, R3, RZ, PT ;  /* 0x000000ff0300720c */ /* 0x000fe40003f25070 */
        /* <DEDUP_REMOVED lines=22> */
[----:B------:R-:W-:Y:S02]  /*21690*/  IADD3 R11, P2, R11, UR9, RZ ;  /* 0x000000090b0b7c10 */ /* 0x000fe4000ff5e0ff */
[----:B------:R-:W-:Y:S02]  /*216a0*/  ISETP.NE.U32.AND P0, PT, R3, RZ, PT ;  /* 0x000000ff0300720c */ /* 0x000fe40003f05070 */
[----:B------:R-:W-:Y:S02]  /*216b0*/  SEL R0, R0, RZ, P3 ;  /* 0x000000ff00007207 */ /* 0x000fe40001800000 */
[----:B------:R-:W-:Y:S01]  /*216c0*/  IADD3.X R10, R10, UR11, RZ, P2, !PT ;  /* 0x0000000b0a0a7c10 */ /* 0x000fe200097fe4ff */
[----:B------:R-:W-:Y:S01]  /*216d0*/  IMAD.MOV.U32 R4, RZ, RZ, R11 ;  /* 0x000000ffff047224 */ /* 0x000fe200078e000b */
[----:B------:R-:W-:-:S03]  /*216e0*/  ISETP.NE.U32.AND P1, PT, R0, RZ, PT ;  /* 0x000000ff0000720c */ /* 0x000fc60003f25070 */
[----:B------:R-:W-:Y:S02]  /*216f0*/  IMAD.MOV.U32 R5, RZ, RZ, R10 ;  /* 0x000000ffff057224 */ /* 0x000fe400078e000a */
[----:B---3--:R-:W-:Y:S01]  /*21700*/  VIADD R0, R2, UR5 ;  /* 0x0000000502007c36 */ /* 0x008fe20008000000 */
[----:B------:R-:W-:-:S04]  /*21710*/  LOP3.LUT R2, R6, 0x2c, RZ, 0xfc, !PT ;  /* 0x0000002c06027812 */ /* 0x000fc800078efcff */
[----:B------:R1:W-:Y:S01]  /*21720*/  LDGSTS.E [R0+0x40000], desc[UR48][R4.64], P0 ;  /* 0x4000000004007fae */ /* 0x0003e20008121870 */
[----:B------:R-:W-:-:S03]  /*21730*/  ISETP.GE.AND P0, PT, R2, UR17, PT ;  /* 0x0000001102007c0c */ /* 0x000fc6000bf06270 */
[----:B------:R-:W2:Y:S01]  /*21740*/  LDL R2, [R1+0xda4] ;  /* 0x000da40001027983 */ /* 0x000ea20000100800 */
[----:B------:R-:W-:-:S04]  /*21750*/  IADD3 R13, P3, R13, UR9, RZ ;  /* 0x000000090d0d7c10 */ /* 0x000fc8000ff7e0ff */
[----:B------:R-:W-:Y:S01]  /*21760*/  IADD3.X R12, R12, UR11, RZ, P3, !PT ;  /* 0x0000000b0c0c7c10 */ /* 0x000fe20009ffe4ff */
[----:B-1----:R-:W-:-:S04]  /*21770*/  IMAD.MOV.U32 R4, RZ, RZ, R13 ;  /* 0x000000ffff047224 */ /* 0x002fc800078e000d */
[----:B------:R-:W-:Y:S01]  /*21780*/  IMAD.MOV.U32 R5, RZ, RZ, R12 ;  /* 0x000000ffff057224 */ /* 0x000fe200078e000c */
[----:B------:R-:W-:Y:S02]  /*21790*/  SEL R3, RZ, 0x4, P0 ;  /* 0x00000004ff037807 */ /* 0x000fe40000000000 */
[----:B------:R-:W-:Y:S02]  /*217a0*/  LOP3.LUT R7, R6, 0x2e, RZ, 0xfc, !PT ;  /* 0x0000002e06077812 */ /* 0x000fe400078efcff */
        /* <DEDUP_REMOVED lines=8> */
[----:B------:R-:W-:Y:S01]  /*21830*/  IADD3 R171, P2, R171, UR9, RZ ;  /* 0x00000009abab7c10 */ /* 0x000fe2000ff5e0ff */
[----:B------:R-:W3:Y:S01]  /*21840*/  S2R R244, SR_TID.X ;  /* 0x0000000000f47919 */ /* 0x000ee20000002100 */
[----:B------:R-:W-:Y:S02]  /*21850*/  IADD3 R173, P3, R173, UR9, RZ ;  /* 0x00000009adad7c10 */ /* 0x000fe4000ff7e0ff */
[----:B------:R-:W-:Y:S02]  /*21860*/  IADD3.X R170, R170, UR11, RZ, P2, !PT ;  /* 0x0000000baaaa7c10 */ /* 0x000fe400097fe4ff */
[----:B------:R-:W-:Y:S01]  /*21870*/  ISETP.NE.U32.AND P0, PT, R3, RZ, PT ;  /* 0x000000ff0300720c */ /* 0x000fe20003f05070 */
[----:B-1----:R-:W-:Y:S01]  /*21880*/  IMAD.MOV.U32 R4, RZ, RZ, R171 ;  /* 0x000000ffff047224 */ /* 0x002fe200078e00ab */
[----:B------:R-:W-:Y:S01]  /*21890*/  IADD3.X R172, R172, UR11, RZ, P3, !PT ;  /* 0x0000000bacac7c10 */ /* 0x000fe20009ffe4ff */
[----:B------:R-:W-:-:S05]  /*218a0*/  IMAD.MOV.U32 R5, RZ, RZ, R170 ;  /* 0x000000ffff057224 */ /* 0x000fca00078e00aa */
[----:B------:R1:W-:Y:S01]  /*218b0*/  LDGSTS.E [R0+0x42000], desc[UR48][R4.64], P1 ;  /* 0x4200000004007fae */ /* 0x0003e20008921870 */
[----:B------:R-:W-:Y:S01]  /*218c0*/  LOP3.LUT R7, R6, 0x12, RZ, 0xfc, !PT ;  /* 0x0000001206077812 */ /* 0x000fe200078efcff */
[----:B-1----:R-:W-:Y:S02]  /*218d0*/  IMAD.MOV.U32 R4, RZ, RZ, R173 ;  /* 0x000000ffff047224 */ /* 0x002fe400078e00ad */
[----:B------:R-:W-:Y:S01]  /*218e0*/  IMAD.MOV.U32 R5, RZ, RZ, R172 ;  /* 0x000000ffff057224 */ /* 0x000fe200078e00ac */
[----:B------:R-:W-:-:S04]  /*218f0*/  ISETP.GE.AND P1, PT, R7, UR17, PT ;  /* 0x0000001107007c0c */ /* 0x000fc8000bf26270 */
[----:B------:R1:W-:Y:S01]  /*21900*/  LDGSTS.E [R0+0x42008], desc[UR48][R4.64], P0 ;  /* 0x4200800004007fae */ /* 0x0003e20008121870 */
[----:B------:R-:W-:Y:S02]  /*21910*/  PLOP3.LUT P3, PT, PT, PT, UP1, 0x40, 0x0 ;  /* 0x000000000000781c */ /* 0x000fe40003f6e818 */
[----:B------:R-:W-:Y:S02]  /*21920*/  PLOP3.LUT P2, PT, PT, PT, UP1, 0x40, 0x0 ;  /* 0x000000000000781c */ /* 0x000fe40003f4e818 */
[----:B-1----:R-:W-:-:S04]  /*21930*/  LOP3.LUT R0, R6, 0x10, RZ, 0xfc, !PT ;  /* 0x0000001006007812 */ /* 0x002fc800078efcff */
[----:B------:R-:W-:Y:S02]  /*21940*/  ISETP.GE.AND P0, PT, R0, UR17, PT ;  /* 0x0000001100007c0c */ /* 0x000fe4000bf06270 */
[----:B------:R-:W-:Y:S02]  /*21950*/  SEL R0, RZ, 0x4, P1 ;  /* 0x00000004ff007807 */ /* 0x000fe40000800000 */
[----:B------:R-:W-:Y:S02]  /*21960*/  SEL R3, RZ, 0x4, P0 ;  /* 0x00000004ff037807 */ /* 0x000fe40000000000 */
[----:B------:R-:W-:Y:S02]  /*21970*/  SEL R0, R0, RZ, P3 ;  /* 0x000000ff00007207 */ /* 0x000fe40001800000 */
[----:B------:R-:W-:Y:S02]  /*21980*/  SEL R3, R3, RZ, P2 ;  /* 0x000000ff03037207 */ /* 0x000fe40001000000 */
[----:B------:R-:W-:-:S02]  /*21990*/  ISETP.NE.U32.AND P1, PT, R0, RZ, PT ;  /* 0x000000ff0000720c */ /* 0x000fc40003f25070 */
[----:B------:R-:W-:Y:S02]  /*219a0*/  IADD3 R15, P2, R15, UR9, RZ ;  /* 0x000000090f0f7c10 */ /* 0x000fe4000ff5e0ff */
[----:B------:R-:W-:Y:S02]  /*219b0*/  ISETP.NE.U32.AND P0, PT, R3, RZ, PT ;  /* 0x000000ff0300720c */ /* 0x000fe40003f05070 */
[----:B------:R-:W-:Y:S01]  /*219c0*/  IADD3.X R14, R14, UR11, RZ, P2, !PT ;  /* 0x0000000b0e0e7c10 */ /* 0x000fe200097fe4ff */
[----:B------:R-:W-:-:S04]  /*219d0*/  IMAD.MOV.U32 R4, RZ, RZ, R15 ;  /* 0x000000ffff047224 */ /* 0x000fc800078e000f */
[----:B------:R-:W-:Y:S02]  /*219e0*/  IMAD.MOV.U32 R5, RZ, RZ, R14 ;  /* 0x000000ffff057224 */ /* 0x000fe400078e000e */
[----:B--2---:R-:W-:Y:S01]  /*219f0*/  VIADD R0, R2, UR5 ;  /* 0x0000000502007c36 */ /* 0x004fe20008000000 */
[----:B---3--:R-:W-:-:S04]  /*21a00*/  SHF.R.U32.HI R2, RZ, 0x6, R244 ;  /* 0x00000006ff027819 */ /* 0x008fc800000116f4 */
[----:B------:R-:W-:Y:S01]  /*21a10*/  SGXT.U32 R2, R2, 0x1 ;  /* 0x000000010202781a */ /* 0x000fe20000000000 */
[----:B------:R1:W-:Y:S03]  /*21a20*/  LDGSTS.E [R0+0x40000], desc[UR48][R4.64], P0 ;  /* 0x4000000004007fae */ /* 0x0003e60008121870 */
[----:B------:R-:W-:-:S04]  /*21a30*/  LOP3.LUT R2, R2, 0x30, RZ, 0xfc, !PT ;  /* 0x0000003002027812 */ /* 0x000fc800078efcff */
[----:B------:R-:W-:Y:S02]  /*21a40*/  ISETP.GE.AND P0, PT, R2, UR17, PT ;  /* 0x0000001102007c0c */ /* 0x000fe4000bf06270 */
[----:B------:R-:W2:Y:S01]  /*21a50*/  LDL R2, [R1+0xd94] ;  /* 0x000d940001027983 */ /* 0x000ea20000100800 */
[----:B------:R-:W3:Y:S01]  /*21a60*/  S2R R244, SR_TID.X ;  /* 0x0000000000f47919 */ /* 0x000ee20000002100 */
[----:B------:R-:W-:-:S04]  /*21a70*/  IADD3 R17, P3, R17, UR9, RZ ;  /* 0x0000000911117c10 */ /* 0x000fc8000ff7e0ff */
[----:B------:R-:W-:Y:S01]  /*21a80*/  IADD3.X R16, R16, UR11, RZ, P3, !PT ;  /* 0x0000000b10107c10 */ /* 0x000fe20009ffe4ff */
[----:B-1----:R-:W-:-:S04]  /*21a90*/  IMAD.MOV.U32 R4, RZ, RZ, R17 ;  /* 0x000000ffff047224 */ /* 0x002fc800078e0011 */
[----:B------:R-:W-:Y:S01]  /*21aa0*/  IMAD.MOV.U32 R5, RZ, RZ, R16 ;  /* 0x000000ffff057224 */ /* 0x000fe200078e0010 */
[----:B------:R-:W-:-:S04]  /*21ab0*/  SEL R3, RZ, 0x4, P0 ;  /* 0x00000004ff037807 */ /* 0x000fc80000000000 */
[----:B------:R1:W-:Y:S01]  /*21ac0*/  LDGSTS.E [R0+0x40008], desc[UR48][R4.64], P1 ;  /* 0x4000800004007fae */ /* 0x0003e20008921870 */
[----:B---3--:R-:W-:Y:S02]  /*21ad0*/  SHF.R.U32.HI R7, RZ, 0x6, R244 ;  /* 0x00000006ff077819 */ /* 0x008fe400000116f4 */
[----:B------:R-:W3:Y:S02]  /*21ae0*/  S2R R244, SR_TID.X ;  /* 0x0000000000f47919 */ /* 0x000ee40000002100 */
[----:B------:R-:W-:Y:S02]  /*21af0*/  SGXT.U32 R7, R7, 0x1 ;  /* 0x000000010707781a */ /* 0x000fe40000000000 */
[----:B------:R-:W-:Y:S02]  /*21b00*/  PLOP3.LUT P1, PT, PT, PT, UP1, 0x40, 0x0 ;  /* 0x000000000000781c */ /* 0x000fe40003f2e818 */
[----:B------:R-:W-:Y:S02]  /*21b10*/  LOP3.LUT R7, R7, 0x32, RZ, 0xfc, !PT ;  /* 0x0000003207077812 */ /* 0x000fe400078efcff */
[----:B------:R-:W-:-:S02]  /*21b20*/  SEL R3, R3, RZ, P1 ;  /* 0x000000ff03037207 */ /* 0x000fc40000800000 */
        /* <DEDUP_REMOVED lines=8> */
[--C-:B---3--:R-:W-:Y:S02]  /*21bb0*/  SHF.R.U32.HI R6, RZ, 0x6, R244.reuse ;  /* 0x00000006ff067819 */ /* 0x108fe400000116f4 */
[----:B------:R-:W-:-:S02]  /*21bc0*/  SHF.R.U32.HI R7, RZ, 0x6, R244 ;  /* 0x00000006ff077819 */ /* 0x000fc400000116f4 */
[----:B------:R-:W3:Y:S01]  /*21bd0*/  S2R R244, SR_TID.X ;  /* 0x0000000000f47919 */ /* 0x000ee20000002100 */
[----:B------:R-:W-:Y:S01]  /*21be0*/  ISETP.NE.U32.AND P0, PT, R3, RZ, PT ;  /* 0x000000ff0300720c */ /* 0x000fe20003f05070 */
[----:B-1----:R-:W-:Y:S01]  /*21bf0*/  IMAD.MOV.U32 R4, RZ, RZ, R175 ;  /* 0x000000ffff047224 */ /* 0x002fe200078e00af */
[----:B------:R-:W-:Y:S01]  /*21c00*/  IADD3.X R176, R176, UR11, RZ, P3, !PT ;  /* 0x0000000bb0b07c10 */ /* 0x000fe20009ffe4ff */
[----:B------:R-:W-:Y:S01]  /*21c10*/  IMAD.MOV.U32 R5, RZ, RZ, R174 ;  /* 0x000000ffff057224 */ /* 0x000fe200078e00ae */
[----:B------:R-:W-:Y:S02]  /*21c20*/  SGXT.U32 R6, R6, 0x1 ;  /* 0x000000010606781a */ /* 0x000fe40000000000 */
[----:B------:R-:W-:Y:S02]  /*21c30*/  SGXT.U32 R7, R7, 0x1 ;  /* 0x000000010707781a */ /* 0x000fe40000000000 */
[----:B------:R1:W-:Y:S01]  /*21c40*/  LDGSTS.E [R0+0x42000], desc[UR48][R4.64], P1 ;  /* 0x4200000004007fae */ /* 0x0003e20008921870 */
[----:B------:R-:W-:-:S02]  /*21c50*/  LOP3.LUT R6, R6, 0x16, RZ, 0xfc, !PT ;  /* 0x0000001606067812 */ /* 0x000fc400078efcff */
[----:B------:R-:W-:Y:S02]  /*21c60*/  LOP3.LUT R7, R7, 0x14, RZ, 0xfc, !PT ;  /* 0x0000001407077812 */ /* 0x000fe400078efcff */
[----:B------:R-:W-:Y:S01]  /*21c70*/  ISETP.GE.AND P1, PT, R6, UR17, PT ;  /* 0x0000001106007c0c */ /* 0x000fe2000bf26270 */
[----:B-1----:R-:W-:Y:S02]  /*21c80*/  IMAD.MOV.U32 R4, RZ, RZ, R177 ;  /* 0x000000ffff047224 */ /* 0x002fe400078e00b1 */
[----:B------:R-:W-:Y:S01]  /*21c90*/  IMAD.MOV.U32 R5, RZ, RZ, R176 ;  /* 0x000000ffff057224 */ /* 0x000fe200078e00b0 */
[----:B------:R-:W-:-:S04]  /*21ca0*/  PLOP3.LUT P3, PT, PT, PT, UP1, 0x40, 0x0 ;  /* 0x000000000000781c */ /* 0x000fc80003f6e818 */
[----:B------:R1:W-:Y:S01]  /*21cb0*/  LDGSTS.E [R0+0x42008], desc[UR48][R4.64], P0 ;  /* 0x4200800004007fae */ /* 0x0003e20008121870 */
[----:B------:R-:W-:Y:S02]  /*21cc0*/  ISETP.GE.AND P0, PT, R7, UR17, PT ;  /* 0x0000001107007c0c */ /* 0x000fe4000bf06270 */
[----:B------:R-:W-:Y:S02]  /*21cd0*/  PLOP3.LUT P2, PT, PT, PT, UP1, 0x40, 0x0 ;  /* 0x000000000000781c */ /* 0x000fe40003f4e818 */
[----:B------:R-:W-:Y:S02]  /*21ce0*/  SEL R3, RZ, 0x4, P0 ;  /* 0x00000004ff037807 */ /* 0x000fe40000000000 */
[----:B-1----:R-:W-:Y:S02]  /*21cf0*/  SEL R0, RZ, 0x4, P1 ;  /* 0x00000004ff007807 */ /* 0x002fe40000800000 */
[----:B------:R-:W-:Y:S02]  /*21d00*/  SEL R3, R3, RZ, P2 ;  /* 0x000000ff03037207 */ /* 0x000fe40001000000 */
[----:B------:R-:W-:-:S02]  /*21d10*/  SEL R0, R0, RZ, P3 ;  /* 0x000000ff00007207 */ /* 0x000fc40001800000 */
[----:B------:R-:W-:Y:S02]  /*21d20*/  IADD3 R19, P2, R19, UR9, RZ ;  /* 0x0000000913137c10 */ /* 0x000fe4000ff5e0ff */
[----:B------:R-:W-:Y:S02]  /*21d30*/  ISETP.NE.U32.AND P1, PT, R0, RZ, PT ;  /* 0x000000ff0000720c */ /* 0x000fe40003f25070 */
        /* <DEDUP_REMOVED lines=94> */
[----:B------:R-:W-:Y:S01]  /*22320*/  SGXT.U32 R6, R6, 0x1 ;  /* 0x000000010606781a */ /* 0x000fe20000000000 */
[----:B------:R-:W-:Y:S01]  /*22330*/  IMAD.MOV.U32 R5, RZ, RZ, R182 ;  /* 0x000000ffff057224 */ /* 0x000fe200078e00b6 */
[----:B------:R-:W-:Y:S02]  /*22340*/  IADD3.X R184, R184, UR11, RZ, P3, !PT ;  /* 0x0000000bb8b87c10 */ /* 0x000fe40009ffe4ff */
[----:B------:R-:W-:Y:S02]  /*22350*/  LOP3.LUT R6, R6, 0x1e, RZ, 0xfc, !PT ;  /* 0x0000001e06067812 */ /* 0x000fe400078efcff */
[----:B------:R1:W-:Y:S02]  /*22360*/  LDGSTS.E [R0+0x42000], desc[UR48][R4.64], P1 ;  /* 0x4200000004007fae */ /* 0x0003e40008921870 */
[----:B------:R-:W-:-:S02]  /*22370*/  ISETP.GE.AND P1, PT, R6, UR17, PT ;  /* 0x0000001106007c0c */ /* 0x000fc4000bf26270 */
[----:B------:R-:W-:Y:S01]  /*22380*/  PLOP3.LUT P3, PT, PT, PT, UP1, 0x40, 0x0 ;  /* 0x000000000000781c */ /* 0x000fe20003f6e818 */
[----:B-1----:R-:W-:Y:S02]  /*22390*/  IMAD.MOV.U32 R4, RZ, RZ, R185 ;  /* 0x000000ffff047224 */ /* 0x002fe400078e00b9 */
[----:B------:R-:W-:-:S05]  /*223a0*/  IMAD.MOV.U32 R5, RZ, RZ, R184 ;  /* 0x000000ffff057224 */ /* 0x000fca00078e00b8 */
[----:B------:R1:W-:Y:S01]  /*223b0*/  LDGSTS.E [R0+0x42008], desc[UR48][R4.64], P0 ;  /* 0x4200800004007fae */ /* 0x0003e20008121870 */
[----:B------:R-:W-:Y:S02]  /*223c0*/  SGXT.U32 R7, R7, 0x1 ;  /* 0x000000010707781a */ /* 0x000fe40000000000 */
[----:B-1----:R-:W-:-:S04]  /*223d0*/  SEL R0, RZ, 0x4, P1 ;  /* 0x00000004ff007807 */ /* 0x002fc80000800000 */
[----:B------:R-:W-:-:S04]  /*223e0*/  SEL R0, R0, RZ, P3 ;  /* 0x000000ff00007207 */ /* 0x000fc80001800000 */
[----:B------:R-:W-:Y:S02]  /*223f0*/  ISETP.NE.U32.AND P1, PT, R0, RZ, PT ;  /* 0x000000ff0000720c */ /* 0x000fe40003f25070 */
[----:B------:R-:W-:-:S04]  /*22400*/  LOP3.LUT R7, R7, 0x1c, RZ, 0xfc, !PT ;  /* 0x0000001c07077812 */ /* 0x000fc800078efcff */
[----:B------:R-:W-:Y:S02]  /*22410*/  ISETP.GE.AND P0, PT, R7, UR17, PT ;  /* 0x0000001107007c0c */ /* 0x000fe4000bf06270 */
[----:B------:R-:W-:Y:S01]  /*22420*/  PLOP3.LUT P2, PT, PT, PT, UP1, 0x40, 0x0 ;  /* 0x000000000000781c */ /* 0x000fe20003f4e818 */
[----:B------:R-:W4:Y:S01]  /*22430*/  LDL.LU R7, [R1+0x204] ;  /* 0x0002040001077983 */ /* 0x000f220000300800 */
[----:B------:R-:W-:-:S04]  /*22440*/  SEL R3, RZ, 0x4, P0 ;  /* 0x00000004ff037807 */ /* 0x000fc80000000000 */
[----:B------:R-:W-:Y:S02]  /*22450*/  SEL R3, R3, RZ, P2 ;  /* 0x000000ff03037207 */ /* 0x000fe40001000000 */
[----:B------:R-:W-:Y:S02]  /*22460*/  IADD3 R155, P2, R155, UR9, RZ ;  /* 0x000000099b9b7c10 */ /* 0x000fe4000ff5e0ff */
[----:B------:R-:W-:Y:S02]  /*22470*/  ISETP.NE.U32.AND P0, PT, R3, RZ, PT ;  /* 0x000000ff0300720c */ /* 0x000fe40003f05070 */
[----:B------:R-:W-:Y:S01]  /*22480*/  IADD3.X R154, R154, UR11, RZ, P2, !PT ;  /* 0x0000000b9a9a7c10 */ /* 0x000fe200097fe4ff */
[----:B------:R-:W-:Y:S01]  /*22490*/  IMAD.MOV.U32 R4, RZ, RZ, R155 ;  /* 0x000000ffff047224 */ /* 0x000fe200078e009b */
[----:B------:R-:W-:-:S03]  /*224a0*/  IADD3 R157, P3, R157, UR9, RZ ;  /* 0x000000099d9d7c10 */ /* 0x000fc6000ff7e0ff */
[----:B------:R-:W-:Y:S01]  /*224b0*/  IMAD.MOV.U32 R5, RZ, RZ, R154 ;  /* 0x000000ffff057224 */ /* 0x000fe200078e009a */
[----:B------:R-:W-:Y:S02]  /*224c0*/  IADD3.X R156, R156, UR11, RZ, P3, !PT ;  /* 0x0000000b9c9c7c10 */ /* 0x000fe40009ffe4ff */
[----:B------:R-:W-:Y:S01]  /*224d0*/  PLOP3.LUT P2, PT, PT, PT, UP1, 0x40, 0x0 ;  /* 0x000000000000781c */ /* 0x000fe20003f4e818 */
[----:B--2---:R-:W-:Y:S01]  /*224e0*/  VIADD R0, R2, UR5 ;  /* 0x0000000502007c36 */ /* 0x004fe20008000000 */
[----:B---3--:R-:W-:Y:S02]  /*224f0*/  SHF.R.U32.HI R2, RZ, 0x6, R244 ;  /* 0x00000006ff027819 */ /* 0x008fe400000116f4 */
[----:B------:R-:W1:Y:S02]  /*22500*/  S2R R244, SR_TID.X ;  /* 0x0000000000f47919 */ /* 0x000e640000002100 */
[----:B------:R-:W-:Y:S01]  /*22510*/  SGXT.U32 R2, R2, 0x1 ;  /* 0x000000010202781a */ /* 0x000fe20000000000 */
[----:B------:R2:W-:Y:S03]  /*22520*/  LDGSTS.E [R0+0x40000], desc[UR48][R4.64], P0 ;  /* 0x4000000004007fae */ /* 0x0005e60008121870 */
[----:B------:R-:W-:-:S04]  /*22530*/  LOP3.LUT R2, R2, 0x3c, RZ, 0xfc, !PT ;  /* 0x0000003c02027812 */ /* 0x000fc800078efcff */
[----:B------:R-:W-:Y:S01]  /*22540*/  ISETP.GE.AND P0, PT, R2, UR17, PT ;  /* 0x0000001102007c0c */ /* 0x000fe2000bf06270 */
[----:B--2---:R-:W-:Y:S02]  /*22550*/  IMAD.MOV.U32 R4, RZ, RZ, R157 ;  /* 0x000000ffff047224 */ /* 0x004fe400078e009d */
[----:B------:R-:W-:Y:S01]  /*22560*/  IMAD.MOV.U32 R5, RZ, RZ, R156 ;  /* 0x000000ffff057224 */ /* 0x000fe200078e009c */
[----:B------:R-:W-:-:S04]  /*22570*/  SEL R3, RZ, 0x4, P0 ;  /* 0x00000004ff037807 */ /* 0x000fc80000000000 */
[----:B------:R2:W-:Y:S01]  /*22580*/  LDGSTS.E [R0+0x40008], desc[UR48][R4.64], P1 ;  /* 0x4000800004007fae */ /* 0x0005e20008921870 */
[----:B------:R-:W-:Y:S02]  /*22590*/  PLOP3.LUT P1, PT, PT, PT, UP1, 0x40, 0x0 ;  /* 0x000000000000781c */ /* 0x000fe40003f2e818 */
[----:B-1----:R-:W-:-:S04]  /*225a0*/  SHF.R.U32.HI R2, RZ, 0x6, R244 ;  /* 0x00000006ff027819 */ /* 0x002fc800000116f4 */
[----:B------:R-:W-:-:S04]  /*225b0*/  SGXT.U32 R2, R2, 0x1 ;  /* 0x000000010202781a */ /* 0x000fc80000000000 */
[----:B------:R-:W-:Y:S02]  /*225c0*/  LOP3.LUT R2, R2, 0x3e, RZ, 0xfc, !PT ;  /* 0x0000003e02027812 */ /* 0x000fe400078efcff */
[----:B------:R-:W-:Y:S02]  /*225d0*/  SEL R3, R3, RZ, P1 ;  /* 0x000000ff03037207 */ /* 0x000fe40000800000 */
[----:B------:R-:W-:Y:S02]  /*225e0*/  ISETP.GE.AND P0, PT, R2, UR17, PT ;  /* 0x0000001102007c0c */ /* 0x000fe4000bf06270 */
[----:B------:R-:W-:Y:S02]  /*225f0*/  ISETP.NE.U32.AND P1, PT, R3, RZ, PT ;  /* 0x000000ff0300720c */ /* 0x000fe40003f25070 */
[----:B------:R-:W-:-:S04]  /*22600*/  SEL R3, RZ, 0x4, P0 ;  /* 0x00000004ff037807 */ /* 0x000fc80000000000 */
[----:B------:R-:W-:-:S04]  /*22610*/  SEL R3, R3, RZ, P2 ;  /* 0x000000ff03037207 */ /* 0x000fc80001000000 */
[----:B------:R-:W-:Y:S02]  /*22620*/  ISETP.NE.U32.AND P0, PT, R3, RZ, PT ;  /* 0x000000ff0300720c */ /* 0x000fe40003f05070 */
[----:B------:R-:W3:Y:S04]  /*22630*/  LDL.LU R3, [R1+0x208] ;  /* 0x0002080001037983 */ /* 0x000ee80000300800 */
[----:B------:R-:W4:Y:S04]  /*22640*/  LDL.LU R151, [R1+0x224] ;  /* 0x0002240001977983 */ /* 0x000f280000300800 */
[----:B------:R-:W4:Y:S01]  /*22650*/  LDL.LU R150, [R1+0x228] ;  /* 0x0002280001967983 */ /* 0x000f220000300800 */
[----:B------:R-:W1:Y:S01]  /*22660*/  S2R R2, SR_TID.X ;  /* 0x0000000000027919 */ /* 0x000e620000002100 */
[----:B------:R-:W-:-:S02]  /*22670*/  IADD3 R187, P2, R187, UR9, RZ ;  /* 0x00000009bbbb7c10 */ /* 0x000fc4000ff5e0ff */
[----:B------:R-:W-:Y:S01]  /*22680*/  IADD3 R189, P3, R189, UR9, RZ ;  /* 0x00000009bdbd7c10 */ /* 0x000fe2000ff7e0ff */
[----:B------:R-:W-:Y:S01]  /*22690*/  ULEA UR5, UR4, UR47, 0x11 ;  /* 0x0000002f04057291 */ /* 0x000fe2000f8e883f */
[----:B------:R-:W-:Y:S01]  /*226a0*/  IADD3.X R186, R186, UR11, RZ, P2, !PT ;  /* 0x0000000bbaba7c10 */ /* 0x000fe200097fe4ff */
[----:B--2---:R-:W-:Y:S01]  /*226b0*/  IMAD.MOV.U32 R4, RZ, RZ, R187 ;  /* 0x000000ffff047224 */ /* 0x004fe200078e00bb */
[----:B------:R-:W-:Y:S01]  /*226c0*/  IADD3.X R188, R188, UR11, RZ, P3, !PT ;  /* 0x0000000bbcbc7c10 */ /* 0x000fe20009ffe4ff */
[----:B------:R-:W2:Y:S02]  /*226d0*/  LDL.LU R6, [R1+0x244] ;  /* 0x0002440001067983 */ /* 0x000ea40000300800 */
[----:B------:R-:W-:-:S05]  /*226e0*/  IMAD.MOV.U32 R5, RZ, RZ, R186 ;  /* 0x000000ffff057224 */ /* 0x000fca00078e00ba */
[----:B------:R1:W-:Y:S02]  /*226f0*/  LDGSTS.E [R0+0x42000], desc[UR48][R4.64], P1 ;  /* 0x4200000004007fae */ /* 0x0003e40008921870 */
[----:B-1----:R-:W-:Y:S02]  /*22700*/  IMAD.MOV.U32 R4, RZ, RZ, R189 ;  /* 0x000000ffff047224 */ /* 0x002fe400078e00bd */
[----:B------:R-:W-:-:S05]  /*22710*/  IMAD.MOV.U32 R5, RZ, RZ, R188 ;  /* 0x000000ffff057224 */ /* 0x000fca00078e00bc */
[----:B------:R1:W-:Y:S01]  /*22720*/  LDGSTS.E [R0+0x42008], desc[UR48][R4.64], P0 ;  /* 0x4200800004007fae */ /* 0x0003e20008121870 */
[----:B------:R-:W-:Y:S02]  /*22730*/  PLOP3.LUT P1, PT, PT, PT, UP1, 0x40, 0x0 ;  /* 0x000000000000781c */ /* 0x000fe40003f2e818 */
[----:B------:R-:W-:Y:S01]  /*22740*/  IADD3 R199, P2, R199, UR10, RZ ;  /* 0x0000000ac7c77c10 */ /* 0x000fe2000ff5e0ff */
[----:B------:R-:W0:Y:S01]  /*22750*/  LDGDEPBAR ;  /* 0x00000000000079af */ /* 0x000e220000000000 */
[----:B-1----:R-:W-:Y:S02]  /*22760*/  LOP3.LUT R0, R2, 0x3f, RZ, 0xc0, !PT ;  /* 0x0000003f02007812 */ /* 0x002fe400078ec0ff */
[----:B------:R-:W-:Y:S01]  /*22770*/  IADD3.X R198, R198, UR44, RZ, P2, !PT ;  /* 0x0000002cc6c67c10 */ /* 0x000fe200097fe4ff */
[----:B------:R-:W2:Y:S01]  /*22780*/  LDL.LU R2, [R1+0x248] ;  /* 0x0002480001027983 */ /* 0x000ea20000300800 */
[----:B------:R-:W-:Y:S02]  /*22790*/  ISETP.GE.AND P0, PT, R0, UR17, PT ;  /* 0x0000001100007c0c */ /* 0x000fe4000bf06270 */
[----:B------:R-:W-:Y:S01]  /*227a0*/  IADD3 R215, P2, R215, UR10, RZ ;  /* 0x0000000ad7d77c10 */ /* 0x000fe2000ff5e0ff */
[----:B------:R-:W2:Y:S01]  /*227b0*/  LDL.LU R149, [R1+0x264] ;  /* 0x0002640001957983 */ /* 0x000ea20000300800 */
[----:B------:R-:W-:-:S02]  /*227c0*/  SEL R0, RZ, 0x4, P0 ;  /* 0x00000004ff007807 */ /* 0x000fc40000000000 */
[----:B------:R-:W-:Y:S01]  /*227d0*/  IADD3.X R214, R214, UR44, RZ, P2, !PT ;  /* 0x0000002cd6d67c10 */ /* 0x000fe200097fe4ff */
[----:B------:R-:W2:Y:S01]  /*227e0*/  LDL.LU R148, [R1+0x268] ;  /* 0x0002680001947983 */ /* 0x000ea20000300800 */
[----:B------:R-:W-:Y:S02]  /*227f0*/  SEL R0, R0, RZ, P1 ;  /* 0x000000ff00007207 */ /* 0x000fe40000800000 */
[----:B------:R-:W-:Y:S02]  /*22800*/  IADD3 R191, P1, R191, UR10, RZ ;  /* 0x0000000abfbf7c10 */ /* 0x000fe4000ff3e0ff */
[----:B------:R-:W-:Y:S02]  /*22810*/  ISETP.NE.U32.AND P0, PT, R0, RZ, PT ;  /* 0x000000ff0000720c */ /* 0x000fe40003f05070 */
[----:B------:R-:W-:Y:S01]  /*22820*/  IADD3.X R190, R190, UR44, RZ, P1, !PT ;  /* 0x0000002cbebe7c10 */ /* 0x000fe20008ffe4ff */
[----:B------:R-:W-:Y:S02]  /*22830*/  VIADD R0, R8, UR5 ;  /* 0x0000000508007c36 */ /* 0x000fe40008000000 */
[----:B------:R-:W-:-:S02]  /*22840*/  IMAD.MOV.U32 R4, RZ, RZ, R191 ;  /* 0x000000ffff047224 */ /* 0x000fc400078e00bf */
[----:B------:R-:W-:Y:S01]  /*22850*/  IMAD.MOV.U32 R5, RZ, RZ, R190 ;  /* 0x000000ffff057224 */ /* 0x000fe200078e00be */
[----:B------:R-:W-:-:S05]  /*22860*/  IADD3 R207, P1, R207, UR10, RZ ;  /* 0x0000000acfcf7c10 */ /* 0x000fca000ff3e0ff */
[----:B------:R1:W-:Y:S01]  /*22870*/  LDGSTS.E [R0], desc[UR48][R4.64], P0 ;  /* 0x0000000004007fae */ /* 0x0003e20008121870 */
[----:B------:R-:W-:Y:S02]  /*22880*/  IADD3.X R206, R206, UR44, RZ, P1, !PT ;  /* 0x0000002ccece7c10 */ /* 0x000fe40008ffe4ff */
[----:B------:R-:W-:Y:S01]  /*22890*/  IADD3 R223, P1, R223, UR10, RZ ;  /* 0x0000000adfdf7c10 */ /* 0x000fe2000ff3e0ff */
[----:B-1----:R-:W-:Y:S02]  /*228a0*/  IMAD.MOV.U32 R4, RZ, RZ, R199 ;  /* 0x000000ffff047224 */ /* 0x002fe400078e00c7 */
[----:B------:R-:W-:-:S05]  /*228b0*/  IMAD.MOV.U32 R5, RZ, RZ, R198 ;  /* 0x000000ffff057224 */ /* 0x000fca00078e00c6 */
[----:B------:R1:W-:Y:S01]  /*228c0*/  LDGSTS.E [R0+0x400], desc[UR48][R4.64], P0 ;  /* 0x0040000004007fae */ /* 0x0003e20008121870 */
        /* <DEDUP_REMOVED lines=15> */
[----:B------:R-:W-:Y:S01]  /*229c0*/  IADD3.X R246, R246, UR44, RZ, P2, !PT ;  /* 0x0000002cf6f67c10 */ /* 0x000fe200097fe4ff */
[----:B-1----:R-:W-:Y:S02]  /*229d0*/  IMAD.MOV.U32 R4, RZ, RZ, R231 ;  /* 0x000000ffff047224 */ /* 0x002fe400078e00e7 */
[----:B------:R-:W-:-:S05]  /*229e0*/  IMAD.MOV.U32 R5, RZ, RZ, R230 ;  /* 0x000000ffff057224 */ /* 0x000fca00078e00e6 */
[----:B------:R1:W-:Y:S02]  /*229f0*/  LDGSTS.E [R0+0x1400], desc[UR48][R4.64], P0 ;  /* 0x0140000004007fae */ /* 0x0003e40008121870 */
[----:B-1----:R-:W-:Y:S02]  /*22a00*/  IMAD.MOV.U32 R4, RZ, RZ, R239 ;  /* 0x000000ffff047224 */ /* 0x002fe400078e00ef */
[----:B------:R-:W-:-:S05]  /*22a10*/  IMAD.MOV.U32 R5, RZ, RZ, R238 ;  /* 0x000000ffff057224 */ /* 0x000fca00078e00ee */
[----:B------:R1:W-:Y:S02]  /*22a20*/  LDGSTS.E [R0+0x1800], desc[UR48][R4.64], P0 ;  /* 0x0180000004007fae */ /* 0x0003e40008121870 */
[----:B-1----:R-:W-:Y:S02]  /*22a30*/  IMAD.MOV.U32 R4, RZ, RZ, R247 ;  /* 0x000000ffff047224 */ /* 0x002fe400078e00f7 */
[----:B------:R-:W-:-:S05]  /*22a40*/  IMAD.MOV.U32 R5, RZ, RZ, R246 ;  /* 0x000000ffff057224 */ /* 0x000fca00078e00f6 */
[----:B------:R1:W-:Y:S01]  /*22a50*/  LDGSTS.E [R0+0x1c00], desc[UR48][R4.64], P0 ;  /* 0x01c0000004007fae */ /* 0x0003e20008121870 */
[----:B---3--:R-:W-:-:S04]  /*22a60*/  IADD3 R3, P1, R3, UR10, RZ ;  /* 0x0000000a03037c10 */ /* 0x008fc8000ff3e0ff */
[----:B----4-:R-:W-:Y:S02]  /*22a70*/  IADD3.X R7, R7, UR44, RZ, P1, !PT ;  /* 0x0000002c07077c10 */ /* 0x010fe40008ffe4ff */
[----:B------:R-:W-:Y:S01]  /*22a80*/  IADD3 R150, P2, R150, UR10, RZ ;  /* 0x0000000a96967c10 */ /* 0x000fe2000ff5e0ff */
[----:B------:R3:W-:Y:S01]  /*22a90*/  STL [R1+0x208], R3 ;  /* 0x0002080301007387 */ /* 0x0007e20000100800 */
[----:B-1----:R-:W-:Y:S02]  /*22aa0*/  IMAD.MOV.U32 R4, RZ, RZ, R3 ;  /* 0x000000ffff047224 */ /* 0x002fe400078e0003 */
[----:B------:R-:W-:Y:S01]  /*22ab0*/  IADD3.X R151, R151, UR44, RZ, P2, !PT ;  /* 0x0000002c97977c10 */ /* 0x000fe200097fe4ff */
[----:B------:R-:W-:Y:S01]  /*22ac0*/  IMAD.MOV.U32 R5, RZ, RZ, R7 ;  /* 0x000000ffff057224 */ /* 0x000fe200078e0007 */
[----:B------:R1:W-:Y:S04]  /*22ad0*/  STL [R1+0x204], R7 ;  /* 0x0002040701007387 */ /* 0x0003e80000100800 */
[----:B------:R4:W-:Y:S04]  /*22ae0*/  STL [R1+0x228], R150 ;  /* 0x0002289601007387 */ /* 0x0009e80000100800 */
[----:B---3--:R-:W3:Y:S04]  /*22af0*/  LDL.LU R3, [R1+0x288] ;  /* 0x0002880001037983 */ /* 0x008ee80000300800 */
[----:B------:R4:W-:Y:S04]  /*22b00*/  STL [R1+0x224], R151 ;  /* 0x0002249701007387 */ /* 0x0009e80000100800 */
[----:B------:R4:W-:Y:S04]  /*22b10*/  LDGSTS.E [R0+0x2000], desc[UR48][R4.64], P0 ;  /* 0x0200000004007fae */ /* 0x0009e80008121870 */
[----:B-1----:R-:W3:Y:S01]  /*22b20*/  LDL.LU R7, [R1+0x2a8] ;  /* 0x0002a80001077983 */ /* 0x002ee20000300800 */
[----:B----4-:R-:W-:-:S03]  /*22b30*/  IMAD.MOV.U32 R4, RZ, RZ, R150 ;  /* 0x000000ffff047224 */ /* 0x010fc600078e0096 */
[----:B------:R-:W4:Y:S01]  /*22b40*/  LDL.LU R150, [R1+0x284] ;  /* 0x0002840001967983 */ /* 0x000f220000300800 */
[----:B------:R-:W-:-:S03]  /*22b50*/  IMAD.MOV.U32 R5, RZ, RZ, R151 ;  /* 0x000000ffff057224 */ /* 0x000fc600078e0097 */
[----:B------:R-:W4:Y:S04]  /*22b60*/  LDL.LU R151, [R1+0x2a4] ;  /* 0x0002a40001977983 */ /* 0x000f280000300800 */
[----:B------:R1:W-:Y:S01]  /*22b70*/  LDGSTS.E [R0+0x2400], desc[UR48][R4.64], P0 ;  /* 0x0240000004007fae */ /* 0x0003e20008121870 */
[----:B--2---:R-:W-:-:S04]  /*22b80*/  IADD3 R2, P1, R2, UR10, RZ ;  /* 0x0000000a02027c10 */ /* 0x004fc8000ff3e0ff */
[----:B------:R-:W-:Y:S02]  /*22b90*/  IADD3.X R6, R6, UR44, RZ, P1, !PT ;  /* 0x0000002c06067c10 */ /* 0x000fe40008ffe4ff */
[----:B------:R-:W-:Y:S01]  /*22ba0*/  IADD3 R148, P2, R148, UR10, RZ ;  /* 0x0000000a94947c10 */ /* 0x000fe2000ff5e0ff */
[----:B------:R2:W-:Y:S01]  /*22bb0*/  STL [R1+0x248], R2 ;  /* 0x0002480201007387 */ /* 0x0005e20000100800 */
[----:B-1----:R-:W-:Y:S02]  /*22bc0*/  IMAD.MOV.U32 R4, RZ, RZ, R2 ;  /* 0x000000ffff047224 */ /* 0x002fe400078e0002 */
[----:B------:R-:W-:Y:S01]  /*22bd0*/  IADD3.X R149, R149, UR44, RZ, P2, !PT ;  /* 0x0000002c95957c10 */ /* 0x000fe200097fe4ff */
[----:B------:R-:W-:Y:S01]  /*22be0*/  IMAD.MOV.U32 R5, RZ, RZ, R6 ;  /* 0x000000ffff057224 */ /* 0x000fe200078e0006 */
[----:B------:R1:W-:Y:S04]  /*22bf0*/  STL [R1+0x244], R6 ;  /* 0x0002440601007387 */ /* 0x0003e80000100800 */
[----:B------:R1:W-:Y:S04]  /*22c00*/  STL [R1+0x268], R148 ;  /* 0x0002689401007387 */ /* 0x0003e80000100800 */
[----:B--2---:R-:W2:Y:S04]  /*22c10*/  LDL.LU R2, [R1+0x2c8] ;  /* 0x0002c80001027983 */ /* 0x004ea80000300800 */
[----:B------:R1:W-:Y:S04]  /*22c20*/  STL [R1+0x264], R149 ;  /* 0x0002649501007387 */ /* 0x0003e80000100800 */
[----:B------:R1:W-:Y:S04]  /*22c30*/  LDGSTS.E [R0+0x2800], desc[UR48][R4.64], P0 ;  /* 0x0280000004007fae */ /* 0x0003e80008121870 */
[----:B-1----:R-:W2:Y:S01]  /*22c40*/  LDL.LU R6, [R1+0x2e8] ;  /* 0x0002e80001067983 */ /* 0x002ea20000300800 */
[----:B------:R-:W-:-:S02]  /*22c50*/  IMAD.MOV.U32 R4, RZ, RZ, R148 ;  /* 0x000000ffff047224 */ /* 0x000fc400078e0094 */
[----:B------:R-:W-:Y:S01]  /*22c60*/  IMAD.MOV.U32 R5, RZ, RZ, R149 ;  /* 0x000000ffff057224 */ /* 0x000fe200078e0095 */
[----:B------:R-:W2:Y:S04]  /*22c70*/  LDL.LU R148, [R1+0x2c4] ;  /* 0x0002c40001947983 */ /* 0x000ea80000300800 */
[----:B------:R-:W2:Y:S04]  /*22c80*/  LDL.LU R149, [R1+0x2e4] ;  /* 0x0002e40001957983 */ /* 0x000ea80000300800 */
[----:B------:R1:W-:Y:S01]  /*22c90*/  LDGSTS.E [R0+0x2c00], desc[UR48][R4.64], P0 ;  /* 0x02c0000004007fae */ /* 0x0003e20008121870 */
[----:B---3--:R-:W-:-:S05]  /*22ca0*/  IADD3 R3, P1, R3, UR10, RZ ;  /* 0x0000000a03037c10 */ /* 0x008fca000ff3e0ff */
[----:B------:R3:W-:Y:S01]  /*22cb0*/  STL [R1+0x288], R3 ;  /* 0x0002880301007387 */ /* 0x0007e20000100800 */
[----:B-1----:R-:W-:Y:S01]  /*22cc0*/  IMAD.MOV.U32 R4, RZ, RZ, R3 ;  /* 0x000000ffff047224 */ /* 0x002fe200078e0003 */
[----:B------:R-:W-:Y:S02]  /*22cd0*/  IADD3 R7, P2, R7, UR10, RZ ;  /* 0x0000000a07077c10 */ /* 0x000fe4000ff5e0ff */
[----:B----4-:R-:W-:Y:S02]  /*22ce0*/  IADD3.X R150, R150, UR44, RZ, P1, !PT ;  /* 0x0000002c96967c10 */ /* 0x010fe40008ffe4ff */
[----:B------:R-:W-:-:S03]  /*22cf0*/  IADD3.X R151, R151, UR44, RZ, P2, !PT ;  /* 0x0000002c97977c10 */ /* 0x000fc600097fe4ff */
        /* <DEDUP_REMOVED lines=10> */
[----:B------:R-:W4:Y:S01]  /*22da0*/  LDL.LU R151, [R1+0x324] ;  /* 0x0003240001977983 */ /* 0x000f220000300800 */
[----:B--2---:R-:W-:-:S03]  /*22db0*/  IADD3 R2, P1, R2, UR10, RZ ;  /* 0x0000000a02027c10 */ /* 0x004fc6000ff3e0ff */
[----:B------:R1:W-:Y:S01]  /*22dc0*/  LDGSTS.E [R0+0x3400], desc[UR48][R4.64], P0 ;  /* 0x0340000004007fae */ /* 0x0003e20008121870 */
[----:B------:R-:W-:-:S03]  /*22dd0*/  IADD3 R6, P2, R6, UR10, RZ ;  /* 0x0000000a06067c10 */ /* 0x000fc6000ff5e0ff */
[----:B------:R2:W-:Y:S01]  /*22de0*/  STL [R1+0x2c8], R2 ;  /* 0x0002c80201007387 */ /* 0x0005e20000100800 */
[----:B-1----:R-:W-:Y:S01]  /*22df0*/  IMAD.MOV.U32 R4, RZ, RZ, R2 ;  /* 0x000000ffff047224 */ /* 0x002fe200078e0002 */
[----:B------:R-:W-:Y:S02]  /*22e00*/  IADD3.X R148, R148, UR44, RZ, P1, !PT ;  /* 0x0000002c94947c10 */ /* 0x000fe40008ffe4ff */
[----:B------:R-:W-:-:S03]  /*22e10*/  IADD3.X R149, R149, UR44, RZ, P2, !PT ;  /* 0x0000002c95957c10 */ /* 0x000fc600097fe4ff */
        /* <DEDUP_REMOVED lines=30> */
[----:B------:R1:W-:Y:S04]  /*23000*/  LDGSTS.E [R0+0x4400], desc[UR48][R4.64], P0 ;  /* 0x0440000004007fae */ /* 0x0003e80008121870 */
[----:B------:R2:W-:Y:S01]  /*23010*/  STL [R1+0x348], R2 ;  /* 0x0003480201007387 */ /* 0x0005e20000100800 */
[----:B------:R-:W-:Y:S01]  /*23020*/  IADD3 R148, P2, R148, UR10, RZ ;  /* 0x0000000a94947c10 */ /* 0x000fe2000ff5e0ff */
        /* <DEDUP_REMOVED lines=177> */
[----:B--2---:R-:W-:-:S05]  /*23b40*/  IADD3 R2, P1, R2, UR10, RZ ;  /* 0x0000000a02027c10 */ /* 0x004fca000ff3e0ff */
        /* <DEDUP_REMOVED lines=54> */
[----:B------:R-:W-:Y:S01]  /*23eb0*/  STL [R1+0x688], R3 ;  /* 0x0006880301007387 */ /* 0x000fe20000100800 */
[----:B-1----:R-:W-:Y:S01]  /*23ec0*/  IMAD.MOV.U32 R4, RZ, RZ, R3 ;  /* 0x000000ffff047224 */ /* 0x002fe200078e0003 */
[----:B------:R-:W-:Y:S02]  /*23ed0*/  IADD3 R7, P2, R7, UR10, RZ ;  /* 0x0000000a07077c10 */ /* 0x000fe4000ff5e0ff */
[----:B----4-:R-:W-:Y:S02]  /*23ee0*/  IADD3.X R150, R150, UR44, RZ, P1, !PT ;  /* 0x0000002c96967c10 */ /* 0x010fe40008ffe4ff */
[----:B------:R-:W-:-:S03]  /*23ef0*/  IADD3.X R151, R151, UR44, RZ, P2, !PT ;  /* 0x0000002c97977c10 */ /* 0x000fc600097fe4ff */
[----:B------:R-:W-:Y:S01]  /*23f00*/  IMAD.MOV.U32 R5, RZ, RZ, R150 ;  /* 0x000000ffff057224 */ /* 0x000fe200078e0096 */
[----:B------:R1:W-:Y:S04]  /*23f10*/  STL [R1+0x684], R150 ;  /* 0x0006849601007387 */ /* 0x0003e80000100800 */
[----:B------:R-:W-:Y:S04]  /*23f20*/  STL [R1+0x6a8], R7 ;  /* 0x0006a80701007387 */ /* 0x000fe80000100800 */
[----:B------:R3:W-:Y:S04]  /*23f30*/  LDGSTS.E [R0+0x13000], desc[UR48][R4.64], P0 ;  /* 0x1300000004007fae */ /* 0x0007e80008121870 */
[----:B-1----:R-:W4:Y:S04]  /*23f40*/  LDL.LU R150, [R1+0x708] ;  /* 0x0007080001967983 */ /* 0x002f280000300800 */
[----:B------:R1:W-:Y:S04]  /*23f50*/  STL [R1+0x6a4], R151 ;  /* 0x0006a49701007387 */ /* 0x0003e80000100800 */
[----:B------:R-:W4:Y:S01]  /*23f60*/  LDL.LU R3, [R1+0x728] ;  /* 0x0007280001037983 */ /* 0x000f220000300800 */
[----:B---3--:R-:W-:-:S03]  /*23f70*/  IMAD.MOV.U32 R5, RZ, RZ, R151 ;  /* 0x000000ffff057224 */ /* 0x008fc600078e0097 */
[----:B-1----:R-:W3:Y:S01]  /*23f80*/  LDL.LU R151, [R1+0x704] ;  /* 0x0007040001977983 */ /* 0x002ee20000300800 */
[----:B------:R-:W-:-:S03]  /*23f90*/  IMAD.MOV.U32 R4, RZ, RZ, R7 ;  /* 0x000000ffff047224 */ /* 0x000fc600078e0007 */
[----:B------:R-:W3:Y:S04]  /*23fa0*/  LDL.LU R7, [R1+0x724] ;  /* 0x0007240001077983 */ /* 0x000ee80000300800 */
[----:B------:R1:W-:Y:S01]  /*23fb0*/  LDGSTS.E [R0+0x13400], desc[UR48][R4.64], P0 ;  /* 0x1340000004007fae */ /* 0x0003e20008121870 */
[----:B--2---:R-:W-:-:S05]  /*23fc0*/  IADD3 R2, P1, R2, UR10, RZ ;  /* 0x0000000a02027c10 */ /* 0x004fca000ff3e0ff */
[----:B-1----:R-:W-:Y:S01]  /*23fd0*/  IMAD.MOV.U32 R4, RZ, RZ, R2 ;  /* 0x000000ffff047224 */ /* 0x002fe200078e0002 */
[----:B------:R-:W-:Y:S01]  /*23fe0*/  STL [R1+0x6c8], R2 ;  /* 0x0006c80201007387 */ /* 0x000fe20000100800 */
[----:B------:R-:W-:Y:S02]  /*23ff0*/  IADD3 R6, P2, R6, UR10, RZ ;  /* 0x0000000a06067c10 */ /* 0x000fe4000ff5e0ff */
[----:B------:R-:W-:Y:S02]  /*24000*/  IADD3.X R148, R148, UR44, RZ, P1, !PT ;  /* 0x0000002c94947c10 */ /* 0x000fe40008ffe4ff */
[----:B------:R-:W-:-:S03]  /*24010*/  IADD3.X R149, R149, UR44, RZ, P2, !PT ;  /* 0x0000002c95957c10 */ /* 0x000fc600097fe4ff */
[----:B------:R-:W-:Y:S01]  /*24020*/  IMAD.MOV.U32 R5, RZ, RZ, R148 ;  /* 0x000000ffff057224 */ /* 0x000fe200078e0094 */
[----:B------:R1:W-:Y:S04]  /*24030*/  STL [R1+0x6c4], R148 ;  /* 0x0006c49401007387 */ /* 0x0003e80000100800 */
[----:B------:R-:W-:Y:S04]  /*24040*/  STL [R1+0x6e8], R6 ;  /* 0x0006e80601007387 */ /* 0x000fe80000100800 */
[----:B------:R2:W-:Y:S04]  /*24050*/  LDGSTS.E [R0+0x13800], desc[UR48][R4.64], P0 ;  /* 0x1380000004007fae */ /* 0x0005e80008121870 */
[----:B-1----:R-:W3:Y:S04]  /*24060*/  LDL.LU R148, [R1+0x748] ;  /* 0x0007480001947983 */ /* 0x002ee80000300800 */
[----:B------:R1:W-:Y:S01]  /*24070*/  STL [R1+0x6e4], R149 ;  /* 0x0006e49501007387 */ /* 0x0003e20000100800 */
[----:B--2---:R-:W-:-:S03]  /*24080*/  IMAD.MOV.U32 R4, RZ, RZ, R6 ;  /* 0x000000ffff047224 */ /* 0x004fc600078e0006 */
[----:B------:R-:W2:Y:S01]  /*24090*/  LDL.LU R2, [R1+0x768] ;  /* 0x0007680001027983 */ /* 0x000ea20000300800 */
[----:B------:R-:W-:-:S03]  /*240a0*/  IMAD.MOV.U32 R5, RZ, RZ, R149 ;  /* 0x000000ffff057224 */ /* 0x000fc600078e0095 */
[----:B-1----:R-:W2:Y:S04]  /*240b0*/  LDL.LU R149, [R1+0x744] ;  /* 0x0007440001957983 */ /* 0x002ea80000300800 */
[----:B------:R1:W-:Y:S04]  /*240c0*/  LDGSTS.E [R0+0x13c00], desc[UR48][R4.64], P0 ;  /* 0x13c0000004007fae */ /* 0x0003e80008121870 */
[----:B------:R-:W2:Y:S01]  /*240d0*/  LDL.LU R6, [R1+0x764] ;  /* 0x0007640001067983 */ /* 0x000ea20000300800 */
[----:B----4-:R-:W-:-:S05]  /*240e0*/  IADD3 R150, P1, R150, UR10, RZ ;  /* 0x0000000a96967c10 */ /* 0x010fca000ff3e0ff */
[----:B-1----:R-:W-:Y:S01]  /*240f0*/  IMAD.MOV.U32 R4, RZ, RZ, R150 ;  /* 0x000000ffff047224 */ /* 0x002fe200078e0096 */
[----:B------:R-:W-:Y:S02]  /*24100*/  IADD3 R3, P2, R3, UR10, RZ ;  /* 0x0000000a03037c10 */ /* 0x000fe4000ff5e0ff */
[----:B---3--:R-:W-:Y:S01]  /*24110*/  IADD3.X R151, R151, UR44, RZ, P1, !PT ;  /* 0x0000002c97977c10 */ /* 0x008fe20008ffe4ff */
[----:B------:R-:W-:Y:S01]  /*24120*/  STL [R1+0x708], R150 ;  /* 0x0007089601007387 */ /* 0x000fe20000100800 */
[----:B------:R-:W-:-:S03]  /*24130*/  IADD3.X R7, R7, UR44, RZ, P2, !PT ;  /* 0x0000002c07077c10 */ /* 0x000fc600097fe4ff */
[----:B------:R-:W-:Y:S01]  /*24140*/  IMAD.MOV.U32 R5, RZ, RZ, R151 ;  /* 0x000000ffff057224 */ /* 0x000fe200078e0097 */
[----:B------:R-:W-:Y:S04]  /*24150*/  STL [R1+0x704], R151 ;  /* 0x0007049701007387 */ /* 0x000fe80000100800 */
[----:B------:R-:W-:Y:S04]  /*24160*/  STL [R1+0x728], R3 ;  /* 0x0007280301007387 */ /* 0x000fe80000100800 */
[----:B------:R1:W-:Y:S04]  /*24170*/  LDGSTS.E [R0+0x14000], desc[UR48][R4.64], P0 ;  /* 0x1400000004007fae */ /* 0x0003e80008121870 */
[----:B------:R3:W-:Y:S01]  /*24180*/  STL [R1+0x724], R7 ;  /* 0x0007240701007387 */ /* 0x0007e20000100800 */
[----:B-1----:R-:W-:-:S02]  /*24190*/  IMAD.MOV.U32 R5, RZ, RZ, R7 ;  /* 0x000000ffff057224 */ /* 0x002fc400078e0007 */
[----:B------:R-:W-:Y:S01]  /*241a0*/  IMAD.MOV.U32 R4, RZ, RZ, R3 ;  /* 0x000000ffff047224 */ /* 0x000fe200078e0003 */
[----:B---3--:R-:W3:Y:S04]  /*241b0*/  LDL.LU R7, [R1+0x784] ;  /* 0x0007840001077983 */ /* 0x008ee80000300800 */
[----:B------:R-:W4:Y:S04]  /*241c0*/  LDL.LU R3, [R1+0x788] ;  /* 0x0007880001037983 */ /* 0x000f280000300800 */
[----:B------:R-:W3:Y:S04]  /*241d0*/  LDL.LU R252, [R1+0x7a4] ;  /* 0x0007a40001fc7983 */ /* 0x000ee80000300800 */
[----:B------:R-:W3:Y:S04]  /*241e0*/  LDL.LU R244, [R1+0x7a8] ;  /* 0x0007a80001f47983 */ /* 0x000ee80000300800 */
[----:B------:R1:W-:Y:S01]  /*241f0*/  LDGSTS.E [R0+0x14400], desc[UR48][R4.64], P0 ;  /* 0x1440000004007fae */ /* 0x0003e20008121870 */
[----:B------:R-:W-:-:S05]  /*24200*/  IADD3 R148, P1, R148, UR10, RZ ;  /* 0x0000000a94947c10 */ /* 0x000fca000ff3e0ff */
[----:B------:R1:W-:Y:S01]  /*24210*/  STL [R1+0x748], R148 ;  /* 0x0007489401007387 */ /* 0x0003e20000100800 */
[----:B--2---:R-:W-:Y:S02]  /*24220*/  IADD3 R2, P2, R2, UR10, RZ ;  /* 0x0000000a02027c10 */ /* 0x004fe4000ff5e0ff */
[----:B------:R-:W-:Y:S01]  /*24230*/  IADD3.X R149, R149, UR44, RZ, P1, !PT ;  /* 0x0000002c95957c10 */ /* 0x000fe20008ffe4ff */
[----:B-1----:R-:W-:-:S04]  /*24240*/  IMAD.MOV.U32 R4, RZ, RZ, R148 ;  /* 0x000000ffff047224 */ /* 0x002fc800078e0094 */
[----:B------:R1:W-:Y:S01]  /*24250*/  STL [R1+0x744], R149 ;  /* 0x0007449501007387 */ /* 0x0003e20000100800 */
[----:B------:R-:W-:-:S03]  /*24260*/  IADD3.X R6, R6, UR44, RZ, P2, !PT ;  /* 0x0000002c06067c10 */ /* 0x000fc600097fe4ff */
[----:B------:R-:W-:Y:S01]  /*24270*/  STL [R1+0x768], R2 ;  /* 0x0007680201007387 */ /* 0x000fe20000100800 */
[----:B------:R-:W-:-:S03]  /*24280*/  IMAD.MOV.U32 R5, RZ, RZ, R149 ;  /* 0x000000ffff057224 */ /* 0x000fc600078e0095 */
[----:B------:R-:W2:Y:S04]  /*24290*/  LDL.LU R150, [R1+0x7c8] ;  /* 0x0007c80001967983 */ /* 0x000ea80000300800 */
[----:B------:R1:W-:Y:S04]  /*242a0*/  STL [R1+0x764], R6 ;  /* 0x0007640601007387 */ /* 0x0003e80000100800 */
[----:B------:R-:W2:Y:S04]  /*242b0*/  LDL.LU R148, [R1+0x7e8] ;  /* 0x0007e80001947983 */ /* 0x000ea80000300800 */
[----:B------:R-:W2:Y:S04]  /*242c0*/  LDL.LU R151, [R1+0x7c4] ;  /* 0x0007c40001977983 */ /* 0x000ea80000300800 */
[----:B------:R1:W-:Y:S04]  /*242d0*/  LDGSTS.E [R0+0x14800], desc[UR48][R4.64], P0 ;  /* 0x1480000004007fae */ /* 0x0003e80008121870 */
[----:B-1----:R-:W2:Y:S01]  /*242e0*/  LDL.LU R149, [R1+0x7e4] ;  /* 0x0007e40001957983 */ /* 0x002ea20000300800 */
[----:B------:R-:W-:-:S02]  /*242f0*/  IMAD.MOV.U32 R4, RZ, RZ, R2 ;  /* 0x000000ffff047224 */ /* 0x000fc400078e0002 */
[----:B------:R-:W-:Y:S02]  /*24300*/  IMAD.MOV.U32 R5, RZ, RZ, R6 ;  /* 0x000000ffff057224 */ /* 0x000fe400078e0006 */
[----:B------:R-:W2:Y:S04]  /*24310*/  LDL.LU R6, [R1+0x808] ;  /* 0x0008080001067983 */ /* 0x000ea80000300800 */
[----:B------:R-:W2:Y:S04]  /*24320*/  LDL.LU R2, [R1+0x828] ;  /* 0x0008280001027983 */ /* 0x000ea80000300800 */
[----:B------:R1:W-:Y:S01]  /*24330*/  LDGSTS.E [R0+0x14c00], desc[UR48][R4.64], P0 ;  /* 0x14c0000004007fae */ /* 0x0003e20008121870 */
[----:B----4-:R-:W-:-:S04]  /*24340*/  IADD3 R3, P1, R3, UR10, RZ ;  /* 0x0000000a03037c10 */ /* 0x010fc8000ff3e0ff */
[----:B---3--:R-:W-:Y:S01]  /*24350*/  IADD3.X R7, R7, UR44, RZ, P1, !PT ;  /* 0x0000002c07077c10 */ /* 0x008fe20008ffe4ff */
[----:B------:R-:W-:Y:S01]  /*24360*/  STL [R1+0x788], R3 ;  /* 0x0007880301007387 */ /* 0x000fe20000100800 */
[----:B------:R-:W-:-:S03]  /*24370*/  IADD3 R244, P2, R244, UR10, RZ ;  /* 0x0000000af4f47c10 */ /* 0x000fc6000ff5e0ff */
[----:B------:R3:W-:Y:S01]  /*24380*/  STL [R1+0x784], R7 ;  /* 0x0007840701007387 */ /* 0x0007e20000100800 */
[----:B-1----:R-:W-:Y:S01]  /*24390*/  IMAD.MOV.U32 R5, RZ, RZ, R7 ;  /* 0x000000ffff057224 */ /* 0x002fe200078e0007 */
[----:B------:R-:W-:Y:S02]  /*243a0*/  IADD3.X R252, R252, UR44, RZ, P2, !PT ;  /* 0x0000002cfcfc7c10 */ /* 0x000fe400097fe4ff */
[----:B------:R-:W-:Y:S01]  /*243b0*/  STL [R1+0x7a8], R244 ;  /* 0x0007a8f401007387 */ /* 0x000fe20000100800 */
[----:B------:R-:W-:-:S03]  /*243c0*/  IMAD.MOV.U32 R4, RZ, RZ, R3 ;  /* 0x000000ffff047224 */ /* 0x000fc600078e0003 */
[----:B---3--:R-:W3:Y:S04]  /*243d0*/  LDL.LU R7, [R1+0x804] ;  /* 0x0008040001077983 */ /* 0x008ee80000300800 */
[----:B------:R1:W-:Y:S04]  /*243e0*/  STL [R1+0x7a4], R252 ;  /* 0x0007a4fc01007387 */ /* 0x0003e80000100800 */
[----:B------:R-:W4:Y:S04]  /*243f0*/  LDL.LU R3, [R1+0x824] ;  /* 0x0008240001037983 */ /* 0x000f280000300800 */
[----:B------:R1:W-:Y:S02]  /*24400*/  LDGSTS.E [R0+0x15000], desc[UR48][R4.64], P0 ;  /* 0x1500000004007fae */ /* 0x0003e40008121870 */
[----:B-1----:R-:W-:-:S02]  /*24410*/  IMAD.MOV.U32 R4, RZ, RZ, R244 ;  /* 0x000000ffff047224 */ /* 0x002fc400078e00f4 */
[----:B------:R-:W-:Y:S01]  /*24420*/  IMAD.MOV.U32 R5, RZ, RZ, R252 ;  /* 0x000000ffff057224 */ /* 0x000fe200078e00fc */
[----:B--2---:R-:W-:-:S04]  /*24430*/  IADD3 R150, P1, R150, UR10, RZ ;  /* 0x0000000a96967c10 */ /* 0x004fc8000ff3e0ff */
[----:B------:R1:W-:Y:S01]  /*24440*/  LDGSTS.E [R0+0x15400], desc[UR48][R4.64], P0 ;  /* 0x1540000004007fae */ /* 0x0003e20008121870 */
[----:B------:R-:W-:Y:S02]  /*24450*/  IADD3 R148, P2, R148, UR10, RZ ;  /* 0x0000000a94947c10 */ /* 0x000fe4000ff5e0ff */
[----:B------:R-:W-:Y:S01]  /*24460*/  IADD3.X R151, R151, UR44, RZ, P1, !PT ;  /* 0x0000002c97977c10 */ /* 0x000fe20008ffe4ff */
[----:B-1----:R-:W-:-:S04]  /*24470*/  IMAD.MOV.U32 R4, RZ, RZ, R150 ;  /* 0x000000ffff047224 */ /* 0x002fc800078e0096 */
[----:B------:R-:W-:Y:S01]  /*24480*/  IMAD.MOV.U32 R5, RZ, RZ, R151 ;  /* 0x000000ffff057224 */ /* 0x000fe200078e0097 */
[----:B------:R-:W-:Y:S01]  /*24490*/  IADD3.X R149, R149, UR44, RZ, P2, !PT ;  /* 0x0000002c95957c10 */ /* 0x000fe200097fe4ff */
[----:B------:R1:W-:Y:S04]  /*244a0*/  STL [R1+0x7c8], R150 ;  /* 0x0007c89601007387 */ /* 0x0003e80000100800 */
[----:B------:R2:W-:Y:S01]  /*244b0*/  LDGSTS.E [R0+0x15800], desc[UR48][R4.64], P0 ;  /* 0x1580000004007fae */ /* 0x0005e20008121870 */
[----:B------:R-:W-:-:S03]  /*244c0*/  IADD3 R6, P1, R6, UR10, RZ ;  /* 0x0000000a06067c10 */ /* 0x000fc6000ff3e0ff */
[----:B------:R-:W-:Y:S01]  /*244d0*/  STL [R1+0x7c4], R151 ;  /* 0x0007c49701007387 */ /* 0x000fe20000100800 */
[----:B------:R-:W-:Y:S01]  /*244e0*/  IADD3 R2, P2, R2, UR10, RZ ;  /* 0x0000000a02027c10 */ /* 0x000fe2000ff5e0ff */
[----:B--2---:R-:W-:Y:S02]  /*244f0*/  IMAD.MOV.U32 R4, RZ, RZ, R148 ;  /* 0x000000ffff047224 */ /* 0x004fe400078e0094 */
[----:B------:R-:W-:Y:S01]  /*24500*/  IMAD.MOV.U32 R5, RZ, RZ, R149 ;  /* 0x000000ffff057224 */ /* 0x000fe200078e0095 */
[----:B------:R2:W-:Y:S04]  /*24510*/  STL [R1+0x7e8], R148 ;  /* 0x0007e89401007387 */ /* 0x0005e80000100800 */
[----:B------:R2:W-:Y:S04]  /*24520*/  STL [R1+0x7e4], R149 ;  /* 0x0007e49501007387 */ /* 0x0005e80000100800 */
[----:B------:R-:W2:Y:S04]  /*24530*/  LDL.LU R252, [R1+0x864] ;  /* 0x0008640001fc7983 */ /* 0x000ea80000300800 */
[----:B------:R-:W2:Y:S04]  /*24540*/  LDL.LU R244, [R1+0x868] ;  /* 0x0008680001f47983 */ /* 0x000ea80000300800 */
[----:B------:R1:W-:Y:S04]  /*24550*/  LDGSTS.E [R0+0x15c00], desc[UR48][R4.64], P0 ;  /* 0x15c0000004007fae */ /* 0x0003e80008121870 */
[----:B------:R-:W-:Y:S01]  /*24560*/  STL [R1+0x808], R6 ;  /* 0x0008080601007387 */ /* 0x000fe20000100800 */
[----:B-1----:R-:W-:Y:S01]  /*24570*/  IMAD.MOV.U32 R4, RZ, RZ, R6 ;  /* 0x000000ffff047224 */ /* 0x002fe200078e0006 */
[----:B---3--:R-:W-:-:S05]  /*24580*/  IADD3.X R7, R7, UR44, RZ, P1, !PT ;  /* 0x0000002c07077c10 */ /* 0x008fca0008ffe4ff */
[----:B------:R-:W-:Y:S01]  /*24590*/  IMAD.MOV.U32 R5, RZ, RZ, R7 ;  /* 0x000000ffff057224 */ /* 0x000fe200078e0007 */
[----:B------:R1:W-:Y:S01]  /*245a0*/  STL [R1+0x804], R7 ;  /* 0x0008040701007387 */ /* 0x0003e20000100800 */
[----:B----4-:R-:W-:-:S03]  /*245b0*/  IADD3.X R3, R3, UR44, RZ, P2, !PT ;  /* 0x0000002c03037c10 */ /* 0x010fc600097fe4ff */
[----:B------:R-:W-:Y:S04]  /*245c0*/  STL [R1+0x828], R2 ;  /* 0x0008280201007387 */ /* 0x000fe80000100800 */
[----:B------:R-:W3:Y:S04]  /*245d0*/  LDL.LU R150, [R1+0x888] ;  /* 0x0008880001967983 */ /* 0x000ee80000300800 */
[----:B------:R4:W-:Y:S04]  /*245e0*/  STL [R1+0x824], R3 ;  /* 0x0008240301007387 */ /* 0x0009e80000100800 */
[----:B--2---:R-:W2:Y:S04]  /*245f0*/  LDL.LU R148, [R1+0x8a8] ;  /* 0x0008a80001947983 */ /* 0x004ea80000300800 */
[----:B------:R1:W-:Y:S04]  /*24600*/  LDGSTS.E [R0+0x16000], desc[UR48][R4.64], P0 ;  /* 0x1600000004007fae */ /* 0x0003e80008121870 */
[----:B------:R-:W3:Y:S04]  /*24610*/  LDL.LU R151, [R1+0x884] ;  /* 0x0008840001977983 */ /* 0x000ee80000300800 */
[----:B------:R-:W3:Y:S01]  /*24620*/  LDL.LU R149, [R1+0x8a4] ;  /* 0x0008a40001957983 */ /* 0x000ee20000300800 */
[----:B-1----:R-:W-:-:S03]  /*24630*/  IMAD.MOV.U32 R4, RZ, RZ, R2 ;  /* 0x000000ffff047224 */ /* 0x002fc600078e0002 */
[----:B------:R-:W3:Y:S01]  /*24640*/  LDL.LU R7, [R1+0x8c4] ;  /* 0x0008c40001077983 */ /* 0x000ee20000300800 */
[----:B------:R-:W-:-:S03]  /*24650*/  IMAD.MOV.U32 R5, RZ, RZ, R3 ;  /* 0x000000ffff057224 */ /* 0x000fc600078e0003 */
[----:B------:R-:W3:Y:S04]  /*24660*/  LDL.LU R6, [R1+0x8c8] ;  /* 0x0008c80001067983 */ /* 0x000ee80000300800 */
[----:B----4-:R-:W4:Y:S04]  /*24670*/  LDL.LU R3, [R1+0x8e4] ;  /* 0x0008e40001037983 */ /* 0x010f280000300800 */
[----:B------:R-:W4:Y:S04]  /*24680*/  LDL.LU R2, [R1+0x8e8] ;  /* 0x0008e80001027983 */ /* 0x000f280000300800 */
[----:B------:R1:W-:Y:S04]  /*24690*/  LDGSTS.E [R0+0x16400], desc[UR48][R4.64], P0 ;  /* 0x1640000004007fae */ /* 0x0003e80008121870 */
[----:B------:R-:W4:Y:S04]  /*246a0*/  LDL.LU R4, [R1+0x844] ;  /* 0x0008440001047983 */ /* 0x000f280000300800 */
[----:B------:R-:W1:Y:S01]  /*246b0*/  LDL.LU R5, [R1+0x848] ;  /* 0x0008480001057983 */ /* 0x000e620000300800 */
[----:B------:R-:W-:-:S04]  /*246c0*/  IADD3 R244, P2, R244, UR10, RZ ;  /* 0x0000000af4f47c10 */ /* 0x000fc8000ff5e0ff */
[----:B------:R-:W-:Y:S02]  /*246d0*/  IADD3.X R252, R252, UR44, RZ, P2, !PT ;  /* 0x0000002cfcfc7c10 */ /* 0x000fe400097fe4ff */
[----:B--2---:R-:W-:-:S04]  /*246e0*/  IADD3 R148, P2, R148, UR10, RZ ;  /* 0x0000000a94947c10 */ /* 0x004fc8000ff5e0ff */
[----:B---3--:R-:W-:Y:S02]  /*246f0*/  IADD3.X R149, R149, UR44, RZ, P2, !PT ;  /* 0x0000002c95957c10 */ /* 0x008fe400097fe4ff */
[----:B-1----:R-:W-:-:S04]  /*24700*/  IADD3 R5, P1, R5, UR10, RZ ;  /* 0x0000000a05057c10 */ /* 0x002fc8000ff3e0ff */
[----:B----4-:R-:W-:Y:S01]  /*24710*/  IADD3.X R4, R4, UR44, RZ, P1, !PT ;  /* 0x0000002c04047c10 */ /* 0x010fe20008ffe4ff */
[----:B------:R1:W-:Y:S04]  /*24720*/  STL [R1+0x848], R5 ;  /* 0x0008480501007387 */ /* 0x0003e80000100800 */
[----:B------:R2:W-:Y:S01]  /*24730*/  STL [R1+0x844], R4 ;  /* 0x0008440401007387 */ /* 0x0005e20000100800 */
[----:B-1----:R-:W-:-:S04]  /*24740*/  LOP3.LUT R5, R5, R4, RZ, 0x3c, !PT ;  /* 0x0000000405057212 */ /* 0x002fc800078e3cff */
[----:B--2---:R-:W-:-:S04]  /*24750*/  LOP3.LUT R4, R5, R4, RZ, 0x3c, !PT ;  /* 0x0000000405047212 */ /* 0x004fc800078e3cff */
[----:B------:R-:W-:Y:S02]  /*24760*/  LOP3.LUT R5, R5, R4, RZ, 0x3c, !PT ;  /* 0x0000000405057212 */ /* 0x000fe400078e3cff */
[----:B------:R-:W-:-:S03]  /*24770*/  IADD3 R150, P1, R150, UR10, RZ ;  /* 0x0000000a96967c10 */ /* 0x000fc6000ff3e0ff */
        /* <DEDUP_REMOVED lines=8> */
[----:B------:R-:W-:Y:S01]  /*24800*/  STL [R1+0x868], R244 ;  /* 0x000868f401007387 */ /* 0x000fe20000100800 */
[----:B-1----:R-:W-:Y:S02]  /*24810*/  IMAD.MOV.U32 R4, RZ, RZ, R150 ;  /* 0x000000ffff047224 */ /* 0x002fe400078e0096 */
[----:B------:R-:W-:Y:S01]  /*24820*/  IMAD.MOV.U32 R5, RZ, RZ, R151 ;  /* 0x000000ffff057224 */ /* 0x000fe200078e0097 */
[----:B------:R-:W-:Y:S04]  /*24830*/  STL [R1+0x864], R252 ;  /* 0x000864fc01007387 */ /* 0x000fe80000100800 */
[----:B------:R1:W-:Y:S01]  /*24840*/  LDGSTS.E [R0+0x17000], desc[UR48][R4.64], P0 ;  /* 0x1700000004007fae */ /* 0x0003e20008121870 */
[----:B------:R-:W-:-:S03]  /*24850*/  IADD3.X R3, R3, UR44, RZ, P2, !PT ;  /* 0x0000002c03037c10 */ /* 0x000fc600097fe4ff */
[----:B------:R-:W-:Y:S01]  /*24860*/  STL [R1+0x888], R150 ;  /* 0x0008889601007387 */ /* 0x000fe20000100800 */
[----:B-1----:R-:W-:Y:S02]  /*24870*/  IMAD.MOV.U32 R4, RZ, RZ, R148 ;  /* 0x000000ffff047224 */ /* 0x002fe400078e0094 */
[----:B------:R-:W-:Y:S01]  /*24880*/  IMAD.MOV.U32 R5, RZ, RZ, R149 ;  /* 0x000000ffff057224 */ /* 0x000fe200078e0095 */
[----:B------:R-:W-:Y:S04]  /*24890*/  STL [R1+0x884], R151 ;  /* 0x0008849701007387 */ /* 0x000fe80000100800 */
[----:B------:R1:W-:Y:S04]  /*248a0*/  LDGSTS.E [R0+0x17400], desc[UR48][R4.64], P0 ;  /* 0x1740000004007fae */ /* 0x0003e80008121870 */
[----:B------:R-:W-:Y:S04]  /*248b0*/  STL [R1+0x8a8], R148 ;  /* 0x0008a89401007387 */ /* 0x000fe80000100800 */
[----:B------:R-:W-:Y:S01]  /*248c0*/  STL [R1+0x8a4], R149 ;  /* 0x0008a49501007387 */ /* 0x000fe20000100800 */
[----:B-1----:R-:W-:-:S02]  /*248d0*/  IMAD.MOV.U32 R4, RZ, RZ, R6 ;  /* 0x000000ffff047224 */ /* 0x002fc400078e0006 */
[----:B------:R-:W-:Y:S01]  /*248e0*/  IMAD.MOV.U32 R5, RZ, RZ, R7 ;  /* 0x000000ffff057224 */ /* 0x000fe200078e0007 */
[----:B------:R-:W-:Y:S04]  /*248f0*/  STL [R1+0x8c8], R6 ;  /* 0x0008c80601007387 */ /* 0x000fe80000100800 */
[----:B------:R1:W-:Y:S04]  /*24900*/  STL [R1+0x8c4], R7 ;  /* 0x0008c40701007387 */ /* 0x0003e80000100800 */
[----:B------:R-:W-:Y:S04]  /*24910*/  STL [R1+0x8e8], R2 ;  /* 0x0008e80201007387 */ /* 0x000fe80000100800 */
[----:B------:R2:W-:Y:S04]  /*24920*/  LDGSTS.E [R0+0x17800], desc[UR48][R4.64], P0 ;  /* 0x1780000004007fae */ /* 0x0005e80008121870 */
[----:B------:R3:W-:Y:S04]  /*24930*/  STL [R1+0x8e4], R3 ;  /* 0x0008e40301007387 */ /* 0x0007e80000100800 */
[----:B-1----:R-:W4:Y:S01]  /*24940*/  LDL.LU R7, [R1+0x20c] ;  /* 0x00020c0001077983 */ /* 0x002f220000300800 */
[----:B--2---:R-:W-:-:S03]  /*24950*/  IMAD.MOV.U32 R5, RZ, RZ, R3 ;  /* 0x000000ffff057224 */ /* 0x004fc600078e0003 */
[----:B---3--:R-:W2:Y:S04]  /*24960*/  LDL.LU R3, [R1+0x210] ;  /* 0x0002100001037983 */ /* 0x008ea80000300800 */
[----:B------:R-:W3:Y:S04]  /*24970*/  LDL.LU R151, [R1+0x22c] ;  /* 0x00022c0001977983 */ /* 0x000ee80000300800 */
[----:B------:R-:W3:Y:S01]  /*24980*/  LDL.LU R150, [R1+0x230] ;  /* 0x0002300001967983 */ /* 0x000ee20000300800 */
[----:B------:R-:W-:Y:S01]  /*24990*/  IADD3 R193, P1, R193, UR10, RZ ;  /* 0x0000000ac1c17c10 */ /* 0x000fe2000ff3e0ff */
[----:B------:R-:W-:Y:S01]  /*249a0*/  IMAD.MOV.U32 R4, RZ, RZ, R2 ;  /* 0x000000ffff047224 */ /* 0x000fe200078e0002 */
[----:B------:R-:W-:Y:S01]  /*249b0*/  LOP3.LUT R2, R8, 0x20, RZ, 0x3c, !PT ;  /* 0x0000002008027812 */ /* 0x000fe200078e3cff */
[----:B------:R-:W3:Y:S01]  /*249c0*/  LDL.LU R6, [R1+0x24c] ;  /* 0x00024c0001067983 */ /* 0x000ee20000300800 */
[----:B------:R-:W-:-:S02]  /*249d0*/  IADD3.X R192, R192, UR44, RZ, P1, !PT ;  /* 0x0000002cc0c07c10 */ /* 0x000fc40008ffe4ff */
[----:B------:R-:W-:Y:S01]  /*249e0*/  IADD3 R201, P2, R201, UR10, RZ ;  /* 0x0000000ac9c97c10 */ /* 0x000fe2000ff5e0ff */
[----:B------:R1:W-:Y:S01]  /*249f0*/  LDGSTS.E [R0+0x17c00], desc[UR48][R4.64], P0 ;  /* 0x17c0000004007fae */ /* 0x0003e20008121870 */
[----:B------:R-:W-:Y:S02]  /*24a00*/  IADD3 R209, P1, R209, UR10, RZ ;  /* 0x0000000ad1d17c10 */ /* 0x000fe4000ff3e0ff */
[----:B------:R-:W-:Y:S02]  /*24a10*/  IADD3.X R200, R200, UR44, RZ, P2, !PT ;  /* 0x0000002cc8c87c10 */ /* 0x000fe400097fe4ff */
[----:B------:R-:W-:Y:S01]  /*24a20*/  IADD3.X R208, R208, UR44, RZ, P1, !PT ;  /* 0x0000002cd0d07c10 */ /* 0x000fe20008ffe4ff */
[----:B-1----:R-:W-:Y:S02]  /*24a30*/  VIADD R0, R2, UR5 ;  /* 0x0000000502007c36 */ /* 0x002fe40008000000 */
[----:B------:R-:W-:Y:S02]  /*24a40*/  IMAD.MOV.U32 R4, RZ, RZ, R193 ;  /* 0x000000ffff047224 */ /* 0x000fe400078e00c1 */
[----:B------:R-:W-:Y:S01]  /*24a50*/  IMAD.MOV.U32 R5, RZ, RZ, R192 ;  /* 0x000000ffff057224 */ /* 0x000fe200078e00c0 */
[----:B------:R-:W-:Y:S01]  /*24a60*/  IADD3 R217, P2, R217, UR10, RZ ;  /* 0x0000000ad9d97c10 */ /* 0x000fe2000ff5e0ff */
[----:B------:R-:W3:Y:S04]  /*24a70*/  LDL.LU R2, [R1+0x250] ;  /* 0x0002500001027983 */ /* 0x000ee80000300800 */
[----:B------:R1:W-:Y:S01]  /*24a80*/  LDGSTS.E [R0+0x100], desc[UR48][R4.64], P0 ;  /* 0x0010000004007fae */ /* 0x0003e20008121870 */
[----:B------:R-:W-:-:S02]  /*24a90*/  IADD3.X R216, R216, UR44, RZ, P2, !PT ;  /* 0x0000002cd8d87c10 */ /* 0x000fc400097fe4ff */
[----:B------:R-:W-:Y:S01]  /*24aa0*/  IADD3 R225, P1, R225, UR10, RZ ;  /* 0x0000000ae1e17c10 */ /* 0x000fe2000ff3e0ff */
[----:B------:R-:W3:Y:S01]  /*24ab0*/  LDL.LU R149, [R1+0x26c] ;  /* 0x00026c0001957983 */ /* 0x000ee20000300800 */
[----:B-1----:R-:W-:Y:S02]  /*24ac0*/  IMAD.MOV.U32 R4, RZ, RZ, R201 ;  /* 0x000000ffff047224 */ /* 0x002fe400078e00c9 */
[----:B------:R-:W-:Y:S01]  /*24ad0*/  IMAD.MOV.U32 R5, RZ, RZ, R200 ;  /* 0x000000ffff057224 */ /* 0x000fe200078e00c8 */
[----:B------:R-:W-:Y:S01]  /*24ae0*/  IADD3.X R224, R224, UR44, RZ, P1, !PT ;  /* 0x0000002ce0e07c10 */ /* 0x000fe20008ffe4ff */
[----:B------:R-:W3:Y:S04]  /*24af0*/  LDL.LU R148, [R1+0x270] ;  /* 0x0002700001947983 */ /* 0x000ee80000300800 */
[----:B------:R1:W-:Y:S01]  /*24b00*/  LDGSTS.E [R0+0x500], desc[UR48][R4.64], P0 ;  /* 0x0050000004007fae */ /* 0x0003e20008121870 */
[----:B------:R-:W-:Y:S01]  /*24b10*/  IADD3 R233, P2, R233, UR10, RZ ;  /* 0x0000000ae9e97c10 */ /* 0x000fe2000ff5e0ff */
[----:B-1----:R-:W-:-:S02]  /*24b20*/  IMAD.MOV.U32 R4, RZ, RZ, R209 ;  /* 0x000000ffff047224 */ /* 0x002fc400078e00d1 */
        /* <DEDUP_REMOVED lines=22> */
[----:B--2---:R-:W-:-:S04]  /*24c90*/  IADD3 R3, P1, R3, UR10, RZ ;  /* 0x0000000a03037c10 */ /* 0x004fc8000ff3e0ff */
[----:B----4-:R-:W-:Y:S02]  /*24ca0*/  IADD3.X R7, R7, UR44, RZ, P1, !PT ;  /* 0x0000002c07077c10 */ /* 0x010fe40008ffe4ff */
[----:B---3--:R-:W-:Y:S01]  /*24cb0*/  IADD3 R150, P2, R150, UR10, RZ ;  /* 0x0000000a96967c10 */ /* 0x008fe2000ff5e0ff */
        /* <DEDUP_REMOVED lines=10> */
[----:B----4-:R-:W-:-:S03]  /*24d60*/  IMAD.MOV.U32 R4, RZ, RZ, R150 ;  /* 0x000000ffff047224 */ /* 0x010fc600078e0096 */
[----:B---3--:R-:W3:Y:S01]  /*24d70*/  LDL.LU R150, [R1+0x28c] ;  /* 0x00028c0001967983 */ /* 0x008ee20000300800 */
[----:B------:R-:W-:-:S03]  /*24d80*/  IMAD.MOV.U32 R5, RZ, RZ, R151 ;  /* 0x000000ffff057224 */ /* 0x000fc600078e0097 */
[----:B------:R-:W4:Y:S01]  /*24d90*/  LDL.LU R151, [R1+0x2ac] ;  /* 0x0002ac0001977983 */ /* 0x000f220000300800 */
[----:B------:R-:W-:-:S03]  /*24da0*/  IADD3 R2, P1, R2, UR10, RZ ;  /* 0x0000000a02027c10 */ /* 0x000fc6000ff3e0ff */
[----:B------:R1:W-:Y:S01]  /*24db0*/  LDGSTS.E [R0+0x2500], desc[UR48][R4.64], P0 ;  /* 0x0250000004007fae */ /* 0x0003e20008121870 */
[----:B------:R-:W-:Y:S02]  /*24dc0*/  IADD3.X R6, R6, UR44, RZ, P1, !PT ;  /* 0x0000002c06067c10 */ /* 0x000fe40008ffe4ff */
[----:B------:R-:W-:Y:S01]  /*24dd0*/  IADD3 R148, P2, R148, UR10, RZ ;  /* 0x0000000a94947c10 */ /* 0x000fe2000ff5e0ff */
[----:B------:R1:W-:Y:S03]  /*24de0*/  STL [R1+0x250], R2 ;  /* 0x0002500201007387 */ /* 0x0003e60000100800 */
[----:B------:R-:W-:Y:S01]  /*24df0*/  IADD3.X R149, R149, UR44, RZ, P2, !PT ;  /* 0x0000002c95957c10 */ /* 0x000fe200097fe4ff */
[----:B------:R1:W-:Y:S02]  /*24e00*/  STL [R1+0x24c], R6 ;  /* 0x00024c0601007387 */ /* 0x0003e40000100800 */
[----:B-1----:R-:W-:-:S02]  /*24e10*/  IMAD.MOV.U32 R4, RZ, RZ, R2 ;  /* 0x000000ffff047224 */ /* 0x002fc400078e0002 */
[----:B------:R-:W-:Y:S01]  /*24e20*/  IMAD.MOV.U32 R5, RZ, RZ, R6 ;  /* 0x000000ffff057224 */ /* 0x000fe200078e0006 */
[----:B------:R1:W-:Y:S04]  /*24e30*/  STL [R1+0x270], R148 ;  /* 0x0002709401007387 */ /* 0x0003e80000100800 */
[----:B------:R-:W4:Y:S04]  /*24e40*/  LDL.LU R2, [R1+0x2d0] ;  /* 0x0002d00001027983 */ /* 0x000f280000300800 */
[----:B------:R1:W-:Y:S04]  /*24e50*/  STL [R1+0x26c], R149 ;  /* 0x00026c9501007387 */ /* 0x0003e80000100800 */
[----:B------:R1:W-:Y:S04]  /*24e60*/  LDGSTS.E [R0+0x2900], desc[UR48][R4.64], P0 ;  /* 0x0290000004007fae */ /* 0x0003e80008121870 */
[----:B------:R-:W4:Y:S01]  /*24e70*/  LDL.LU R6, [R1+0x2f0] ;  /* 0x0002f00001067983 */ /* 0x000f220000300800 */
[----:B-1----:R-:W-:-:S02]  /*24e80*/  IMAD.MOV.U32 R4, RZ, RZ, R148 ;  /* 0x000000ffff047224 */ /* 0x002fc400078e0094 */
[----:B------:R-:W-:Y:S01]  /*24e90*/  IMAD.MOV.U32 R5, RZ, RZ, R149 ;  /* 0x000000ffff057224 */ /* 0x000fe200078e0095 */
[----:B------:R-:W4:Y:S04]  /*24ea0*/  LDL.LU R148, [R1+0x2cc] ;  /* 0x0002cc0001947983 */ /* 0x000f280000300800 */
[----:B------:R-:W4:Y:S04]  /*24eb0*/  LDL.LU R149, [R1+0x2ec] ;  /* 0x0002ec0001957983 */ /* 0x000f280000300800 */
[----:B------:R1:W-:Y:S01]  /*24ec0*/  LDGSTS.E [R0+0x2d00], desc[UR48][R4.64], P0 ;  /* 0x02d0000004007fae */ /* 0x0003e20008121870 */
[----:B--2---:R-:W-:-:S05]  /*24ed0*/  IADD3 R3, P1, R3, UR10, RZ ;  /* 0x0000000a03037c10 */ /* 0x004fca000ff3e0ff */
[----:B------:R2:W-:Y:S01]  /*24ee0*/  STL [R1+0x290], R3 ;  /* 0x0002900301007387 */ /* 0x0005e20000100800 */
[----:B-1----:R-:W-:Y:S01]  /*24ef0*/  IMAD.MOV.U32 R4, RZ, RZ, R3 ;  /* 0x000000ffff047224 */ /* 0x002fe200078e0003 */
[----:B------:R-:W-:Y:S02]  /*24f00*/  IADD3 R7, P2, R7, UR10, RZ ;  /* 0x0000000a07077c10 */ /* 0x000fe4000ff5e0ff */
[----:B---3--:R-:W-:Y:S02]  /*24f10*/  IADD3.X R150, R150, UR44, RZ, P1, !PT ;  /* 0x0000002c96967c10 */ /* 0x008fe40008ffe4ff */
[----:B----4-:R-:W-:-:S03]  /*24f20*/  IADD3.X R151, R151, UR44, RZ, P2, !PT ;  /* 0x0000002c97977c10 */ /* 0x010fc600097fe4ff */
[----:B------:R-:W-:Y:S01]  /*24f30*/  IMAD.MOV.U32 R5, RZ, RZ, R150 ;  /* 0x000000ffff057224 */ /* 0x000fe200078e0096 */
[----:B------:R1:W-:Y:S04]  /*24f40*/  STL [R1+0x28c], R150 ;  /* 0x00028c9601007387 */ /* 0x0003e80000100800 */
[----:B------:R3:W-:Y:S04]  /*24f50*/  STL [R1+0x2b0], R7 ;  /* 0x0002b00701007387 */ /* 0x0007e80000100800 */
[----:B--2---:R-:W2:Y:S04]  /*24f60*/  LDL.LU R3, [R1+0x310] ;  /* 0x0003100001037983 */ /* 0x004ea80000300800 */
[----:B------:R4:W-:Y:S04]  /*24f70*/  STL [R1+0x2ac], R151 ;  /* 0x0002ac9701007387 */ /* 0x0009e80000100800 */
[----:B------:R3:W-:Y:S04]  /*24f80*/  LDGSTS.E [R0+0x3100], desc[UR48][R4.64], P0 ;  /* 0x0310000004007fae */ /* 0x0007e80008121870 */
[----:B-1----:R-:W2:Y:S01]  /*24f90*/  LDL.LU R150, [R1+0x330] ;  /* 0x0003300001967983 */ /* 0x002ea20000300800 */
[----:B---3--:R-:W-:-:S03]  /*24fa0*/  IMAD.MOV.U32 R4, RZ, RZ, R7 ;  /* 0x000000ffff047224 */ /* 0x008fc600078e0007 */
[----:B------:R-:W3:Y:S01]  /*24fb0*/  LDL.LU R7, [R1+0x30c] ;  /* 0x00030c0001077983 */ /* 0x000ee20000300800 */
[----:B------:R-:W-:-:S03]  /*24fc0*/  IMAD.MOV.U32 R5, RZ, RZ, R151 ;  /* 0x000000ffff057224 */ /* 0x000fc600078e0097 */
[----:B----4-:R-:W4:Y:S01]  /*24fd0*/  LDL.LU R151, [R1+0x32c] ;  /* 0x00032c0001977983 */ /* 0x010f220000300800 */
[----:B------:R-:W-:Y:S02]  /*24fe0*/  IADD3 R2, P1, R2, UR10, RZ ;  /* 0x0000000a02027c10 */ /* 0x000fe4000ff3e0ff */
[----:B------:R-:W-:Y:S01]  /*24ff0*/  IADD3 R6, P2, R6, UR10, RZ ;  /* 0x0000000a06067c10 */ /* 0x000fe2000ff5e0ff */
[----:B------:R1:W-:Y:S01]  /*25000*/  LDGSTS.E [R0+0x3500], desc[UR48][R4.64], P0 ;  /* 0x0350000004007fae */ /* 0x0003e20008121870 */
[----:B------:R-:W-:-:S03]  /*25010*/  IADD3.X R148, R148, UR44, RZ, P1, !PT ;  /* 0x0000002c94947c10 */ /* 0x000fc60008ffe4ff */
[----:B------:R1:W-:Y:S01]  /*25020*/  STL [R1+0x2d0], R2 ;  /* 0x0002d00201007387 */ /* 0x0003e20000100800 */
[----:B------:R-:W-:-:S03]  /*25030*/  IADD3.X R149, R149, UR44, RZ, P2, !PT ;  /* 0x0000002c95957c10 */ /* 0x000fc600097fe4ff */
[----:B------:R1:W-:Y:S02]  /*25040*/  STL [R1+0x2cc], R148 ;  /* 0x0002cc9401007387 */ /* 0x0003e40000100800 */
[----:B-1----:R-:W-:Y:S02]  /*25050*/  IMAD.MOV.U32 R4, RZ, RZ, R2 ;  /* 0x000000ffff047224 */ /* 0x002fe400078e0002 */
        /* <DEDUP_REMOVED lines=264> */
[----:B------:R-:W-:Y:S01]  /*260e0*/  STL [R1+0x690], R3 ;  /* 0x0006900301007387 */ /* 0x000fe20000100800 */
[----:B-1----:R-:W-:Y:S01]  /*260f0*/  IMAD.MOV.U32 R4, RZ, RZ, R3 ;  /* 0x000000ffff047224 */ /* 0x002fe200078e0003 */
[----:B------:R-:W-:Y:S02]  /*26100*/  IADD3 R7, P2, R7, UR10, RZ ;  /* 0x0000000a07077c10 */ /* 0x000fe4000ff5e0ff */
[----:B---3--:R-:W-:Y:S02]  /*26110*/  IADD3.X R150, R150, UR44, RZ, P1, !PT ;  /* 0x0000002c96967c10 */ /* 0x008fe40008ffe4ff */
[----:B----4-:R-:W-:-:S03]  /*26120*/  IADD3.X R151, R151, UR44, RZ, P2, !PT ;  /* 0x0000002c97977c10 */ /* 0x010fc600097fe4ff */
[----:B------:R-:W-:Y:S01]  /*26130*/  IMAD.MOV.U32 R5, RZ, RZ, R150 ;  /* 0x000000ffff057224 */ /* 0x000fe200078e0096 */
[----:B------:R1:W-:Y:S04]  /*26140*/  STL [R1+0x68c], R150 ;  /* 0x00068c9601007387 */ /* 0x0003e80000100800 */
[----:B------:R-:W-:Y:S04]  /*26150*/  STL [R1+0x6b0], R7 ;  /* 0x0006b00701007387 */ /* 0x000fe80000100800 */
[----:B------:R2:W-:Y:S04]  /*26160*/  LDGSTS.E [R0+0x13100], desc[UR48][R4.64], P0 ;  /* 0x1310000004007fae */ /* 0x0005e80008121870 */
[----:B-1----:R-:W3:Y:S04]  /*26170*/  LDL.LU R150, [R1+0x710] ;  /* 0x0007100001967983 */ /* 0x002ee80000300800 */
[----:B------:R1:W-:Y:S04]  /*26180*/  STL [R1+0x6ac], R151 ;  /* 0x0006ac9701007387 */ /* 0x0003e80000100800 */
[----:B------:R-:W4:Y:S01]  /*26190*/  LDL.LU R3, [R1+0x730] ;  /* 0x0007300001037983 */ /* 0x000f220000300800 */
[----:B--2---:R-:W-:-:S03]  /*261a0*/  IMAD.MOV.U32 R5, RZ, RZ, R151 ;  /* 0x000000ffff057224 */ /* 0x004fc600078e0097 */
[----:B-1----:R-:W2:Y:S01]  /*261b0*/  LDL.LU R151, [R1+0x70c] ;  /* 0x00070c0001977983 */ /* 0x002ea20000300800 */
[----:B------:R-:W-:-:S03]  /*261c0*/  IMAD.MOV.U32 R4, RZ, RZ, R7 ;  /* 0x000000ffff047224 */ /* 0x000fc600078e0007 */
[----:B------:R-:W2:Y:S01]  /*261d0*/  LDL.LU R7, [R1+0x72c] ;  /* 0x00072c0001077983 */ /* 0x000ea20000300800 */
[----:B------:R-:W-:Y:S02]  /*261e0*/  IADD3 R2, P1, R2, UR10, RZ ;  /* 0x0000000a02027c10 */ /* 0x000fe4000ff3e0ff */
[----:B------:R-:W-:Y:S01]  /*261f0*/  IADD3 R6, P2, R6, UR10, RZ ;  /* 0x0000000a06067c10 */ /* 0x000fe2000ff5e0ff */
[----:B------:R1:W-:Y:S04]  /*26200*/  LDGSTS.E [R0+0x13500], desc[UR48][R4.64], P0 ;  /* 0x1350000004007fae */ /* 0x0003e80008121870 */
[----:B------:R-:W-:Y:S01]  /*26210*/  STL [R1+0x6d0], R2 ;  /* 0x0006d00201007387 */ /* 0x000fe20000100800 */
[----:B------:R-:W-:Y:S01]  /*26220*/  IADD3.X R148, R148, UR44, RZ, P1, !PT ;  /* 0x0000002c94947c10 */ /* 0x000fe20008ffe4ff */
[----:B-1----:R-:W-:Y:S01]  /*26230*/  IMAD.MOV.U32 R4, RZ, RZ, R2 ;  /* 0x000000ffff047224 */ /* 0x002fe200078e0002 */
[----:B------:R-:W-:-:S03]  /*26240*/  IADD3.X R149, R149, UR44, RZ, P2, !PT ;  /* 0x0000002c95957c10 */ /* 0x000fc600097fe4ff */
[----:B------:R-:W-:Y:S01]  /*26250*/  IMAD.MOV.U32 R5, RZ, RZ, R148 ;  /* 0x000000ffff057224 */ /* 0x000fe200078e0094 */
[----:B------:R1:W-:Y:S04]  /*26260*/  STL [R1+0x6cc], R148 ;  /* 0x0006cc9401007387 */ /* 0x0003e80000100800 */
[----:B------:R-:W-:Y:S04]  /*26270*/  STL [R1+0x6f0], R6 ;  /* 0x0006f00601007387 */ /* 0x000fe80000100800 */
[----:B------:R1:W-:Y:S04]  /*26280*/  LDGSTS.E [R0+0x13900], desc[UR48][R4.64], P0 ;  /* 0x1390000004007fae */ /* 0x0003e80008121870 */
[----:B-1----:R-:W2:Y:S04]  /*26290*/  LDL.LU R148, [R1+0x750] ;  /* 0x0007500001947983 */ /* 0x002ea80000300800 */
[----:B------:R1:W-:Y:S01]  /*262a0*/  STL [R1+0x6ec], R149 ;  /* 0x0006ec9501007387 */ /* 0x0003e20000100800 */
[----:B------:R-:W-:-:S03]  /*262b0*/  IMAD.MOV.U32 R4, RZ, RZ, R6 ;  /* 0x000000ffff047224 */ /* 0x000fc600078e0006 */
[----:B------:R-:W2:Y:S01]  /*262c0*/  LDL.LU R2, [R1+0x770] ;  /* 0x0007700001027983 */ /* 0x000ea20000300800 */
[----:B------:R-:W-:-:S03]  /*262d0*/  IMAD.MOV.U32 R5, RZ, RZ, R149 ;  /* 0x000000ffff057224 */ /* 0x000fc600078e0095 */
[----:B-1----:R-:W2:Y:S04]  /*262e0*/  LDL.LU R149, [R1+0x74c] ;  /* 0x00074c0001957983 */ /* 0x002ea80000300800 */
[----:B------:R1:W-:Y:S04]  /*262f0*/  LDGSTS.E [R0+0x13d00], desc[UR48][R4.64], P0 ;  /* 0x13d0000004007fae */ /* 0x0003e80008121870 */
[----:B------:R-:W2:Y:S01]  /*26300*/  LDL.LU R6, [R1+0x76c] ;  /* 0x00076c0001067983 */ /* 0x000ea20000300800 */
[----:B---3--:R-:W-:-:S05]  /*26310*/  IADD3 R150, P1, R150, UR10, RZ ;  /* 0x0000000a96967c10 */ /* 0x008fca000ff3e0ff */
[----:B-1----:R-:W-:Y:S01]  /*26320*/  IMAD.MOV.U32 R4, RZ, RZ, R150 ;  /* 0x000000ffff047224 */ /* 0x002fe200078e0096 */
[----:B----4-:R-:W-:Y:S02]  /*26330*/  IADD3 R3, P2, R3, UR10, RZ ;  /* 0x0000000a03037c10 */ /* 0x010fe4000ff5e0ff */
[----:B--2---:R-:W-:Y:S01]  /*26340*/  IADD3.X R151, R151, UR44, RZ, P1, !PT ;  /* 0x0000002c97977c10 */ /* 0x004fe20008ffe4ff */
        /* <DEDUP_REMOVED lines=9> */
[----:B--2---:R-:W2:Y:S04]  /*263e0*/  LDL.LU R7, [R1+0x78c] ;  /* 0x00078c0001077983 */ /* 0x004ea80000300800 */
[----:B------:R-:W3:Y:S04]  /*263f0*/  LDL.LU R3, [R1+0x790] ;  /* 0x0007900001037983 */ /* 0x000ee80000300800 */
[----:B------:R-:W4:Y:S04]  /*26400*/  LDL.LU R252, [R1+0x7ac] ;  /* 0x0007ac0001fc7983 */ /* 0x000f280000300800 */
[----:B------:R-:W4:Y:S01]  /*26410*/  LDL.LU R244, [R1+0x7b0] ;  /* 0x0007b00001f47983 */ /* 0x000f220000300800 */
[----:B------:R-:W-:-:S02]  /*26420*/  IADD3 R148, P1, R148, UR10, RZ ;  /* 0x0000000a94947c10 */ /* 0x000fc4000ff3e0ff */
[----:B------:R-:W-:Y:S01]  /*26430*/  IADD3 R2, P2, R2, UR10, RZ ;  /* 0x0000000a02027c10 */ /* 0x000fe2000ff5e0ff */
[----:B------:R1:W-:Y:S01]  /*26440*/  LDGSTS.E [R0+0x14500], desc[UR48][R4.64], P0 ;  /* 0x1450000004007fae */ /* 0x0003e20008121870 */
[----:B------:R-:W-:-:S03]  /*26450*/  IADD3.X R149, R149, UR44, RZ, P1, !PT ;  /* 0x0000002c95957c10 */ /* 0x000fc60008ffe4ff */
[----:B------:R1:W-:Y:S04]  /*26460*/  STL [R1+0x750], R148 ;  /* 0x0007509401007387 */ /* 0x0003e80000100800 */
[----:B------:R1:W-:Y:S01]  /*26470*/  STL [R1+0x74c], R149 ;  /* 0x00074c9501007387 */ /* 0x0003e20000100800 */
[----:B------:R-:W-:-:S03]  /*26480*/  IADD3.X R6, R6, UR44, RZ, P2, !PT ;  /* 0x0000002c06067c10 */ /* 0x000fc600097fe4ff */
[----:B------:R-:W-:Y:S01]  /*26490*/  STL [R1+0x770], R2 ;  /* 0x0007700201007387 */ /* 0x000fe20000100800 */
[----:B-1----:R-:W-:-:S03]  /*264a0*/  IMAD.MOV.U32 R4, RZ, RZ, R148 ;  /* 0x000000ffff047224 */ /* 0x002fc600078e0094 */
[----:B------:R-:W4:Y:S01]  /*264b0*/  LDL.LU R150, [R1+0x7d0] ;  /* 0x0007d00001967983 */ /* 0x000f220000300800 */
[----:B------:R-:W-:-:S03]  /*264c0*/  IMAD.MOV.U32 R5, RZ, RZ, R149 ;  /* 0x000000ffff057224 */ /* 0x000fc600078e0095 */
[----:B------:R1:W-:Y:S04]  /*264d0*/  STL [R1+0x76c], R6 ;  /* 0x00076c0601007387 */ /* 0x0003e80000100800 */
[----:B------:R-:W4:Y:S04]  /*264e0*/  LDL.LU R148, [R1+0x7f0] ;  /* 0x0007f00001947983 */ /* 0x000f280000300800 */
[----:B------:R-:W4:Y:S04]  /*264f0*/  LDL.LU R151, [R1+0x7cc] ;  /* 0x0007cc0001977983 */ /* 0x000f280000300800 */
[----:B------:R1:W-:Y:S04]  /*26500*/  LDGSTS.E [R0+0x14900], desc[UR48][R4.64], P0 ;  /* 0x1490000004007fae */ /* 0x0003e80008121870 */
[----:B------:R-:W4:Y:S01]  /*26510*/  LDL.LU R149, [R1+0x7ec] ;  /* 0x0007ec0001957983 */ /* 0x000f220000300800 */
[----:B-1----:R-:W-:-:S02]  /*26520*/  IMAD.MOV.U32 R4, RZ, RZ, R2 ;  /* 0x000000ffff047224 */ /* 0x002fc400078e0002 */
[----:B------:R-:W-:Y:S02]  /*26530*/  IMAD.MOV.U32 R5, RZ, RZ, R6 ;  /* 0x000000ffff057224 */ /* 0x000fe400078e0006 */
[----:B------:R-:W4:Y:S04]  /*26540*/  LDL.LU R6, [R1+0x810] ;  /* 0x0008100001067983 */ /* 0x000f280000300800 */
[----:B------:R-:W4:Y:S04]  /*26550*/  LDL.LU R2, [R1+0x830] ;  /* 0x0008300001027983 */ /* 0x000f280000300800 */
[----:B------:R1:W-:Y:S01]  /*26560*/  LDGSTS.E [R0+0x14d00], desc[UR48][R4.64], P0 ;  /* 0x14d0000004007fae */ /* 0x0003e20008121870 */
[----:B---3--:R-:W-:-:S04]  /*26570*/  IADD3 R3, P1, R3, UR10, RZ ;  /* 0x0000000a03037c10 */ /* 0x008fc8000ff3e0ff */
[----:B--2---:R-:W-:Y:S01]  /*26580*/  IADD3.X R7, R7, UR44, RZ, P1, !PT ;  /* 0x0000002c07077c10 */ /* 0x004fe20008ffe4ff */
[----:B------:R-:W-:Y:S01]  /*26590*/  STL [R1+0x790], R3 ;  /* 0x0007900301007387 */ /* 0x000fe20000100800 */
[----:B----4-:R-:W-:-:S03]  /*265a0*/  IADD3 R244, P2, R244, UR10, RZ ;  /* 0x0000000af4f47c10 */ /* 0x010fc6000ff5e0ff */
[----:B------:R2:W-:Y:S01]  /*265b0*/  STL [R1+0x78c], R7 ;  /* 0x00078c0701007387 */ /* 0x0005e20000100800 */
[----:B-1----:R-:W-:Y:S01]  /*265c0*/  IMAD.MOV.U32 R5, RZ, RZ, R7 ;  /* 0x000000ffff057224 */ /* 0x002fe200078e0007 */
[----:B------:R-:W-:Y:S02]  /*265d0*/  IADD3.X R252, R252, UR44, RZ, P2, !PT ;  /* 0x0000002cfcfc7c10 */ /* 0x000fe400097fe4ff */
[----:B------:R-:W-:Y:S01]  /*265e0*/  STL [R1+0x7b0], R244 ;  /* 0x0007b0f401007387 */ /* 0x000fe20000100800 */
[----:B------:R-:W-:-:S03]  /*265f0*/  IMAD.MOV.U32 R4, RZ, RZ, R3 ;  /* 0x000000ffff047224 */ /* 0x000fc600078e0003 */
[----:B--2---:R-:W2:Y:S04]  /*26600*/  LDL.LU R7, [R1+0x80c] ;  /* 0x00080c0001077983 */ /* 0x004ea80000300800 */
[----:B------:R1:W-:Y:S04]  /*26610*/  STL [R1+0x7ac], R252 ;  /* 0x0007acfc01007387 */ /* 0x0003e80000100800 */
[----:B------:R-:W3:Y:S01]  /*26620*/  LDL.LU R3, [R1+0x82c] ;  /* 0x00082c0001037983 */ /* 0x000ee20000300800 */
[----:B------:R-:W-:-:S03]  /*26630*/  IADD3 R150, P1, R150, UR10, RZ ;  /* 0x0000000a96967c10 */ /* 0x000fc6000ff3e0ff */
[----:B------:R4:W-:Y:S01]  /*26640*/  LDGSTS.E [R0+0x15100], desc[UR48][R4.64], P0 ;  /* 0x1510000004007fae */ /* 0x0009e20008121870 */
[----:B------:R-:W-:Y:S02]  /*26650*/  IADD3 R148, P2, R148, UR10, RZ ;  /* 0x0000000a94947c10 */ /* 0x000fe4000ff5e0ff */
[----:B------:R-:W-:Y:S01]  /*26660*/  IADD3.X R151, R151, UR44, RZ, P1, !PT ;  /* 0x0000002c97977c10 */ /* 0x000fe20008ffe4ff */
[----:B----4-:R-:W-:Y:S02]  /*26670*/  IMAD.MOV.U32 R4, RZ, RZ, R244 ;  /* 0x000000ffff047224 */ /* 0x010fe400078e00f4 */
[----:B------:R-:W-:-:S05]  /*26680*/  IMAD.MOV.U32 R5, RZ, RZ, R252 ;  /* 0x000000ffff057224 */ /* 0x000fca00078e00fc */
[----:B------:R4:W-:Y:S01]  /*26690*/  LDGSTS.E [R0+0x15500], desc[UR48][R4.64], P0 ;  /* 0x1550000004007fae */ /* 0x0009e20008121870 */
[----:B------:R-:W-:-:S03]  /*266a0*/  IADD3.X R149, R149, UR44, RZ, P2, !PT ;  /* 0x0000002c95957c10 */ /* 0x000fc600097fe4ff */
[----:B------:R3:W-:Y:S01]  /*266b0*/  STL [R1+0x7d0], R150 ;  /* 0x0007d09601007387 */ /* 0x0007e20000100800 */
[----:B----4-:R-:W-:Y:S02]  /*266c0*/  IMAD.MOV.U32 R4, RZ, RZ, R150 ;  /* 0x000000ffff047224 */ /* 0x010fe400078e0096 */
[----:B------:R-:W-:Y:S01]  /*266d0*/  IMAD.MOV.U32 R5, RZ, RZ, R151 ;  /* 0x000000ffff057224 */ /* 0x000fe200078e0097 */
[----:B------:R-:W-:Y:S01]  /*266e0*/  IADD3 R6, P1, R6, UR10, RZ ;  /* 0x0000000a06067c10 */ /* 0x000fe2000ff3e0ff */
[----:B------:R-:W-:Y:S01]  /*266f0*/  STL [R1+0x7cc], R151 ;  /* 0x0007cc9701007387 */ /* 0x000fe20000100800 */
[----:B------:R-:W-:-:S03]  /*26700*/  IADD3 R2, P2, R2, UR10, RZ ;  /* 0x0000000a02027c10 */ /* 0x000fc6000ff5e0ff */
[----:B------:R4:W-:Y:S04]  /*26710*/  LDGSTS.E [R0+0x15900], desc[UR48][R4.64], P0 ;  /* 0x1590000004007fae */ /* 0x0009e80008121870 */
[----:B------:R3:W-:Y:S04]  /*26720*/  STL [R1+0x7f0], R148 ;  /* 0x0007f09401007387 */ /* 0x0007e80000100800 */
[----:B------:R3:W-:Y:S01]  /*26730*/  STL [R1+0x7ec], R149 ;  /* 0x0007ec9501007387 */ /* 0x0007e20000100800 */
[----:B----4-:R-:W-:-:S03]  /*26740*/  IMAD.MOV.U32 R4, RZ, RZ, R148 ;  /* 0x000000ffff047224 */ /* 0x010fc600078e0094 */
[----:B-1----:R-:W4:Y:S01]  /*26750*/  LDL.LU R252, [R1+0x86c] ;  /* 0x00086c0001fc7983 */ /* 0x002f220000300800 */
[----:B------:R-:W-:-:S03]  /*26760*/  IMAD.MOV.U32 R5, RZ, RZ, R149 ;  /* 0x000000ffff057224 */ /* 0x000fc600078e0095 */
[----:B------:R-:W4:Y:S04]  /*26770*/  LDL.LU R244, [R1+0x870] ;  /* 0x0008700001f47983 */ /* 0x000f280000300800 */
[----:B------:R1:W-:Y:S04]  /*26780*/  LDGSTS.E [R0+0x15d00], desc[UR48][R4.64], P0 ;  /* 0x15d0000004007fae */ /* 0x0003e80008121870 */
[----:B------:R-:W-:Y:S01]  /*26790*/  STL [R1+0x810], R6 ;  /* 0x0008100601007387 */ /* 0x000fe20000100800 */
[----:B-1----:R-:W-:Y:S01]  /*267a0*/  IMAD.MOV.U32 R4, RZ, RZ, R6 ;  /* 0x000000ffff047224 */ /* 0x002fe200078e0006 */
[----:B--2---:R-:W-:-:S05]  /*267b0*/  IADD3.X R7, R7, UR44, RZ, P1, !PT ;  /* 0x0000002c07077c10 */ /* 0x004fca0008ffe4ff */
[----:B------:R-:W-:Y:S01]  /*267c0*/  IMAD.MOV.U32 R5, RZ, RZ, R7 ;  /* 0x000000ffff057224 */ /* 0x000fe200078e0007 */
[----:B------:R1:W-:Y:S01]  /*267d0*/  STL [R1+0x80c], R7 ;  /* 0x00080c0701007387 */ /* 0x0003e20000100800 */
[----:B---3--:R-:W-:-:S03]  /*267e0*/  IADD3.X R3, R3, UR44, RZ, P2, !PT ;  /* 0x0000002c03037c10 */ /* 0x008fc600097fe4ff */
[----:B------:R-:W-:Y:S04]  /*267f0*/  STL [R1+0x830], R2 ;  /* 0x0008300201007387 */ /* 0x000fe80000100800 */
[----:B------:R-:W2:Y:S04]  /*26800*/  LDL.LU R150, [R1+0x890] ;  /* 0x0008900001967983 */ /* 0x000ea80000300800 */
[----:B------:R3:W-:Y:S04]  /*26810*/  STL [R1+0x82c], R3 ;  /* 0x00082c0301007387 */ /* 0x0007e80000100800 */
[----:B------:R-:W2:Y:S04]  /*26820*/  LDL.LU R148, [R1+0x8b0] ;  /* 0x0008b00001947983 */ /* 0x000ea80000300800 */
[----:B------:R1:W-:Y:S04]  /*26830*/  LDGSTS.E [R0+0x16100], desc[UR48][R4.64], P0 ;  /* 0x1610000004007fae */ /* 0x0003e80008121870 */
[----:B------:R-:W2:Y:S04]  /*26840*/  LDL.LU R151, [R1+0x88c] ;  /* 0x00088c0001977983 */ /* 0x000ea80000300800 */
[----:B------:R-:W2:Y:S01]  /*26850*/  LDL.LU R149, [R1+0x8ac] ;  /* 0x0008ac0001957983 */ /* 0x000ea20000300800 */
[----:B-1----:R-:W-:-:S03]  /*26860*/  IMAD.MOV.U32 R4, RZ, RZ, R2 ;  /* 0x000000ffff047224 */ /* 0x002fc600078e0002 */
[----:B------:R-:W2:Y:S01]  /*26870*/  LDL.LU R7, [R1+0x8cc] ;  /* 0x0008cc0001077983 */ /* 0x000ea20000300800 */
[----:B------:R-:W-:-:S03]  /*26880*/  IMAD.MOV.U32 R5, RZ, RZ, R3 ;  /* 0x000000ffff057224 */ /* 0x000fc600078e0003 */
[----:B------:R-:W2:Y:S04]  /*26890*/  LDL.LU R6, [R1+0x8d0] ;  /* 0x0008d00001067983 */ /* 0x000ea80000300800 */
[----:B---3--:R-:W3:Y:S04]  /*268a0*/  LDL.LU R3, [R1+0x8ec] ;  /* 0x0008ec0001037983 */ /* 0x008ee80000300800 */
[----:B------:R-:W3:Y:S04]  /*268b0*/  LDL.LU R2, [R1+0x8f0] ;  /* 0x0008f00001027983 */ /* 0x000ee80000300800 */
[----:B------:R1:W-:Y:S04]  /*268c0*/  LDGSTS.E [R0+0x16500], desc[UR48][R4.64], P0 ;  /* 0x1650000004007fae */ /* 0x0003e80008121870 */
[----:B------:R-:W3:Y:S04]  /*268d0*/  LDL.LU R4, [R1+0x84c] ;  /* 0x00084c0001047983 */ /* 0x000ee80000300800 */
[----:B------:R-:W1:Y:S01]  /*268e0*/  LDL.LU R5, [R1+0x850] ;  /* 0x0008500001057983 */ /* 0x000e620000300800 */
[----:B----4-:R-:W-:-:S04]  /*268f0*/  IADD3 R244, P2, R244, UR10, RZ ;  /* 0x0000000af4f47c10 */ /* 0x010fc8000ff5e0ff */
[----:B------:R-:W-:Y:S02]  /*26900*/  IADD3.X R252, R252, UR44, RZ, P2, !PT ;  /* 0x0000002cfcfc7c10 */ /* 0x000fe400097fe4ff */
[----:B--2---:R-:W-:-:S04]  /*26910*/  IADD3 R148, P2, R148, UR10, RZ ;  /* 0x0000000a94947c10 */ /* 0x004fc8000ff5e0ff */
[----:B------:R-:W-:Y:S02]  /*26920*/  IADD3.X R149, R149, UR44, RZ, P2, !PT ;  /* 0x0000002c95957c10 */ /* 0x000fe400097fe4ff */
[----:B-1----:R-:W-:-:S04]  /*26930*/  IADD3 R5, P1, R5, UR10, RZ ;  /* 0x0000000a05057c10 */ /* 0x002fc8000ff3e0ff */
[----:B---3--:R-:W-:Y:S01]  /*26940*/  IADD3.X R4, R4, UR44, RZ, P1, !PT ;  /* 0x0000002c04047c10 */ /* 0x008fe20008ffe4ff */
        /* <DEDUP_REMOVED lines=492> */
[----:B------:R1:W-:Y:S01]  /*28810*/  STL [R1+0x7b8], R244 ;  /* 0x0007b8f401007387 */ /* 0x0003e20000100800 */
[----:B------:R-:W-:-:S03]  /*28820*/  IMAD.MOV.U32 R4, RZ, RZ, R3 ;  /* 0x000000ffff047224 */ /* 0x000fc600078e0003 */
[----:B--2---:R-:W2:Y:S04]  /*28830*/  LDL.LU R7, [R1+0x814] ;  /* 0x0008140001077983 */ /* 0x004ea80000300800 */
[----:B------:R3:W-:Y:S04]  /*28840*/  STL [R1+0x7b4], R252 ;  /* 0x0007b4fc01007387 */ /* 0x0007e80000100800 */
[----:B------:R-:W4:Y:S01]  /*28850*/  LDL.LU R3, [R1+0x834] ;  /* 0x0008340001037983 */ /* 0x000f220000300800 */
[----:B------:R-:W-:-:S03]  /*28860*/  IADD3 R150, P1, R150, UR10, RZ ;  /* 0x0000000a96967c10 */ /* 0x000fc6000ff3e0ff */
[----:B------:R1:W-:Y:S01]  /*28870*/  LDGSTS.E [R0+0x15200], desc[UR48][R4.64], P0 ;  /* 0x1520000004007fae */ /* 0x0003e20008121870 */
[----:B------:R-:W-:Y:S02]  /*28880*/  IADD3 R148, P2, R148, UR10, RZ ;  /* 0x0000000a94947c10 */ /* 0x000fe4000ff5e0ff */
[----:B------:R-:W-:Y:S01]  /*28890*/  IADD3.X R151, R151, UR44, RZ, P1, !PT ;  /* 0x0000002c97977c10 */ /* 0x000fe20008ffe4ff */
[----:B-1----:R-:W-:Y:S02]  /*288a0*/  IMAD.MOV.U32 R4, RZ, RZ, R244 ;  /* 0x000000ffff047224 */ /* 0x002fe400078e00f4 */
[----:B------:R-:W-:-:S05]  /*288b0*/  IMAD.MOV.U32 R5, RZ, RZ, R252 ;  /* 0x000000ffff057224 */ /* 0x000fca00078e00fc */
[----:B------:R1:W-:Y:S01]  /*288c0*/  LDGSTS.E [R0+0x15600], desc[UR48][R4.64], P0 ;  /* 0x1560000004007fae */ /* 0x0003e20008121870 */
[----:B------:R-:W-:-:S03]  /*288d0*/  IADD3.X R149, R149, UR44, RZ, P2, !PT ;  /* 0x0000002c95957c10 */ /* 0x000fc600097fe4ff */
[----:B------:R4:W-:Y:S01]  /*288e0*/  STL [R1+0x7d8], R150 ;  /* 0x0007d89601007387 */ /* 0x0009e20000100800 */
[----:B-1----:R-:W-:Y:S02]  /*288f0*/  IMAD.MOV.U32 R4, RZ, RZ, R150 ;  /* 0x000000ffff047224 */ /* 0x002fe400078e0096 */
[----:B------:R-:W-:Y:S01]  /*28900*/  IMAD.MOV.U32 R5, RZ, RZ, R151 ;  /* 0x000000ffff057224 */ /* 0x000fe200078e0097 */
[----:B------:R-:W-:Y:S01]  /*28910*/  IADD3 R6, P1, R6, UR10, RZ ;  /* 0x0000000a06067c10 */ /* 0x000fe2000ff3e0ff */
[----:B------:R-:W-:Y:S01]  /*28920*/  STL [R1+0x7d4], R151 ;  /* 0x0007d49701007387 */ /* 0x000fe20000100800 */
[----:B------:R-:W-:-:S03]  /*28930*/  IADD3 R2, P2, R2, UR10, RZ ;  /* 0x0000000a02027c10 */ /* 0x000fc6000ff5e0ff */
[----:B------:R1:W-:Y:S04]  /*28940*/  LDGSTS.E [R0+0x15a00], desc[UR48][R4.64], P0 ;  /* 0x15a0000004007fae */ /* 0x0003e80008121870 */
[----:B------:R4:W-:Y:S04]  /*28950*/  STL [R1+0x7f8], R148 ;  /* 0x0007f89401007387 */ /* 0x0009e80000100800 */
[----:B------:R4:W-:Y:S01]  /*28960*/  STL [R1+0x7f4], R149 ;  /* 0x0007f49501007387 */ /* 0x0009e20000100800 */
[----:B-1----:R-:W-:-:S03]  /*28970*/  IMAD.MOV.U32 R4, RZ, RZ, R148 ;  /* 0x000000ffff047224 */ /* 0x002fc600078e0094 */
[----:B------:R-:W4:Y:S01]  /*28980*/  LDL.LU R244, [R1+0x874] ;  /* 0x0008740001f47983 */ /* 0x000f220000300800 */
[----:B------:R-:W-:-:S03]  /*28990*/  IMAD.MOV.U32 R5, RZ, RZ, R149 ;  /* 0x000000ffff057224 */ /* 0x000fc600078e0095 */
[----:B---3--:R-:W3:Y:S04]  /*289a0*/  LDL.LU R252, [R1+0x878] ;  /* 0x0008780001fc7983 */ /* 0x008ee80000300800 */
[----:B------:R1:W-:Y:S04]  /*289b0*/  LDGSTS.E [R0+0x15e00], desc[UR48][R4.64], P0 ;  /* 0x15e0000004007fae */ /* 0x0003e80008121870 */
[----:B------:R-:W-:Y:S01]  /*289c0*/  STL [R1+0x818], R6 ;  /* 0x0008180601007387 */ /* 0x000fe20000100800 */
[----:B-1----:R-:W-:Y:S01]  /*289d0*/  IMAD.MOV.U32 R4, RZ, RZ, R6 ;  /* 0x000000ffff047224 */ /* 0x002fe200078e0006 */
[----:B--2---:R-:W-:-:S05]  /*289e0*/  IADD3.X R7, R7, UR44, RZ, P1, !PT ;  /* 0x0000002c07077c10 */ /* 0x004fca0008ffe4ff */
[----:B------:R-:W-:Y:S01]  /*289f0*/  IMAD.MOV.U32 R5, RZ, RZ, R7 ;  /* 0x000000ffff057224 */ /* 0x000fe200078e0007 */
[----:B------:R1:W-:Y:S01]  /*28a00*/  STL [R1+0x814], R7 ;  /* 0x0008140701007387 */ /* 0x0003e20000100800 */
[----:B----4-:R-:W-:-:S03]  /*28a10*/  IADD3.X R3, R3, UR44, RZ, P2, !PT ;  /* 0x0000002c03037c10 */ /* 0x010fc600097fe4ff */
        /* <DEDUP_REMOVED lines=11> */
[----:B----4-:R-:W4:Y:S04]  /*28ad0*/  LDL.LU R3, [R1+0x8f4] ;  /* 0x0008f40001037983 */ /* 0x010f280000300800 */
[----:B------:R-:W4:Y:S04]  /*28ae0*/  LDL.LU R2, [R1+0x8f8] ;  /* 0x0008f80001027983 */ /* 0x000f280000300800 */
[----:B------:R1:W-:Y:S04]  /*28af0*/  LDGSTS.E [R0+0x16600], desc[UR48][R4.64], P0 ;  /* 0x1660000004007fae */ /* 0x0003e80008121870 */
[----:B------:R-:W4:Y:S04]  /*28b00*/  LDL.LU R4, [R1+0x854] ;  /* 0x0008540001047983 */ /* 0x000f280000300800 */
[----:B------:R-:W1:Y:S01]  /*28b10*/  LDL.LU R5, [R1+0x858] ;  /* 0x0008580001057983 */ /* 0x000e620000300800 */
[----:B---3--:R-:W-:-:S04]  /*28b20*/  IADD3 R252, P2, R252, UR10, RZ ;  /* 0x0000000afcfc7c10 */ /* 0x008fc8000ff5e0ff */
[----:B------:R-:W-:Y:S02]  /*28b30*/  IADD3.X R244, R244, UR44, RZ, P2, !PT ;  /* 0x0000002cf4f47c10 */ /* 0x000fe400097fe4ff */
[----:B--2---:R-:W-:-:S04]  /*28b40*/  IADD3 R148, P2, R148, UR10, RZ ;  /* 0x0000000a94947c10 */ /* 0x004fc8000ff5e0ff */
[----:B------:R-:W-:Y:S02]  /*28b50*/  IADD3.X R149, R149, UR44, RZ, P2, !PT ;  /* 0x0000002c95957c10 */ /* 0x000fe400097fe4ff */
        /* <DEDUP_REMOVED lines=11> */
[----:B------:R-:W-:Y:S01]  /*28c10*/  STL [R1+0x878], R252 ;  /* 0x000878fc01007387 */ /* 0x000fe20000100800 */
[----:B-1----:R-:W-:Y:S02]  /*28c20*/  IMAD.MOV.U32 R4, RZ, RZ, R252 ;  /* 0x000000ffff047224 */ /* 0x002fe400078e00fc */
[----:B------:R-:W-:Y:S01]  /*28c30*/  IMAD.MOV.U32 R5, RZ, RZ, R244 ;  /* 0x000000ffff057224 */ /* 0x000fe200078e00f4 */
[----:B------:R1:W-:Y:S04]  /*28c40*/  STL [R1+0x874], R244 ;  /* 0x000874f401007387 */ /* 0x0003e80000100800 */
[----:B------:R2:W-:Y:S01]  /*28c50*/  LDGSTS.E [R0+0x16e00], desc[UR48][R4.64], P0 ;  /* 0x16e0000004007fae */ /* 0x0005e20008121870 */
[----:B------:R-:W-:-:S02]  /*28c60*/  IADD3 R2, P2, R2, UR10, RZ ;  /* 0x0000000a02027c10 */ /* 0x000fc4000ff5e0ff */
[----:B------:R-:W-:Y:S01]  /*28c70*/  IADD3.X R7, R7, UR44, RZ, P1, !PT ;  /* 0x0000002c07077c10 */ /* 0x000fe20008ffe4ff */
[----:B-1----:R-:W3:Y:S01]  /*28c80*/  LDL.LU R244, [R1+0xe04] ;  /* 0x000e040001f47983 */ /* 0x002ee20000300800 */
[----:B--2---:R-:W-:-:S03]  /*28c90*/  IMAD.MOV.U32 R4, RZ, RZ, R150 ;  /* 0x000000ffff047224 */ /* 0x004fc600078e0096 */
[----:B------:R-:W2:Y:S01]  /*28ca0*/  LDL.LU R252, [R1+0xe00] ;  /* 0x000e000001fc7983 */ /* 0x000ea20000300800 */
[----:B------:R-:W-:Y:S01]  /*28cb0*/  IMAD.MOV.U32 R5, RZ, RZ, R151 ;  /* 0x000000ffff057224 */ /* 0x000fe200078e0097 */
[----:B------:R-:W-:Y:S02]  /*28cc0*/  IADD3.X R3, R3, UR44, RZ, P2, !PT ;  /* 0x0000002c03037c10 */ /* 0x000fe400097fe4ff */
[----:B------:R-:W-:Y:S04]  /*28cd0*/  STL [R1+0x898], R150 ;  /* 0x0008989601007387 */ /* 0x000fe80000100800 */
[----:B------:R1:W-:Y:S04]  /*28ce0*/  LDGSTS.E [R0+0x17200], desc[UR48][R4.64], P0 ;  /* 0x1720000004007fae */ /* 0x0003e80008121870 */
[----:B------:R-:W-:Y:S04]  /*28cf0*/  STL [R1+0x894], R151 ;  /* 0x0008949701007387 */ /* 0x000fe80000100800 */
[----:B------:R4:W-:Y:S01]  /*28d00*/  STL [R1+0x8b8], R148 ;  /* 0x0008b89401007387 */ /* 0x0009e20000100800 */
[----:B-1----:R-:W-:-:S02]  /*28d10*/  IMAD.MOV.U32 R4, RZ, RZ, R148 ;  /* 0x000000ffff047224 */ /* 0x002fc400078e0094 */
[----:B------:R-:W-:Y:S01]  /*28d20*/  IMAD.MOV.U32 R5, RZ, RZ, R149 ;  /* 0x000000ffff057224 */ /* 0x000fe200078e0095 */
[----:B------:R-:W-:Y:S04]  /*28d30*/  STL [R1+0x8b4], R149 ;  /* 0x0008b49501007387 */ /* 0x000fe80000100800 */
[----:B------:R1:W-:Y:S04]  /*28d40*/  STL [R1+0x8d8], R6 ;  /* 0x0008d80601007387 */ /* 0x0003e80000100800 */
[----:B------:R-:W-:Y:S04]  /*28d50*/  STL [R1+0x8d4], R7 ;  /* 0x0008d40701007387 */ /* 0x000fe80000100800 */
[----:B------:R4:W-:Y:S04]  /*28d60*/  LDGSTS.E [R0+0x17600], desc[UR48][R4.64], P0 ;  /* 0x1760000004007fae */ /* 0x0009e80008121870 */
[----:B------:R-:W-:Y:S04]  /*28d70*/  STL [R1+0x8f8], R2 ;  /* 0x0008f80201007387 */ /* 0x000fe80000100800 */
[----:B------:R1:W-:Y:S01]  /*28d80*/  STL [R1+0x8f4], R3 ;  /* 0x0008f40301007387 */ /* 0x0003e20000100800 */
[----:B----4-:R-:W-:-:S03]  /*28d90*/  IMAD.MOV.U32 R4, RZ, RZ, R6 ;  /* 0x000000ffff047224 */ /* 0x010fc600078e0006 */
[----:B------:R-:W4:Y:S01]  /*28da0*/  LDL.LU R148, [R1+0x200] ;  /* 0x0002000001947983 */ /* 0x000f220000300800 */
[----:B------:R-:W-:-:S03]  /*28db0*/  IMAD.MOV.U32 R5, RZ, RZ, R7 ;  /* 0x000000ffff057224 */ /* 0x000fc600078e0007 */
[----:B-1----:R-:W2:Y:S04]  /*28dc0*/  LDL.LU R6, [R1+0x21c] ;  /* 0x00021c0001067983 */ /* 0x002ea80000300800 */
[----:B------:R1:W-:Y:S02]  /*28dd0*/  LDGSTS.E [R0+0x17a00], desc[UR48][R4.64], P0 ;  /* 0x17a0000004007fae */ /* 0x0003e40008121870 */
[----:B-1----:R-:W-:Y:S02]  /*28de0*/  IMAD.MOV.U32 R5, RZ, RZ, R3 ;  /* 0x000000ffff057224 */ /* 0x002fe400078e0003 */
[----:B------:R-:W2:Y:S04]  /*28df0*/  LDL.LU R3, [R1+0x220] ;  /* 0x0002200001037983 */ /* 0x000ea80000300800 */
[----:B------:R-:W2:Y:S04]  /*28e00*/  LDL.LU R149, [R1+0x23c] ;  /* 0x00023c0001957983 */ /* 0x000ea80000300800 */
[----:B------:R-:W2:Y:S01]  /*28e10*/  LDL.LU R7, [R1+0x240] ;  /* 0x0002400001077983 */ /* 0x000ea20000300800 */
[----:B------:R-:W-:Y:S01]  /*28e20*/  IADD3 R197, P1, R197, UR10, RZ ;  /* 0x0000000ac5c57c10 */ /* 0x000fe2000ff3e0ff */
[----:B------:R-:W-:Y:S01]  /*28e30*/  IMAD.MOV.U32 R4, RZ, RZ, R2 ;  /* 0x000000ffff047224 */ /* 0x000fe200078e0002 */
[----:B------:R-:W-:-:S02]  /*28e40*/  LOP3.LUT R2, R8, 0x60, RZ, 0x3c, !PT ;  /* 0x0000006008027812 */ /* 0x000fc400078e3cff */
[----:B------:R-:W-:Y:S02]  /*28e50*/  IADD3.X R196, R196, UR44, RZ, P1, !PT ;  /* 0x0000002cc4c47c10 */ /* 0x000fe40008ffe4ff */
[----:B------:R-:W-:Y:S01]  /*28e60*/  IADD3 R205, P2, R205, UR10, RZ ;  /* 0x0000000acdcd7c10 */ /* 0x000fe2000ff5e0ff */
[----:B------:R1:W-:Y:S01]  /*28e70*/  LDGSTS.E [R0+0x17e00], desc[UR48][R4.64], P0 ;  /* 0x17e0000004007fae */ /* 0x0003e20008121870 */
[----:B------:R-:W-:Y:S02]  /*28e80*/  IADD3 R213, P1, R213, UR10, RZ ;  /* 0x0000000ad5d57c10 */ /* 0x000fe4000ff3e0ff */
[----:B------:R-:W-:Y:S02]  /*28e90*/  IADD3.X R204, R204, UR44, RZ, P2, !PT ;  /* 0x0000002ccccc7c10 */ /* 0x000fe400097fe4ff */
[----:B------:R-:W-:Y:S01]  /*28ea0*/  IADD3.X R212, R212, UR44, RZ, P1, !PT ;  /* 0x0000002cd4d47c10 */ /* 0x000fe20008ffe4ff */
[----:B-1----:R-:W-:Y:S02]  /*28eb0*/  VIADD R0, R2, UR5 ;  /* 0x0000000502007c36 */ /* 0x002fe40008000000 */
[----:B------:R-:W-:-:S02]  /*28ec0*/  IMAD.MOV.U32 R4, RZ, RZ, R197 ;  /* 0x000000ffff047224 */ /* 0x000fc400078e00c5 */
[----:B------:R-:W-:Y:S01]  /*28ed0*/  IMAD.MOV.U32 R5, RZ, RZ, R196 ;  /* 0x000000ffff057224 */ /* 0x000fe200078e00c4 */
[----:B------:R-:W-:Y:S01]  /*28ee0*/  IADD3 R221, P2, R221, UR10, RZ ;  /* 0x0000000adddd7c10 */ /* 0x000fe2000ff5e0ff */
[----:B------:R-:W2:Y:S04]  /*28ef0*/  LDL.LU R2, [R1+0x260] ;  /* 0x0002600001027983 */ /* 0x000ea80000300800 */
[----:B------:R1:W-:Y:S01]  /*28f00*/  LDGSTS.E [R0+0x300], desc[UR48][R4.64], P0 ;  /* 0x0030000004007fae */ /* 0x0003e20008121870 */
[----:B------:R-:W-:Y:S02]  /*28f10*/  IADD3.X R220, R220, UR44, RZ, P2, !PT ;  /* 0x0000002cdcdc7c10 */ /* 0x000fe400097fe4ff */
[----:B------:R-:W-:Y:S01]  /*28f20*/  IADD3 R229, P1, R229, UR10, RZ ;  /* 0x0000000ae5e57c10 */ /* 0x000fe2000ff3e0ff */
[----:B------:R-:W2:Y:S01]  /*28f30*/  LDL.LU R150, [R1+0x280] ;  /* 0x0002800001967983 */ /* 0x000ea20000300800 */
        /* <DEDUP_REMOVED lines=18> */
[----:B------:R1:W-:Y:S02]  /*29060*/  LDGSTS.E [R0+0x1700], desc[UR48][R4.64], P0 ;  /* 0x0170000004007fae */ /* 0x0003e40008121870 */
[----:B-1----:R-:W-:Y:S01]  /*29070*/  IMAD.MOV.U32 R4, RZ, RZ, R245 ;  /* 0x000000ffff047224 */ /* 0x002fe200078e00f5 */
[----:B---3--:R-:W-:-:S05]  /*29080*/  IADD3.X R244, R244, UR44, RZ, P1, !PT ;  /* 0x0000002cf4f47c10 */ /* 0x008fca0008ffe4ff */
[----:B------:R-:W-:-:S05]  /*29090*/  IMAD.MOV.U32 R5, RZ, RZ, R244 ;  /* 0x000000ffff057224 */ /* 0x000fca00078e00f4 */
[----:B------:R1:W-:Y:S01]  /*290a0*/  LDGSTS.E [R0+0x1b00], desc[UR48][R4.64], P0 ;  /* 0x01b0000004007fae */ /* 0x0003e20008121870 */
[----:B----4-:R-:W-:-:S04]  /*290b0*/  IADD3 R148, P2, R148, UR10, RZ ;  /* 0x0000000a94947c10 */ /* 0x010fc8000ff5e0ff */
[----:B--2---:R-:W-:Y:S01]  /*290c0*/  IADD3.X R252, R252, UR44, RZ, P2, !PT ;  /* 0x0000002cfcfc7c10 */ /* 0x004fe200097fe4ff */
[----:B------:R2:W-:Y:S01]  /*290d0*/  STL [R1+0x200], R148 ;  /* 0x0002009401007387 */ /* 0x0005e20000100800 */
[----:B-1----:R-:W-:-:S03]  /*290e0*/  IMAD.MOV.U32 R4, RZ, RZ, R148 ;  /* 0x000000ffff047224 */ /* 0x002fc600078e0094 */
[----:B------:R-:W-:-:S05]  /*290f0*/  IMAD.MOV.U32 R5, RZ, RZ, R252 ;  /* 0x000000ffff057224 */ /* 0x000fca00078e00fc */
[----:B------:R1:W-:Y:S04]  /*29100*/  LDGSTS.E [R0+0x1f00], desc[UR48][R4.64], P0 ;  /* 0x01f0000004007fae */ /* 0x0003e80008121870 */
[----:B--2---:R-:W2:Y:S01]  /*29110*/  LDL.LU R148, [R1+0x25c] ;  /* 0x00025c0001947983 */ /* 0x004ea20000300800 */
[----:B------:R-:W-:-:S03]  /*29120*/  IADD3 R3, P1, R3, UR10, RZ ;  /* 0x0000000a03037c10 */ /* 0x000fc6000ff3e0ff */
[----:B------:R-:W3:Y:S01]  /*29130*/  LDL.LU R151, [R1+0x27c] ;  /* 0x00027c0001977983 */ /* 0x000ee20000300800 */
        /* <DEDUP_REMOVED lines=8> */
[----:B----4-:R-:W4:Y:S04]  /*291c0*/  LDL.LU R3, [R1+0x2a0] ;  /* 0x0002a00001037983 */ /* 0x010f280000300800 */
[----:B------:R1:W-:Y:S04]  /*291d0*/  STL [R1+0x23c], R149 ;  /* 0x00023c9501007387 */ /* 0x0003e80000100800 */
[----:B------:R1:W-:Y:S04]  /*291e0*/  LDGSTS.E [R0+0x2300], desc[UR48][R4.64], P0 ;  /* 0x0230000004007fae */ /* 0x0003e80008121870 */
[----:B-1----:R-:W4:Y:S01]  /*291f0*/  LDL.LU R6, [R1+0x2c0] ;  /* 0x0002c00001067983 */ /* 0x002f220000300800 */
[----:B------:R-:W-:-:S03]  /*29200*/  IMAD.MOV.U32 R4, RZ, RZ, R7 ;  /* 0x000000ffff047224 */ /* 0x000fc600078e0007 */
[----:B------:R-:W4:Y:S01]  /*29210*/  LDL.LU R7, [R1+0x29c] ;  /* 0x00029c0001077983 */ /* 0x000f220000300800 */
[----:B------:R-:W-:-:S03]  /*29220*/  IMAD.MOV.U32 R5, RZ, RZ, R149 ;  /* 0x000000ffff057224 */ /* 0x000fc600078e0095 */
[----:B------:R-:W4:Y:S01]  /*29230*/  LDL.LU R149, [R1+0x2bc] ;  /* 0x0002bc0001957983 */ /* 0x000f220000300800 */
[----:B------:R-:W-:Y:S02]  /*29240*/  IADD3 R2, P1, R2, UR10, RZ ;  /* 0x0000000a02027c10 */ /* 0x000fe4000ff3e0ff */
[----:B------:R-:W-:Y:S01]  /*29250*/  IADD3 R150, P2, R150, UR10, RZ ;  /* 0x0000000a96967c10 */ /* 0x000fe2000ff5e0ff */
[----:B------:R1:W-:Y:S04]  /*29260*/  LDGSTS.E [R0+0x2700], desc[UR48][R4.64], P0 ;  /* 0x0270000004007fae */ /* 0x0003e80008121870 */
[----:B------:R3:W-:Y:S01]  /*29270*/  STL [R1+0x260], R2 ;  /* 0x0002600201007387 */ /* 0x0007e20000100800 */
[----:B-1----:R-:W-:Y:S01]  /*29280*/  IMAD.MOV.U32 R4, RZ, RZ, R2 ;  /* 0x000000ffff047224 */ /* 0x002fe200078e0002 */
[----:B--2---:R-:W-:-:S02]  /*29290*/  IADD3.X R148, R148, UR44, RZ, P1, !PT ;  /* 0x0000002c94947c10 */ /* 0x004fc40008ffe4ff */
[----:B---3--:R-:W-:-:S03]  /*292a0*/  IADD3.X R151, R151, UR44, RZ, P2, !PT ;  /* 0x0000002c97977c10 */ /* 0x008fc600097fe4ff */
[----:B------:R-:W-:Y:S01]  /*292b0*/  IMAD.MOV.U32 R5, RZ, RZ, R148 ;  /* 0x000000ffff057224 */ /* 0x000fe200078e0094 */
[----:B------:R1:W-:Y:S04]  /*292c0*/  STL [R1+0x25c], R148 ;  /* 0x00025c9401007387 */ /* 0x0003e80000100800 */
[----:B------:R2:W-:Y:S04]  /*292d0*/  STL [R1+0x280], R150 ;  /* 0x0002809601007387 */ /* 0x0005e80000100800 */
[----:B------:R-:W3:Y:S04]  /*292e0*/  LDL.LU R2, [R1+0x2e0] ;  /* 0x0002e00001027983 */ /* 0x000ee80000300800 */
[----:B------:R2:W-:Y:S04]  /*292f0*/  STL [R1+0x27c], R151 ;  /* 0x00027c9701007387 */ /* 0x0005e80000100800 */
[----:B------:R2:W-:Y:S01]  /*29300*/  LDGSTS.E [R0+0x2b00], desc[UR48][R4.64], P0 ;  /* 0x02b0000004007fae */ /* 0x0005e20008121870 */
[----:B----4-:R-:W-:-:S03]  /*29310*/  IADD3 R3, P1, R3, UR10, RZ ;  /* 0x0000000a03037c10 */ /* 0x010fc6000ff3e0ff */
[----:B-1----:R-:W4:Y:S01]  /*29320*/  LDL.LU R148, [R1+0x300] ;  /* 0x0003000001947983 */ /* 0x002f220000300800 */
[----:B--2---:R-:W-:Y:S02]  /*29330*/  IMAD.MOV.U32 R4, RZ, RZ, R150 ;  /* 0x000000ffff047224 */ /* 0x004fe400078e0096 */
[----:B------:R-:W-:Y:S01]  /*29340*/  IMAD.MOV.U32 R5, RZ, RZ, R151 ;  /* 0x000000ffff057224 */ /* 0x000fe200078e0097 */
[----:B------:R-:W2:Y:S01]  /*29350*/  LDL.LU R150, [R1+0x2dc] ;  /* 0x0002dc0001967983 */ /* 0x000ea20000300800 */
[----:B------:R-:W-:-:S03]  /*29360*/  IADD3 R6, P2, R6, UR10, RZ ;  /* 0x0000000a06067c10 */ /* 0x000fc6000ff5e0ff */
[----:B------:R-:W2:Y:S04]  /*29370*/  LDL.LU R151, [R1+0x2fc] ;  /* 0x0002fc0001977983 */ /* 0x000ea80000300800 */
        /* <DEDUP_REMOVED lines=8> */
[----:B------:R-:W2:Y:S04]  /*29400*/  LDL.LU R3, [R1+0x320] ;  /* 0x0003200001037983 */ /* 0x000ea80000300800 */
[----:B------:R1:W-:Y:S04]  /*29410*/  STL [R1+0x2bc], R149 ;  /* 0x0002bc9501007387 */ /* 0x0003e80000100800 */
[----:B------:R1:W-:Y:S04]  /*29420*/  LDGSTS.E [R0+0x3300], desc[UR48][R4.64], P0 ;  /* 0x0330000004007fae */ /* 0x0003e80008121870 */
[----:B------:R-:W2:Y:S01]  /*29430*/  LDL.LU R7, [R1+0x340] ;  /* 0x0003400001077983 */ /* 0x000ea20000300800 */
[----:B-1----:R-:W-:-:S03]  /*29440*/  IMAD.MOV.U32 R4, RZ, RZ, R6 ;  /* 0x000000ffff047224 */ /* 0x002fc600078e0006 */
[----:B------:R-:W2:Y:S01]  /*29450*/  LDL.LU R6, [R1+0x31c] ;  /* 0x00031c0001067983 */ /* 0x000ea20000300800 */
[----:B------:R-:W-:-:S03]  /*29460*/  IMAD.MOV.U32 R5, RZ, RZ, R149 ;  /* 0x000000ffff057224 */ /* 0x000fc600078e0095 */
[----:B------:R-:W2:Y:S04]  /*29470*/  LDL.LU R149, [R1+0x33c] ;  /* 0x00033c0001957983 */ /* 0x000ea80000300800 */
[----:B------:R1:W-:Y:S01]  /*29480*/  LDGSTS.E [R0+0x3700], desc[UR48][R4.64], P0 ;  /* 0x0370000004007fae */ /* 0x0003e20008121870 */
[----:B---3--:R-:W-:-:S05]  /*29490*/  IADD3 R2, P1, R2, UR10, RZ ;  /* 0x0000000a02027c10 */ /* 0x008fca000ff3e0ff */
[----:B------:R3:W-:Y:S01]  /*294a0*/  STL [R1+0x2e0], R2 ;  /* 0x0002e00201007387 */ /* 0x0007e20000100800 */
[----:B-1----:R-:W-:Y:S01]  /*294b0*/  IMAD.MOV.U32 R4, RZ, RZ, R2 ;  /* 0x000000ffff047224 */ /* 0x002fe200078e0002 */
[----:B----4-:R-:W-:Y:S02]  /*294c0*/  IADD3 R148, P2, R148, UR10, RZ ;  /* 0x0000000a94947c10 */ /* 0x010fe4000ff5e0ff */
[----:B--2---:R-:W-:Y:S02]  /*294d0*/  IADD3.X R150, R150, UR44, RZ, P1, !PT ;  /* 0x0000002c96967c10 */ /* 0x004fe40008ffe4ff */
        /* <DEDUP_REMOVED lines=8> */
[----:B------:R-:W-:Y:S01]  /*29560*/  IADD3 R3, P1, R3, UR10, RZ ;  /* 0x0000000a03037c10 */ /* 0x000fe2000ff3e0ff */
[----:B----4-:R-:W-:-:S02]  /*29570*/  IMAD.MOV.U32 R4, RZ, RZ, R148 ;  /* 0x000000ffff047224 */ /* 0x010fc400078e0094 */
[----:B------:R-:W-:Y:S01]  /*29580*/  IMAD.MOV.U32 R5, RZ, RZ, R151 ;  /* 0x000000ffff057224 */ /* 0x000fe200078e0097 */
[----:B--2---:R-:W2:Y:S01]  /*29590*/  LDL.LU R148, [R1+0x35c] ;  /* 0x00035c0001947983 */ /* 0x004ea20000300800 */
[----:B------:R-:W-:-:S03]  /*295a0*/  IADD3 R7, P2, R7, UR10, RZ ;  /* 0x0000000a07077c10 */ /* 0x000fc6000ff5e0ff */
[----:B------:R-:W4:Y:S04]  /*295b0*/  LDL.LU R151, [R1+0x37c] ;  /* 0x00037c0001977983 */ /* 0x000f280000300800 */
        /* <DEDUP_REMOVED lines=12> */
[----:B-1----:R-:W-:-:S03]  /*29680*/  IMAD.MOV.U32 R4, RZ, RZ, R7 ;  /* 0x000000ffff047224 */ /* 0x002fc600078e0007 */
[----:B------:R-:W4:Y:S01]  /*29690*/  LDL.LU R7, [R1+0x39c] ;  /* 0x00039c0001077983 */ /* 0x000f220000300800 */
[----:B------:R-:W-:-:S03]  /*296a0*/  IMAD.MOV.U32 R5, RZ, RZ, R149 ;  /* 0x000000ffff057224 */ /* 0x000fc600078e0095 */
[----:B------:R-:W4:Y:S04]  /*296b0*/  LDL.LU R149, [R1+0x3bc] ;  /* 0x0003bc0001957983 */ /* 0x000f280000300800 */
[----:B------:R1:W-:Y:S01]  /*296c0*/  LDGSTS.E [R0+0x4700], desc[UR48][R4.64], P0 ;  /* 0x0470000004007fae */ /* 0x0003e20008121870 */
[----:B---3--:R-:W-:-:S05]  /*296d0*/  IADD3 R2, P1, R2, UR10, RZ ;  /* 0x0000000a02027c10 */ /* 0x008fca000ff3e0ff */
[----:B------:R3:W-:Y:S01]  /*296e0*/  STL [R1+0x360], R2 ;  /* 0x0003600201007387 */ /* 0x0007e20000100800 */
[----:B-1----:R-:W-:Y:S01]  /*296f0*/  IMAD.MOV.U32 R4, RZ, RZ, R2 ;  /* 0x000000ffff047224 */ /* 0x002fe200078e0002 */
[----:B------:R-:W-:Y:S02]  /*29700*/  IADD3 R150, P2, R150, UR10, RZ ;  /* 0x0000000a96967c10 */ /* 0x000fe4000ff5e0ff */
[----:B--2---:R-:W-:Y:S02]  /*29710*/  IADD3.X R148, R148, UR44, RZ, P1, !PT ;  /* 0x0000002c94947c10 */ /* 0x004fe40008ffe4ff */
[----:B----4-:R-:W-:-:S03]  /*29720*/  IADD3.X R151, R151, UR44, RZ, P2, !PT ;  /* 0x0000002c97977c10 */ /* 0x010fc600097fe4ff */
        /* <DEDUP_REMOVED lines=8> */
[----:B--2---:R-:W-:-:S02]  /*297b0*/  IMAD.MOV.U32 R4, RZ, RZ, R150 ;  /* 0x000000ffff047224 */ /* 0x004fc400078e0096 */
[----:B------:R-:W-:Y:S01]  /*297c0*/  IMAD.MOV.U32 R5, RZ, RZ, R151 ;  /* 0x000000ffff057224 */ /* 0x000fe200078e0097 */
[----:B------:R-:W2:Y:S01]  /*297d0*/  LDL.LU R150, [R1+0x3dc] ;  /* 0x0003dc0001967983 */ /* 0x000ea20000300800 */
[----:B------:R-:W-:-:S03]  /*297e0*/  IADD3 R6, P2, R6, UR10, RZ ;  /* 0x0000000a06067c10 */ /* 0x000fc6000ff5e0ff */
[----:B----4-:R-:W4:Y:S04]  /*297f0*/  LDL.LU R151, [R1+0x3fc] ;  /* 0x0003fc0001977983 */ /* 0x010f280000300800 */
        /* <DEDUP_REMOVED lines=241> */
[----:B------:R-:W-:Y:S04]  /*2a710*/  STL [R1+0x700], R148 ;  /* 0x0007009401007387 */ /* 0x000fe80000100800 */
[----:B---3--:R-:W2:Y:S04]  /*2a720*/  LDL.LU R2, [R1+0x760] ;  /* 0x0007600001027983 */ /* 0x008ea80000300800 */
[----:B------:R3:W-:Y:S04]  /*2a730*/  STL [R1+0x6fc], R151 ;  /* 0x0006fc9701007387 */ /* 0x0007e80000100800 */
[----:B------:R4:W-:Y:S04]  /*2a740*/  LDGSTS.E [R0+0x13b00], desc[UR48][R4.64], P0 ;  /* 0x13b0000004007fae */ /* 0x0009e80008121870 */
[----:B-1----:R-:W2:Y:S01]  /*2a750*/  LDL.LU R150, [R1+0x780] ;  /* 0x0007800001967983 */ /* 0x002ea20000300800 */
[----:B------:R-:W-:Y:S01]  /*2a760*/  IADD3 R3, P1, R3, UR10, RZ ;  /* 0x0000000a03037c10 */ /* 0x000fe2000ff3e0ff */
[----:B----4-:R-:W-:-:S02]  /*2a770*/  IMAD.MOV.U32 R4, RZ, RZ, R148 ;  /* 0x000000ffff047224 */ /* 0x010fc400078e0094 */
[----:B------:R-:W-:Y:S02]  /*2a780*/  IMAD.MOV.U32 R5, RZ, RZ, R151 ;  /* 0x000000ffff057224 */ /* 0x000fe400078e0097 */
[----:B---3--:R-:W3:Y:S01]  /*2a790*/  LDL.LU R151, [R1+0x75c] ;  /* 0x00075c0001977983 */ /* 0x008ee20000300800 */
        /* <DEDUP_REMOVED lines=19> */
[----:B--2---:R-:W-:-:S05]  /*2a8d0*/  IADD3 R2, P1, R2, UR10, RZ ;  /* 0x0000000a02027c10 */ /* 0x004fca000ff3e0ff */
[----:B-1----:R-:W-:Y:S01]  /*2a8e0*/  IMAD.MOV.U32 R4, RZ, RZ, R2 ;  /* 0x000000ffff047224 */ /* 0x002fe200078e0002 */
[----:B------:R-:W-:Y:S02]  /*2a8f0*/  IADD3 R150, P2, R150, UR10, RZ ;  /* 0x0000000a96967c10 */ /* 0x000fe4000ff5e0ff */
[----:B---3--:R-:W-:Y:S02]  /*2a900*/  IADD3.X R151, R151, UR44, RZ, P1, !PT ;  /* 0x0000002c97977c10 */ /* 0x008fe40008ffe4ff */
[----:B----4-:R-:W-:-:S03]  /*2a910*/  IADD3.X R148, R148, UR44, RZ, P2, !PT ;  /* 0x0000002c94947c10 */ /* 0x010fc600097fe4ff */
[----:B------:R-:W-:Y:S01]  /*2a920*/  IMAD.MOV.U32 R5, RZ, RZ, R151 ;  /* 0x000000ffff057224 */ /* 0x000fe200078e0097 */
[----:B------:R-:W-:Y:S04]  /*2a930*/  STL [R1+0x760], R2 ;  /* 0x0007600201007387 */ /* 0x000fe80000100800 */
[----:B------:R1:W-:Y:S04]  /*2a940*/  LDGSTS.E [R0+0x14b00], desc[UR48][R4.64], P0 ;  /* 0x14b0000004007fae */ /* 0x0003e80008121870 */
[----:B------:R2:W-:Y:S04]  /*2a950*/  STL [R1+0x75c], R151 ;  /* 0x00075c9701007387 */ /* 0x0005e80000100800 */
[----:B------:R-:W-:Y:S01]  /*2a960*/  STL [R1+0x780], R150 ;  /* 0x0007809601007387 */ /* 0x000fe20000100800 */
[----:B-1----:R-:W-:-:S02]  /*2a970*/  IMAD.MOV.U32 R4, RZ, RZ, R150 ;  /* 0x000000ffff047224 */ /* 0x002fc400078e0096 */
[----:B------:R-:W-:Y:S01]  /*2a980*/  IMAD.MOV.U32 R5, RZ, RZ, R148 ;  /* 0x000000ffff057224 */ /* 0x000fe200078e0094 */
[----:B--2---:R-:W2:Y:S01]  /*2a990*/  LDL.LU R151, [R1+0x7e0] ;  /* 0x0007e00001977983 */ /* 0x004ea20000300800 */
[----:B------:R-:W-:-:S03]  /*2a9a0*/  IADD3 R3, P1, R3, UR10, RZ ;  /* 0x0000000a03037c10 */ /* 0x000fc6000ff3e0ff */
[----:B------:R1:W-:Y:S04]  /*2a9b0*/  LDGSTS.E [R0+0x14f00], desc[UR48][R4.64], P0 ;  /* 0x14f0000004007fae */ /* 0x0003e80008121870 */
[----:B------:R3:W-:Y:S04]  /*2a9c0*/  STL [R1+0x77c], R148 ;  /* 0x00077c9401007387 */ /* 0x0007e80000100800 */
[----:B------:R-:W4:Y:S01]  /*2a9d0*/  LDL.LU R2, [R1+0x800] ;  /* 0x0008000001027983 */ /* 0x000f220000300800 */
[----:B------:R-:W-:Y:S01]  /*2a9e0*/  IADD3 R6, P2, R6, UR10, RZ ;  /* 0x0000000a06067c10 */ /* 0x000fe2000ff5e0ff */
[----:B-1----:R-:W-:-:S02]  /*2a9f0*/  IMAD.MOV.U32 R4, RZ, RZ, R3 ;  /* 0x000000ffff047224 */ /* 0x002fc400078e0003 */
[----:B---3--:R-:W5:Y:S04]  /*2aa00*/  LDL.LU R148, [R1+0xdfc] ;  /* 0x000dfc0001947983 */ /* 0x008f680000300800 */
[----:B------:R-:W3:Y:S01]  /*2aa10*/  LDL.LU R150, [R1+0x7fc] ;  /* 0x0007fc0001967983 */ /* 0x000ee20000300800 */
[----:B------:R-:W-:Y:S02]  /*2aa20*/  IADD3.X R7, R7, UR44, RZ, P1, !PT ;  /* 0x0000002c07077c10 */ /* 0x000fe40008ffe4ff */
[----:B------:R-:W-:-:S03]  /*2aa30*/  IADD3.X R149, R149, UR44, RZ, P2, !PT ;  /* 0x0000002c95957c10 */ /* 0x000fc600097fe4ff */
[----:B------:R-:W-:Y:S01]  /*2aa40*/  IMAD.MOV.U32 R5, RZ, RZ, R7 ;  /* 0x000000ffff057224 */ /* 0x000fe200078e0007 */
[----:B------:R-:W-:Y:S04]  /*2aa50*/  STL [R1+0x7a0], R3 ;  /* 0x0007a00301007387 */ /* 0x000fe80000100800 */
[----:B------:R1:W-:Y:S04]  /*2aa60*/  STL [R1+0x79c], R7 ;  /* 0x00079c0701007387 */ /* 0x0003e80000100800 */
[----:B------:R1:W-:Y:S04]  /*2aa70*/  LDGSTS.E [R0+0x15300], desc[UR48][R4.64], P0 ;  /* 0x1530000004007fae */ /* 0x0003e80008121870 */
[----:B------:R-:W-:Y:S04]  /*2aa80*/  STL [R1+0x7c0], R6 ;  /* 0x0007c00601007387 */ /* 0x000fe80000100800 */
[----:B-1----:R-:W3:Y:S01]  /*2aa90*/  LDL.LU R7, [R1+0x820] ;  /* 0x0008200001077983 */ /* 0x002ee20000300800 */
[----:B------:R-:W-:-:S02]  /*2aaa0*/  IMAD.MOV.U32 R4, RZ, RZ, R6 ;  /* 0x000000ffff047224 */ /* 0x000fc400078e0006 */
[----:B------:R-:W-:Y:S01]  /*2aab0*/  IMAD.MOV.U32 R5, RZ, RZ, R149 ;  /* 0x000000ffff057224 */ /* 0x000fe200078e0095 */
[----:B------:R1:W-:Y:S04]  /*2aac0*/  STL [R1+0x7bc], R149 ;  /* 0x0007bc9501007387 */ /* 0x0003e80000100800 */
[----:B------:R-:W3:Y:S04]  /*2aad0*/  LDL.LU R3, [R1+0x840] ;  /* 0x0008400001037983 */ /* 0x000ee80000300800 */
[----:B------:R2:W-:Y:S04]  /*2aae0*/  LDGSTS.E [R0+0x15700], desc[UR48][R4.64], P0 ;  /* 0x1570000004007fae */ /* 0x0005e80008121870 */
[----:B-1----:R-:W5:Y:S04]  /*2aaf0*/  LDL.LU R149, [R1+0xdf8] ;  /* 0x000df80001957983 */ /* 0x002f680000300800 */
[----:B------:R-:W3:Y:S04]  /*2ab00*/  LDL.LU R6, [R1+0x83c] ;  /* 0x00083c0001067983 */ /* 0x000ee80000300800 */
[----:B------:R-:W3:Y:S01]  /*2ab10*/  LDL.LU R5, [R1+0x7dc] ;  /* 0x0007dc0001057983 */ /* 0x000ee20000300800 */
[----:B--2---:R-:W-:-:S05]  /*2ab20*/  IADD3 R151, P1, R151, UR10, RZ ;  /* 0x0000000a97977c10 */ /* 0x004fca000ff3e0ff */
[----:B------:R-:W-:Y:S01]  /*2ab30*/  IMAD.MOV.U32 R4, RZ, RZ, R151 ;  /* 0x000000ffff047224 */ /* 0x000fe200078e0097 */
[----:B----4-:R-:W-:Y:S01]  /*2ab40*/  IADD3 R2, P2, R2, UR10, RZ ;  /* 0x0000000a02027c10 */ /* 0x010fe2000ff5e0ff */
[----:B------:R1:W-:Y:S03]  /*2ab50*/  STL [R1+0x7e0], R151 ;  /* 0x0007e09701007387 */ /* 0x0003e60000100800 */
[----:B---3--:R-:W-:Y:S02]  /*2ab60*/  IADD3.X R150, R150, UR44, RZ, P2, !PT ;  /* 0x0000002c96967c10 */ /* 0x008fe400097fe4ff */
[----:B------:R-:W-:-:S05]  /*2ab70*/  IADD3.X R5, R5, UR44, RZ, P1, !PT ;  /* 0x0000002c05057c10 */ /* 0x000fca0008ffe4ff */
[----:B------:R2:W-:Y:S04]  /*2ab80*/  STL [R1+0x7dc], R5 ;  /* 0x0007dc0501007387 */ /* 0x0005e80000100800 */
[----:B------:R3:W-:Y:S04]  /*2ab90*/  LDGSTS.E [R0+0x15b00], desc[UR48][R4.64], P0 ;  /* 0x15b0000004007fae */ /* 0x0007e80008121870 */
[----:B------:R-:W-:Y:S04]  /*2aba0*/  STL [R1+0x800], R2 ;  /* 0x0008000201007387 */ /* 0x000fe80000100800 */
[----:B-1----:R-:W4:Y:S01]  /*2abb0*/  LDL.LU R151, [R1+0x880] ;  /* 0x0008800001977983 */ /* 0x002f220000300800 */
[----:B---3--:R-:W-:-:S02]  /*2abc0*/  IMAD.MOV.U32 R4, RZ, RZ, R2 ;  /* 0x000000ffff047224 */ /* 0x008fc400078e0002 */
[----:B--2---:R-:W-:Y:S01]  /*2abd0*/  IMAD.MOV.U32 R5, RZ, RZ, R150 ;  /* 0x000000ffff057224 */ /* 0x004fe200078e0096 */
[----:B------:R1:W-:Y:S04]  /*2abe0*/  STL [R1+0x7fc], R150 ;  /* 0x0007fc9601007387 */ /* 0x0003e80000100800 */
[----:B------:R2:W-:Y:S04]  /*2abf0*/  LDGSTS.E [R0+0x15f00], desc[UR48][R4.64], P0 ;  /* 0x15f0000004007fae */ /* 0x0005e80008121870 */
[----:B-1----:R-:W3:Y:S04]  /*2ac00*/  LDL.LU R150, [R1+0x87c] ;  /* 0x00087c0001967983 */ /* 0x002ee80000300800 */
[----:B------:R-:W3:Y:S04]  /*2ac10*/  LDL.LU R2, [R1+0x8c0] ;  /* 0x0008c00001027983 */ /* 0x000ee80000300800 */
[----:B------:R-:W4:Y:S01]  /*2ac20*/  LDL.LU R5, [R1+0x81c] ;  /* 0x00081c0001057983 */ /* 0x000f220000300800 */
[----:B------:R-:W-:-:S02]  /*2ac30*/  IADD3 R7, P1, R7, UR10, RZ ;  /* 0x0000000a07077c10 */ /* 0x000fc4000ff3e0ff */
[----:B------:R-:W-:-:S03]  /*2ac40*/  IADD3 R3, P2, R3, UR10, RZ ;  /* 0x0000000a03037c10 */ /* 0x000fc6000ff5e0ff */
[----:B--2---:R-:W-:Y:S01]  /*2ac50*/  IMAD.MOV.U32 R4, RZ, RZ, R7 ;  /* 0x000000ffff047224 */ /* 0x004fe200078e0007 */
[----:B------:R-:W-:Y:S01]  /*2ac60*/  IADD3.X R6, R6, UR44, RZ, P2, !PT ;  /* 0x0000002c06067c10 */ /* 0x000fe200097fe4ff */
[----:B------:R1:W-:Y:S01]  /*2ac70*/  STL [R1+0x820], R7 ;  /* 0x0008200701007387 */ /* 0x0003e20000100800 */
[----:B----4-:R-:W-:-:S05]  /*2ac80*/  IADD3.X R5, R5, UR44, RZ, P1, !PT ;  /* 0x0000002c05057c10 */ /* 0x010fca0008ffe4ff */
[----:B------:R2:W-:Y:S04]  /*2ac90*/  STL [R1+0x81c], R5 ;  /* 0x00081c0501007387 */ /* 0x0005e80000100800 */
[----:B------:R4:W-:Y:S04]  /*2aca0*/  LDGSTS.E [R0+0x16300], desc[UR48][R4.64], P0 ;  /* 0x1630000004007fae */ /* 0x0009e80008121870 */
[----:B------:R-:W-:Y:S04]  /*2acb0*/  STL [R1+0x840], R3 ;  /* 0x0008400301007387 */ /* 0x000fe80000100800 */
[----:B-1----:R-:W3:Y:S01]  /*2acc0*/  LDL.LU R7, [R1+0x8bc] ;  /* 0x0008bc0001077983 */ /* 0x002ee20000300800 */
[----:B----4-:R-:W-:-:S02]  /*2acd0*/  IMAD.MOV.U32 R4, RZ, RZ, R3 ;  /* 0x000000ffff047224 */ /* 0x010fc400078e0003 */
[----:B--2---:R-:W-:Y:S01]  /*2ace0*/  IMAD.MOV.U32 R5, RZ, RZ, R6 ;  /* 0x000000ffff057224 */ /* 0x004fe200078e0006 */
[----:B------:R1:W-:Y:S04]  /*2acf0*/  STL [R1+0x83c], R6 ;  /* 0x00083c0601007387 */ /* 0x0003e80000100800 */
[----:B------:R2:W-:Y:S04]  /*2ad00*/  LDGSTS.E [R0+0x16700], desc[UR48][R4.64], P0 ;  /* 0x1670000004007fae */ /* 0x0005e80008121870 */
[----:B-1----:R-:W4:Y:S04]  /*2ad10*/  LDL.LU R6, [R1+0x8fc] ;  /* 0x0008fc0001067983 */ /* 0x002f280000300800 */
[----:B------:R-:W4:Y:S04]  /*2ad20*/  LDL.LU R3, [R1+0x900] ;  /* 0x0009000001037983 */ /* 0x000f280000300800 */
[----:B------:R-:W4:Y:S04]  /*2ad30*/  LDL.LU R4, [R1+0x85c] ;  /* 0x00085c0001047983 */ /* 0x000f280000300800 */
[----:B------:R-:W2:Y:S01]  /*2ad40*/  LDL.LU R5, [R1+0x860] ;  /* 0x0008600001057983 */ /* 0x000ea20000300800 */
[----:B------:R-:W-:-:S04]  /*2ad50*/  IADD3 R151, P2, R151, UR10, RZ ;  /* 0x0000000a97977c10 */ /* 0x000fc8000ff5e0ff */
[----:B---3--:R-:W-:Y:S02]  /*2ad60*/  IADD3.X R150, R150, UR44, RZ, P2, !PT ;  /* 0x0000002c96967c10 */ /* 0x008fe400097fe4ff */
[----:B--2---:R-:W-:-:S04]  /*2ad70*/  IADD3 R5, P1, R5, UR10, RZ ;  /* 0x0000000a05057c10 */ /* 0x004fc8000ff3e0ff */
[----:B----4-:R-:W-:Y:S01]  /*2ad80*/  IADD3.X R4, R4, UR44, RZ, P1, !PT ;  /* 0x0000002c04047c10 */ /* 0x010fe20008ffe4ff */
[----:B------:R1:W-:Y:S04]  /*2ad90*/  STL [R1+0x860], R5 ;  /* 0x0008600501007387 */ /* 0x0003e80000100800 */
[----:B------:R2:W-:Y:S01]  /*2ada0*/  STL [R1+0x85c], R4 ;  /* 0x00085c0401007387 */ /* 0x0005e20000100800 */
[----:B-1----:R-:W-:-:S04]  /*2adb0*/  LOP3.LUT R5, R5, R4, RZ, 0x3c, !PT ;  /* 0x0000000405057212 */ /* 0x002fc800078e3cff */
[----:B--2---:R-:W-:-:S04]  /*2adc0*/  LOP3.LUT R4, R5, R4, RZ, 0x3c, !PT ;  /* 0x0000000405047212 */ /* 0x004fc800078e3cff */
[----:B------:R-:W-:Y:S01]  /*2add0*/  LOP3.LUT R5, R5, R4, RZ, 0x3c, !PT ;  /* 0x0000000405057212 */ /* 0x000fe200078e3cff */
[----:B------:R-:W-:Y:S04]  /*2ade0*/  STL [R1+0x880], R151 ;  /* 0x0008809701007387 */ /* 0x000fe80000100800 */
[----:B------:R1:W-:Y:S04]  /*2adf0*/  LDGSTS.E [R0+0x16b00], desc[UR48][R4.64], P0 ;  /* 0x16b0000004007fae */ /* 0x0003e80008121870 */
[----:B------:R2:W-:Y:S01]  /*2ae00*/  STL [R1+0x87c], R150 ;  /* 0x00087c9601007387 */ /* 0x0005e20000100800 */
[----:B-1----:R-:W-:-:S02]  /*2ae10*/  IMAD.MOV.U32 R4, RZ, RZ, R151 ;  /* 0x000000ffff047224 */ /* 0x002fc400078e0097 */
[----:B------:R-:W-:Y:S02]  /*2ae20*/  IMAD.MOV.U32 R5, RZ, RZ, R150 ;  /* 0x000000ffff057224 */ /* 0x000fe400078e0096 */
[----:B--2---:R-:W5:Y:S04]  /*2ae30*/  LDL.LU R150, [R1+0xdf4] ;  /* 0x000df40001967983 */ /* 0x004f680000300800 */
[----:B------:R-:W5:Y:S04]  /*2ae40*/  LDL.LU R151, [R1+0xdf0] ;  /* 0x000df00001977983 */ /* 0x000f680000300800 */
[----:B------:R1:W-:Y:S04]  /*2ae50*/  LDGSTS.E [R0+0x16f00], desc[UR48][R4.64], P0 ;  /* 0x16f0000004007fae */ /* 0x0003e80008121870 */
[----:B------:R-:W2:Y:S04]  /*2ae60*/  LDL.LU R4, [R1+0x89c] ;  /* 0x00089c0001047983 */ /* 0x000ea80000300800 */
[----:B------:R-:W1:Y:S01]  /*2ae70*/  LDL.LU R5, [R1+0x8a0] ;  /* 0x0008a00001057983 */ /* 0x000e620000300800 */
[----:B------:R-:W-:-:S04]  /*2ae80*/  IADD3 R2, P2, R2, UR10, RZ ;  /* 0x0000000a02027c10 */ /* 0x000fc8000ff5e0ff */
[----:B------:R-:W-:Y:S02]  /*2ae90*/  IADD3.X R7, R7, UR44, RZ, P2, !PT ;  /* 0x0000002c07077c10 */ /* 0x000fe400097fe4ff */
[----:B-1----:R-:W-:-:S04]  /*2aea0*/  IADD3 R5, P1, R5, UR10, RZ ;  /* 0x0000000a05057c10 */ /* 0x002fc8000ff3e0ff */
[----:B--2---:R-:W-:Y:S01]  /*2aeb0*/  IADD3.X R4, R4, UR44, RZ, P1, !PT ;  /* 0x0000002c04047c10 */ /* 0x004fe20008ffe4ff */
        /* <DEDUP_REMOVED lines=16> */
[----:B------:R-:W-:Y:S01]  /*2afc0*/  IADD3.X R6, R6, UR44, RZ, P2, !PT ;  /* 0x0000002c06067c10 */ /* 0x000fe200097fe4ff */
[----:B------:R-:W-:Y:S02]  /*2afd0*/  UISETP.NE.U32.AND UP0, UPT, UR16, UR46, UPT ;  /* 0x0000002e1000728c */ /* 0x000fe4000bf05070 */
[----:B------:R-:W-:Y:S01]  /*2afe0*/  UMOV UR5, UR16 ;  /* 0x0000001000057c82 */ /* 0x000fe20008000000 */
        /* <DEDUP_REMOVED lines=11> */
[----:B--2---:R-:W1:Y:S01]  /*2b0a0*/  S2R R6, SR_TID.X ;  /* 0x0000000000067919 */ /* 0x004e620000002100 */
[----:B------:R-:W-:-:S05]  /*2b0b0*/  IMAD.MOV.U32 R4, RZ, RZ, R3 ;  /* 0x000000ffff047224 */ /* 0x000fca00078e0003 */
[----:B------:R2:W-:Y:S01]  /*2b0c0*/  LDGSTS.E [R0+0x17f00], desc[UR48][R4.64], P0 ;  /* 0x17f0000004007fae */ /* 0x0005e20008121870 */
[----:B------:R-:W-:-:S03]  /*2b0d0*/  PLOP3.LUT P0, PT, PT, PT, UP0, 0x80, 0x0 ;  /* 0x000000000000781c */ /* 0x000fc60003f0f008 */
[----:B------:R-:W0:Y:S01]  /*2b0e0*/  LDGDEPBAR ;  /* 0x00000000000079af */ /* 0x000e220000000000 */
[----:B-1----:R-:W-:-:S04]  /*2b0f0*/  SHF.R.U32.HI R6, RZ, 0x6, R6 ;  /* 0x00000006ff067819 */ /* 0x002fc80000011606 */
[----:B------:R-:W-:-:S05]  /*2b100*/  SGXT.U32 R6, R6, 0x1 ;  /* 0x000000010606781a */ /* 0x000fca0000000000 */
[----:B--2---:R-:W-:Y:S05]  /*2b110*/  @P0 BRA `(.L_x_1) ;  /* 0xffffff4000d40947 */ /* 0x004fea000383ffff */
.L_x_0:
[----:B------:R-:W2:Y:S01]  /*2b120*/  LDL.LU R252, [R1+0x960] ;  /* 0x0009600001fc7983 */ /* 0x000ea20000300800 */
[----:B------:R-:W-:-:S04]  /*2b130*/  DEPBAR.LE SB0, 0x0 ;  /* 0x000080000000791a */ /* 0x000fc80000000000 */
[----:B-----5:R1:W-:Y:S01]  /*2b140*/  STL [R1+0xdfc], R151 ;  /* 0x000dfc9701007387 */ /* 0x0203e20000100800 */
[----:B------:R-:W-:Y:S01]  /*2b150*/  ULDC UR4, c[0x0][0x22c] ;  /* 0x00008b0000047ab9 */ /* 0x000fe20000000800 */
[----:B------:R-:W-:Y:S01]  /*2b160*/  ULDC UR5, c[0x0][0x22c] ;  /* 0x00008b0000057ab9 */ /* 0x000fe20000000800 */
[----:B------:R-:W-:Y:S01]  /*2b170*/  ULDC.64 UR8, c[0x0][0x220] ;  /* 0x0000880000087ab9 */ /* 0x000fe20000000a00 */
[----:B------:R-:W3:Y:S01]  /*2b180*/  S2R R0, SR_TID.X ;  /* 0x0000000000007919 */ /* 0x000ee20000002100 */
[----:B-1----:R-:W4:Y:S04]  /*2b190*/  LDL.LU R151, [R1+0x964] ;  /* 0x0009640001977983 */ /* 0x002f280000300800 */
[----:B------:R-:W2:Y:S01]  /*2b1a0*/  LDL.LU R6, [R1+0x9ec] ;  /* 0x0009ec0001067983 */ /* 0x000ea20000300800 */
[----:B------:R-:W1:Y:S01]  /*2b1b0*/  S2R R3, SR_TID.X ;  /* 0x0000000000037919 */ /* 0x000e620000002100 */
[----:B---3--:R-:W-:-:S02]  /*2b1c0*/  IMAD.SHL.U32 R4, R0, 0x8, RZ ;  /* 0x0000000800047824 */ /* 0x008fc400078e00ff */
[----:B------:R-:W-:-:S03]  /*2b1d0*/  IMAD.SHL.U32 R0, R0, 0x80, RZ ;  /* 0x0000008000007824 */ /* 0x000fc600078e00ff */
[----:B------:R-:W-:Y:S02]  /*2b1e0*/  LOP3.LUT R4, R4, 0x380, RZ, 0xc0, !PT ;  /* 0x0000038004047812 */ /* 0x000fe400078ec0ff */
[----:B------:R-:W-:-:S04]  /*2b1f0*/  LOP3.LUT R0, R0, 0x400, RZ, 0xc0, !PT ;  /* 0x0000040000007812 */ /* 0x000fc800078ec0ff */
[----:B------:R-:W-:Y:S02]  /*2b200*/  IADD3 R0, R4, UR47, R0 ;  /* 0x0000002f04007c10 */ /* 0x000fe4000fffe000 */
[----:B------:R-:W3:Y:S01]  /*2b210*/  LDL.LU R4, [R1+0x9e8] ;  /* 0x0009e80001047983 */ /* 0x000ee20000300800 */
[----:B-1----:R-:W-:-:S05]  /*2b220*/  IMAD.SHL.U32 R3, R3, 0x10, RZ ;  /* 0x0000001003037824 */ /* 0x002fca00078e00ff */
[----:B------:R-:W-:Y:S01]  /*2b230*/  LOP3.LUT R5, R3, 0x70, RZ, 0xc0, !PT ;  /* 0x0000007003057812 */ /* 0x000fe200078ec0ff */
[----:B------:R-:W-:Y:S06]  /*2b240*/  BAR.SYNC.DEFER_BLOCKING 0x0 ;  /* 0x0000000000007b1d */ /* 0x000fec0000010000 */
[----:B----4-:R-:W-:Y:S01]  /*2b250*/  STL.64 [R1+0xff8], R150 ;  /* 0x000ff89601007387 */ /* 0x010fe20000100a00 */
[----:B--2---:R-:W-:Y:S01]  /*2b260*/  ISETP.GE.AND P0, PT, R151, R252, PT ;  /* 0x000000fc9700720c */ /* 0x004fe20003f06270 */
[----:B------:R-:W-:Y:S01]  /*2b270*/  IMAD.IADD R0, R5, 0x1, R0 ;  /* 0x0000000105007824 */ /* 0x000fe200078e0200 */
[----:B------:R-:W-:Y:S01]  /*2b280*/  LOP3.LUT R3, R3, 0x7f0, RZ, 0xc0, !PT ;  /* 0x000007f003037812 */ /* 0x000fe200078ec0ff */
[----:B------:R-:W-:Y:S01]  /*2b290*/  STL.64 [R1+0xff0], R148 ;  /* 0x000ff09401007387 */ /* 0x000fe20000100a00 */
[----:B------:R-:W1:Y:S03]  /*2b2a0*/  LDC R252, c[0x0][0x248] ;  /* 0x00009200fffc7b82 */ /* 0x000e660000000800 */
        /* <DEDUP_REMOVED lines=62> */
[----:B--2---:R-:W2:Y:S04]  /*2b690*/  LDL.LU R24, [R1] ;  /* 0x0000000001187983 */ /* 0x004ea80000300800 */
[----:B------:R-:W2:Y:S04]  /*2b6a0*/  LDL.LU R25, [R1+0x4] ;  /* 0x0000040001197983 */ /* 0x000ea80000300800 */
[----:B------:R-:W2:Y:S04]  /*2b6b0*/  LDL.LU R26, [R1+0x8] ;  /* 0x00000800011a7983 */ /* 0x000ea80000300800 */
[----:B------:R-:W2:Y:S04]  /*2b6c0*/  LDL.LU R27, [R1+0xc] ;  /* 0x00000c00011b7983 */ /* 0x000ea80000300800 */
[----:B------:R-:W4:Y:S04]  /*2b6d0*/  LDL.LU R28, [R1+0x10] ;  /* 0x00001000011c7983 */ /* 0x000f280000300800 */
        /* <DEDUP_REMOVED lines=70> */
[----:B------:R-:W4:Y:S01]  /*2bb40*/  LDL.LU R99, [R1+0x12c] ;  /* 0x00012c0001637983 */ /* 0x000f220000300800 */
[----:B------:R-:W-:Y:S01]  /*2bb50*/  ISETP.LT.AND P6, PT, R6, UR4, !P0 ;  /* 0x0000000406007c0c */ /* 0x000fe2000c7c1270 */
[----:B------:R-:W-:-:S02]  /*2bb60*/  ULDC UR4, c[0x0][0x244] ;  /* 0x0000910000047ab9 */ /* 0x000fc40000000800 */
[----:B------:R-:W4:Y:S01]  /*2bb70*/  LDL.LU R100, [R1+0x130] ;  /* 0x0001300001647983 */ /* 0x000f220000300800 */
[----:B---3--:R-:W-:-:S03]  /*2bb80*/  ISETP.LT.AND P1, PT, R4, UR5, !P0 ;  /* 0x0000000504007c0c */ /* 0x008fc6000c721270 */
[----:B------:R-:W3:Y:S04]  /*2bb90*/  LDL.LU R101, [R1+0x134] ;  /* 0x0001340001657983 */ /* 0x000ee80000300800 */
[----:B--2---:R-:W-:Y:S01]  /*2bba0*/  STSM.16.M88.4 [R0], R24 ;  /* 0x0000001800007844 */ /* 0x004fe20000000200 */
[----:B------:R-:W-:Y:S06]  /*2bbb0*/  BAR.SYNC.DEFER_BLOCKING 0x0 ;  /* 0x0000000000007b1d */ /* 0x000fec0000010000 */
[----:B------:R-:W3:Y:S04]  /*2bbc0*/  LDL.LU R102, [R1+0x138] ;  /* 0x0001380001667983 */ /* 0x000ee80000300800 */
[----:B------:R-:W3:Y:S04]  /*2bbd0*/  LDL.LU R103, [R1+0x13c] ;  /* 0x00013c0001677983 */ /* 0x000ee80000300800 */
[----:B------:R-:W2:Y:S04]  /*2bbe0*/  LDL.LU R104, [R1+0x140] ;  /* 0x0001400001687983 */ /* 0x000ea80000300800 */
[----:B------:R-:W2:Y:S04]  /*2bbf0*/  LDL.LU R105, [R1+0x144] ;  /* 0x0001440001697983 */ /* 0x000ea80000300800 */
[----:B------:R-:W1:Y:S01]  /*2bc00*/  LDS.128 R4, [R3+UR47] ;  /* 0x0000002f03047984 */ /* 0x000e620008000c00 */
[----:B------:R-:W-:Y:S06]  /*2bc10*/  BAR.SYNC.DEFER_BLOCKING 0x0 ;  /* 0x0000000000007b1d */ /* 0x000fec0000010000 */
[----:B------:R-:W2:Y:S04]  /*2bc20*/  LDL.LU R106, [R1+0x148] ;  /* 0x00014800016a7983 */ /* 0x000ea80000300800 */
        /* <DEDUP_REMOVED lines=23> */
[----:B----4-:R-:W-:Y:S04]  /*2bda0*/  STSM.16.M88.4 [R0], R28 ;  /* 0x0000001c00007844 */ /* 0x010fe80000000200 */
[----:B------:R-:W4:Y:S04]  /*2bdb0*/  LDL.LU R130, [R1+0x1a8] ;  /* 0x0001a80001827983 */ /* 0x000f280000300800 */
[----:B------:R-:W4:Y:S01]  /*2bdc0*/  LDL.LU R131, [R1+0x1ac] ;  /* 0x0001ac0001837983 */ /* 0x000f220000300800 */
[----:B------:R-:W-:Y:S06]  /*2bdd0*/  BAR.SYNC.DEFER_BLOCKING 0x0 ;  /* 0x0000000000007b1d */ /* 0x000fec0000010000 */
        /* <DEDUP_REMOVED lines=20> */
[----:B-1----:R-:W-:Y:S04]  /*2bf20*/  STL.64 [R1+0x200], R4 ;  /* 0x0002000401007387 */ /* 0x002fe80000100a00 */
[----:B------:R-:W-:Y:S04]  /*2bf30*/  STL.64 [R1+0x208], R6 ;  /* 0x0002080601007387 */ /* 0x000fe80000100a00 */
[----:B------:R-:W1:Y:S01]  /*2bf40*/  LDS.128 R4, [R3+UR47] ;  /* 0x0000002f03047984 */ /* 0x000e620008000c00 */
[----:B------:R-:W-:Y:S06]  /*2bf50*/  BAR.SYNC.DEFER_BLOCKING 0x0 ;  /* 0x0000000000007b1d */ /* 0x000fec0000010000 */
[----:B------:R-:W-:Y:S02]  /*2bf60*/  STSM.16.M88.4 [R0], R32 ;  /* 0x0000002000007844 */ /* 0x000fe40000000200 */
[----:B------:R-:W-:Y:S06]  /*2bf70*/  BAR.SYNC.DEFER_BLOCKING 0x0 ;  /* 0x0000000000007b1d */ /* 0x000fec0000010000 */
[----:B------:R-:W1:Y:S02]  /*2bf80*/  LDS.128 R248, [R3+UR47] ;  /* 0x0000002f03f87984 */ /* 0x000e640008000c00 */
[----:B------:R-:W-:Y:S06]  /*2bf90*/  BAR.SYNC.DEFER_BLOCKING 0x0 ;  /* 0x0000000000007b1d */ /* 0x000fec0000010000 */
[----:B-1----:R-:W-:Y:S04]  /*2bfa0*/  STL.64 [R1], R4 ;  /* 0x0000000401007387 */ /* 0x002fe80000100a00 */
[----:B------:R-:W-:Y:S04]  /*2bfb0*/  STL.64 [R1+0x8], R6 ;  /* 0x0000080601007387 */ /* 0x000fe80000100a00 */
[----:B------:R-:W-:Y:S04]  /*2bfc0*/  STL [R1+0xdf8], R250 ;  /* 0x000df8fa01007387 */ /* 0x000fe80000100800 */
[----:B------:R-:W-:Y:S04]  /*2bfd0*/  STL.64 [R1+0xdf0], R248 ;  /* 0x000df0f801007387 */ /* 0x000fe80000100a00 */
[----:B------:R1:W-:Y:S02]  /*2bfe0*/  STL [R1+0xde8], R251 ;  /* 0x000de8fb01007387 */ /* 0x0003e40000100800 */
[----:B-1----:R-:W1:Y:S02]  /*2bff0*/  S2R R251, SR_TID.X ;  /* 0x0000000000fb7919 */ /* 0x002e640000002100 */
[----:B------:R-:W-:Y:S01]  /*2c000*/  STSM.16.M88.4 [R0], R36 ;  /* 0x0000002400007844 */ /* 0x000fe20000000200 */
[----:B-1----:R-:W-:-:S05]  /*2c010*/  IMAD.SHL.U32 R251, R251, 0x10, RZ ;  /* 0x00000010fbfb7824 */ /* 0x002fca00078e00ff */
[----:B------:R-:W-:Y:S01]  /*2c020*/  LOP3.LUT R251, R251, 0x7f0, RZ, 0xc0, !PT ;  /* 0x000007f0fbfb7812 */ /* 0x000fe200078ec0ff */
[----:B------:R-:W-:Y:S06]  /*2c030*/  BAR.SYNC.DEFER_BLOCKING 0x0 ;  /* 0x0000000000007b1d */ /* 0x000fec0000010000 */
[----:B------:R-:W1:Y:S02]  /*2c040*/  LDS.128 R244, [R251+UR47] ;  /* 0x0000002ffbf47984 */ /* 0x000e640008000c00 */
[----:B------:R-:W-:Y:S06]  /*2c050*/  BAR.SYNC.DEFER_BLOCKING 0x0 ;  /* 0x0000000000007b1d */ /* 0x000fec0000010000 */
[----:B------:R-:W-:Y:S02]  /*2c060*/  STSM.16.M88.4 [R0], R40 ;  /* 0x0000002800007844 */ /* 0x000fe40000000200 */
        /* <DEDUP_REMOVED lines=59> */
[----:B---3--:R-:W-:Y:S02]  /*2c420*/  STSM.16.M88.4 [R0], R100 ;  /* 0x0000006400007844 */ /* 0x008fe40000000200 */
[----:B------:R-:W-:Y:S06]  /*2c430*/  BAR.SYNC.DEFER_BLOCKING 0x0 ;  /* 0x0000000000007b1d */ /* 0x000fec0000010000 */
[----:B------:R-:W3:Y:S02]  /*2c440*/  LDS.128 R192, [R251+UR47] ;  /* 0x0000002ffbc07984 */ /* 0x000ee40008000c00 */
[----:B------:R-:W-:Y:S06]  /*2c450*/  BAR.SYNC.DEFER_BLOCKING 0x0 ;  /* 0x0000000000007b1d */ /* 0x000fec0000010000 */
[----:B--2---:R-:W-:Y:S02]  /*2c460*/  STSM.16.M88.4 [R0], R104 ;  /* 0x0000006800007844 */ /* 0x004fe40000000200 */
[----:B------:R-:W-:Y:S06]  /*2c470*/  BAR.SYNC.DEFER_BLOCKING 0x0 ;  /* 0x0000000000007b1d */ /* 0x000fec0000010000 */
[----:B------:R-:W2:Y:S02]  /*2c480*/  LDS.128 R196, [R251+UR47] ;  /* 0x0000002ffbc47984 */ /* 0x000ea40008000c00 */
[----:B------:R-:W-:Y:S06]  /*2c490*/  BAR.SYNC.DEFER_BLOCKING 0x0 ;  /* 0x0000000000007b1d */ /* 0x000fec0000010000 */
[----:B------:R-:W-:Y:S02]  /*2c4a0*/  STSM.16.M88.4 [R0], R108 ;  /* 0x0000006c00007844 */ /* 0x000fe40000000200 */
        /* <DEDUP_REMOVED lines=19> */
[----:B----4-:R-:W-:Y:S02]  /*2c5e0*/  STSM.16.M88.4 [R0], R128 ;  /* 0x0000008000007844 */ /* 0x010fe40000000200 */
[----:B------:R-:W-:Y:S06]  /*2c5f0*/  BAR.SYNC.DEFER_BLOCKING 0x0 ;  /* 0x0000000000007b1d */ /* 0x000fec0000010000 */
[----:B------:R-:W4:Y:S02]  /*2c600*/  LDS.128 R220, [R251+UR47] ;  /* 0x0000002ffbdc7984 */ /* 0x000f240008000c00 */
[----:B------:R-:W-:Y:S06]  /*2c610*/  BAR.SYNC.DEFER_BLOCKING 0x0 ;  /* 0x0000000000007b1d */ /* 0x000fec0000010000 */
[----:B------:R-:W-:Y:S02]  /*2c620*/  STSM.16.M88.4 [R0], R132 ;  /* 0x0000008400007844 */ /* 0x000fe40000000200 */
        /* <DEDUP_REMOVED lines=15> */
[----:B------:R1:W-:Y:S02]  /*2c720*/  STSM.16.M88.4 [R0], R148 ;  /* 0x0000009400007844 */ /* 0x0003e40000000200 */
[----:B------:R-:W-:Y:S06]  /*2c730*/  BAR.SYNC.DEFER_BLOCKING 0x0 ;  /* 0x0000000000007b1d */ /* 0x000fec0000010000 */
[----:B-1----:R-:W3:Y:S04]  /*2c740*/  LDL.LU.64 R150, [R1+0xff8] ;  /* 0x000ff80001967983 */ /* 0x002ee80000300a00 */
[----:B------:R-:W2:Y:S04]  /*2c750*/  LDL.LU.64 R148, [R1+0xff0] ;  /* 0x000ff00001947983 */ /* 0x000ea80000300a00 */
[----:B------:R-:W4:Y:S04]  /*2c760*/  LDL.LU.64 R146, [R1+0xfe8] ;  /* 0x000fe80001927983 */ /* 0x000f280000300a00 */
[----:B------:R-:W4:Y:S04]  /*2c770*/  LDL.LU.64 R144, [R1+0xfe0] ;  /* 0x000fe00001907983 */ /* 0x000f280000300a00 */
[----:B------:R-:W2:Y:S04]  /*2c780*/  LDL.LU.64 R142, [R1+0xfd8] ;  /* 0x000fd800018e7983 */ /* 0x000ea80000300a00 */
        /* <DEDUP_REMOVED lines=9> */
[----:B------:R-:W3:Y:S04]  /*2c820*/  LDL.LU.64 R122, [R1+0xf88] ;  /* 0x000f8800017a7983 */ /* 0x000ee80000300a00 */
[----:B------:R-:W3:Y:S04]  /*2c830*/  LDL.LU.64 R120, [R1+0xf80] ;  /* 0x000f800001787983 */ /* 0x000ee80000300a00 */
        /* <DEDUP_REMOVED lines=48> */
[----:B------:R-:W1:Y:S01]  /*2cb40*/  LDS.128 R240, [R251+UR47] ;  /* 0x0000002ffbf07984 */ /* 0x000e620008000c00 */
[----:B------:R-:W-:Y:S06]  /*2cb50*/  BAR.SYNC.DEFER_BLOCKING 0x0 ;  /* 0x0000000000007b1d */ /* 0x000fec0000010000 */
[----:B------:R-:W4:Y:S04]  /*2cb60*/  LDL.LU R248, [R1+0x968] ;  /* 0x0009680001f87983 */ /* 0x000f280000300800 */
[----:B---3--:R-:W-:Y:S01]  /*2cb70*/  STSM.16.M88.4 [R0], R24 ;  /* 0x0000001800007844 */ /* 0x008fe20000000200 */
[----:B------:R-:W-:Y:S06]  /*2cb80*/  BAR.SYNC.DEFER_BLOCKING 0x0 ;  /* 0x0000000000007b1d */ /* 0x000fec0000010000 */
[----:B------:R-:W3:Y:S02]  /*2cb90*/  LDS.128 R24, [R251+UR47] ;  /* 0x0000002ffb187984 */ /* 0x000ee40008000c00 */
[----:B------:R-:W-:Y:S06]  /*2cba0*/  BAR.SYNC.DEFER_BLOCKING 0x0 ;  /* 0x0000000000007b1d */ /* 0x000fec0000010000 */
[----:B--2---:R-:W-:Y:S02]  /*2cbb0*/  STSM.16.M88.4 [R0], R28 ;  /* 0x0000001c00007844 */ /* 0x004fe40000000200 */
        /* <DEDUP_REMOVED lines=94> */
[----:B------:R-:W-:Y:S01]  /*2d1a0*/  BAR.SYNC.DEFER_BLOCKING 0x0 ;  /* 0x0000000000007b1d */ /* 0x000fe20000010000 */
[----:B------:R-:W-:-:S05]  /*2d1b0*/  IMAD R249, R151, UR4, RZ ;  /* 0x0000000497f97c24 */ /* 0x000fca000f8e02ff */
[----:B------:R-:W3:Y:S04]  /*2d1c0*/  LDL.LU R151, [R1+0xdfc] ;  /* 0x000dfc0001977983 */ /* 0x000ee80000300800 */
[----:B------:R-:W-:Y:S01]  /*2d1d0*/  STSM.16.M88.4 [R0], R124 ;  /* 0x0000007c00007844 */ /* 0x000fe20000000200 */
[-C--:B------:R-:W-:Y:S01]  /*2d1e0*/  IMAD R250, R248, R252.reuse, RZ ;  /* 0x000000fcf8fa7224 */ /* 0x080fe200078e02ff */
[----:B------:R-:W-:Y:S01]  /*2d1f0*/  ULDC UR4, c[0x0][0x22c] ;  /* 0x00008b0000047ab9 */ /* 0x000fe20000000800 */
        /* <DEDUP_REMOVED lines=20> */
[----:B-1----:R-:W-:-:S05]  /*2d340*/  IMAD R144, R2, R252, RZ ;  /* 0x000000fc02907224 */ /* 0x002fca00078e02ff */
[----:B------:R-:W-:Y:S01]  /*2d350*/  STL [R1+0x14], R144 ;  /* 0x0000149001007387 */ /* 0x000fe20000100800 */
[----:B------:R-:W-:Y:S06]  /*2d360*/  BAR.SYNC.DEFER_BLOCKING 0x0 ;  /* 0x0000000000007b1d */ /* 0x000fec0000010000 */
[----:B------:R-:W2:Y:S04]  /*2d370*/  LDL.LU R252, [R1+0x14] ;  /* 0x0000140001fc7983 */ /* 0x000ea80000300800 */
[----:B------:R1:W4:Y:S01]  /*2d380*/  LDS.128 R144, [R251+UR47] ;  /* 0x0000002ffb907984 */ /* 0x0003220008000c00 */
[----:B------:R-:W-:Y:S06]  /*2d390*/  BAR.SYNC.DEFER_BLOCKING 0x0 ;  /* 0x0000000000007b1d */ /* 0x000fec0000010000 */
[----:B-1----:R-:W4:Y:S04]  /*2d3a0*/  LDL.LU R251, [R1+0x974] ;  /* 0x0009740001fb7983 */ /* 0x002f280000300800 */
[----:B---3--:R1:W-:Y:S04]  /*2d3b0*/  STSM.16.M88.4 [R0], R148 ;  /* 0x0000009400007844 */ /* 0x0083e80000000200 */
[----:B-1----:R-:W3:Y:S04]  /*2d3c0*/  LDL.LU R151, [R1+0x96c] ;  /* 0x00096c0001977983 */ /* 0x002ee80000300800 */
[----:B------:R-:W4:Y:S04]  /*2d3d0*/  LDL.LU R150, [R1+0x200] ;  /* 0x0002000001967983 */ /* 0x000f280000300800 */
[----:B------:R-:W4:Y:S01]  /*2d3e0*/  LDL.LU R0, [R1+0x970] ;  /* 0x0009700001007983 */ /* 0x000f220000300800 */
[----:B------:R-:W-:Y:S01]  /*2d3f0*/  BAR.SYNC.DEFER_BLOCKING 0x0 ;  /* 0x0000000000007b1d */ /* 0x000fe20000010000 */
[----:B------:R-:W-:-:S02]  /*2d400*/  LEA R3, P3, R249, UR8, 0x2 ;  /* 0x00000008f9037c11 */ /* 0x000fc4000f8610ff */
[----:B------:R-:W-:Y:S02]  /*2d410*/  ISETP.LT.AND P2, PT, R2, UR6, !P0 ;  /* 0x0000000602007c0c */ /* 0x000fe4000c741270 */
[----:B------:R-:W-:Y:S01]  /*2d420*/  ISETP.LT.AND P5, PT, R248, UR4, !P0 ;  /* 0x00000004f8007c0c */ /* 0x000fe2000c7a1270 */
[----:B------:R-:W-:Y:S01]  /*2d430*/  ULDC UR4, c[0x0][0x22c] ;  /* 0x00008b0000047ab9 */ /* 0x000fe20000000800 */
[----:B------:R-:W-:Y:S02]  /*2d440*/  LEA.HI.X.SX32 R2, R249, UR9, 0x2, P3 ;  /* 0x00000009f9027c11 */ /* 0x000fe400098f16ff */
[----:B------:R-:W-:-:S04]  /*2d450*/  LEA R148, P3, R250, R3, 0x2 ;  /* 0x00000003fa947211 */ /* 0x000fc800078610ff */
[----:B------:R-:W-:Y:S02]  /*2d460*/  LEA.HI.X.SX32 R149, R250, R2, 0x2, P3 ;  /* 0x00000002fa957211 */ /* 0x000fe400018f16ff */
[----:B------:R-:W4:Y:S01]  /*2d470*/  LDL.LU R250, [R1+0xdf8] ;  /* 0x000df80001fa7983 */ /* 0x000f220000300800 */
[----:B--2---:R-:W-:-:S04]  /*2d480*/  LEA R248, P4, R252, R3, 0x2 ;  /* 0x00000003fcf87211 */ /* 0x004fc800078810ff */
[----:B------:R-:W-:Y:S02]  /*2d490*/  LEA.HI.X.SX32 R249, R252, R2, 0x2, P4 ;  /* 0x00000002fcf97211 */ /* 0x000fe400020f16ff */
[----:B------:R-:W1:Y:S01]  /*2d4a0*/  LDC R252, c[0x0][0x248] ;  /* 0x00009200fffc7b82 */ /* 0x000e620000000800 */
[C---:B---3--:R-:W-:Y:S01]  /*2d4b0*/  ISETP.LT.AND P4, PT, R151.reuse, UR4, !P0 ;  /* 0x0000000497007c0c */ /* 0x048fe2000c781270 */
[----:B------:R-:W-:Y:S01]  /*2d4c0*/  ULDC UR4, c[0x0][0x22c] ;  /* 0x00008b0000047ab9 */ /* 0x000fe20000000800 */
[-C--:B-1----:R-:W-:Y:S01]  /*2d4d0*/  IMAD R151, R151, R252.reuse, RZ ;  /* 0x000000fc97977224 */ /* 0x082fe200078e02ff */
[----:B----4-:R1:W-:Y:S01]  /*2d4e0*/  @P2 STG.E desc[UR48][R248.64], R150 ;  /* 0x00000096f8002986 */ /* 0x0103e2000c101930 */
[C---:B------:R-:W-:Y:S01]  /*2d4f0*/  ISETP.LT.AND P3, PT, R0.reuse, UR4, !P0 ;  /* 0x0000000400007c0c */ /* 0x040fe2000c761270 */
[----:B------:R-:W-:Y:S01]  /*2d500*/  IMAD R0, R0, R252, RZ ;  /* 0x000000fc00007224 */ /* 0x000fe200078e02ff */
[----:B------:R-:W-:Y:S01]  /*2d510*/  ULDC UR4, c[0x0][0x22c] ;  /* 0x00008b0000047ab9 */ /* 0x000fe20000000800 */
[----:B-1----:R-:W2:Y:S04]  /*2d520*/  LDL.LU.64 R248, [R1+0xdf0] ;  /* 0x000df00001f87983 */ /* 0x002ea80000300a00 */
[----:B------:R-:W3:Y:S01]  /*2d530*/  LDL.LU R252, [R1+0x204] ;  /* 0x0002040001fc7983 */ /* 0x000ee20000300800 */
[----:B------:R-:W-:-:S04]  /*2d540*/  LEA R150, P2, R151, R3, 0x2 ;  /* 0x0000000397967211 */ /* 0x000fc800078410ff */
[----:B------:R-:W-:Y:S02]  /*2d550*/  LEA.HI.X.SX32 R151, R151, R2, 0x2, P2 ;  /* 0x0000000297977211 */ /* 0x000fe400010f16ff */
[C---:B------:R-:W-:Y:S01]  /*2d560*/  ISETP.LT.AND P2, PT, R251.reuse, UR4, !P0 ;  /* 0x00000004fb007c0c */ /* 0x040fe2000c741270 */
[----:B------:R-:W-:Y:S01]  /*2d570*/  ULDC UR4, c[0x0][0x22c] ;  /* 0x00008b0000047ab9 */ /* 0x000fe20000000800 */
[----:B---3--:R1:W-:Y:S02]  /*2d580*/  @P5 STG.E desc[UR48][R148.64], R252 ;  /* 0x000000fc94005986 */ /* 0x0083e4000c101930 */
[----:B-1----:R-:W1:Y:S01]  /*2d590*/  LDC R252, c[0x0][0x248] ;  /* 0x00009200fffc7b82 */ /* 0x002e620000000800 */
[C---:B------:R-:W-:Y:S01]  /*2d5a0*/  LEA R148, P5, R0.reuse, R3, 0x2 ;  /* 0x0000000300947211 */ /* 0x040fe200078a10ff */
[----:B-1----:R-:W-:Y:S02]  /*2d5b0*/  IMAD R149, R251, R252, RZ ;  /* 0x000000fcfb957224 */ /* 0x002fe400078e02ff */
[----:B------:R-:W3:Y:S04]  /*2d5c0*/  LDL.LU R252, [R1+0x208] ;  /* 0x0002080001fc7983 */ /* 0x000ee80000300800 */
[----:B------:R-:W4:Y:S04]  /*2d5d0*/  LDL.LU R251, [R1+0x980] ;  /* 0x0009800001fb7983 */ /* 0x000f280000300800 */
[----:B------:R1:W-:Y:S02]  /*2d5e0*/  STL [R1+0x10], R149 ;  /* 0x0000109501007387 */ /* 0x0003e40000100800 */
[----:B-1----:R-:W-:-:S02]  /*2d5f0*/  LEA.HI.X.SX32 R149, R0, R2, 0x2, P5 ;  /* 0x0000000200957211 */ /* 0x002fc400028f16ff */
[----:B------:R-:W2:Y:S04]  /*2d600*/  LDL.LU R0, [R1+0x978] ;  /* 0x0009780001007983 */ /* 0x000ea80000300800 */
[----:B---3--:R1:W-:Y:S02]  /*2d610*/  @P4 STG.E desc[UR48][R150.64], R252 ;  /* 0x000000fc96004986 */ /* 0x0083e4000c101930 */
[----:B-1----:R-:W1:Y:S01]  /*2d620*/  LDC R252, c[0x0][0x248] ;  /* 0x00009200fffc7b82 */ /* 0x002e620000000800 */
[C---:B--2---:R-:W-:Y:S01]  /*2d630*/  ISETP.LT.AND P5, PT, R0.reuse, UR4, !P0 ;  /* 0x0000000400007c0c */ /* 0x044fe2000c7a1270 */
[----:B------:R-:W-:Y:S01]  /*2d640*/  ULDC UR4, c[0x0][0x22c] ;  /* 0x00008b0000047ab9 */ /* 0x000fe20000000800 */
[----:B-1----:R-:W-:Y:S02]  /*2d650*/  IMAD R0, R0, R252, RZ ;  /* 0x000000fc00007224 */ /* 0x002fe400078e02ff */
[----:B------:R-:W2:Y:S04]  /*2d660*/  LDL.LU R252, [R1+0x10] ;  /* 0x0000100001fc7983 */ /* 0x000ea80000300800 */
[----:B------:R-:W3:Y:S04]  /*2d670*/  LDL.LU R151, [R1+0x20c] ;  /* 0x00020c0001977983 */ /* 0x000ee80000300800 */
[----:B---3--:R1:W-:Y:S04]  /*2d680*/  @P3 STG.E desc[UR48][R148.64], R151 ;  /* 0x0000009794003986 */ /* 0x0083e8000c101930 */
[----:B-1----:R-:W3:Y:S01]  /*2d690*/  LDL.LU R149, [R1+0x97c] ;  /* 0x00097c0001957983 */ /* 0x002ee20000300800 */
[----:B--2---:R-:W-:-:S04]  /*2d6a0*/  LEA R150, P4, R252, R3, 0x2 ;  /* 0x00000003fc967211 */ /* 0x004fc800078810ff */
[----:B------:R-:W-:Y:S02]  /*2d6b0*/  LEA.HI.X.SX32 R151, R252, R2, 0x2, P4 ;  /* 0x00000002fc977211 */ /* 0x000fe400020f16ff */
[----:B------:R-:W1:Y:S01]  /*2d6c0*/  LDC R252, c[0x0][0x248] ;  /* 0x00009200fffc7b82 */ /* 0x000e620000000800 */
[----:B------:R-:W-:Y:S02]  /*2d6d0*/  LEA R148, P3, R0, R3, 0x2 ;  /* 0x0000000300947211 */ /* 0x000fe400078610ff */
[C---:B---3--:R-:W-:Y:S01]  /*2d6e0*/  ISETP.LT.AND P4, PT, R149.reuse, UR4, !P0 ;  /* 0x0000000495007c0c */ /* 0x048fe2000c781270 */
[----:B-1----:R-:W-:Y:S01]  /*2d6f0*/  IMAD R149, R149, R252, RZ ;  /* 0x000000fc95957224 */ /* 0x002fe200078e02ff */
[----:B------:R-:W-:-:S04]  /*2d700*/  ULDC UR4, c[0x0][0x22c] ;  /* 0x00008b0000047ab9 */ /* 0x000fc80000000800 */
[----:B------:R1:W-:Y:S02]  /*2d710*/  STL [R1+0x10], R149 ;  /* 0x0000109501007387 */ /* 0x0003e40000100800 */
[----:B-1----:R-:W-:Y:S02]  /*2d720*/  LEA.HI.X.SX32 R149, R0, R2, 0x2, P3 ;  /* 0x0000000200957211 */ /* 0x002fe400018f16ff */
[----:B------:R-:W2:Y:S01]  /*2d730*/  LDL.LU R0, [R1] ;  /* 0x0000000001007983 */ /* 0x000ea20000300800 */
[C---:B----4-:R-:W-:Y:S01]  /*2d740*/  ISETP.LT.AND P3, PT, R251.reuse, UR4, !P0 ;  /* 0x00000004fb007c0c */ /* 0x050fe2000c761270 */
[----:B------:R-:W-:Y:S02]  /*2d750*/  ULDC UR4, c[0x0][0x22c] ;  /* 0x00008b0000047ab9 */ /* 0x000fe40000000800 */
[----:B--2---:R1:W-:Y:S02]  /*2d760*/  @P2 STG.E desc[UR48][R150.64], R0 ;  /* 0x0000000096002986 */ /* 0x0043e4000c101930 */
[----:B-1----:R-:W-:-:S02]  /*2d770*/  IMAD R0, R251, R252, RZ ;  /* 0x000000fcfb007224 */ /* 0x002fc400078e02ff */
[----:B------:R-:W2:Y:S04]  /*2d780*/  LDL.LU R252, [R1+0x10] ;  /* 0x0000100001fc7983 */ /* 0x000ea80000300800 */
[----:B------:R-:W3:Y:S04]  /*2d790*/  LDL.LU R251, [R1+0x98c] ;  /* 0x00098c0001fb7983 */ /* 0x000ee80000300800 */
[----:B------:R-:W4:Y:S04]  /*2d7a0*/  LDL.LU R151, [R1+0x4] ;  /* 0x0000040001977983 */ /* 0x000f280000300800 */
[----:B----4-:R1:W-:Y:S04]  /*2d7b0*/  @P5 STG.E desc[UR48][R148.64], R151 ;  /* 0x0000009794005986 */ /* 0x0103e8000c101930 */
[----:B-1----:R-:W4:Y:S01]  /*2d7c0*/  LDL.LU R149, [R1+0x984] ;  /* 0x0009840001957983 */ /* 0x002f220000300800 */
[----:B--2---:R-:W-:-:S04]  /*2d7d0*/  LEA R150, P2, R252, R3, 0x2 ;  /* 0x00000003fc967211 */ /* 0x004fc800078410ff */
[----:B------:R-:W-:Y:S02]  /*2d7e0*/  LEA.HI.X.SX32 R151, R252, R2, 0x2, P2 ;  /* 0x00000002fc977211 */ /* 0x000fe400010f16ff */
[----:B------:R-:W1:Y:S01]  /*2d7f0*/  LDC R252, c[0x0][0x248] ;  /* 0x00009200fffc7b82 */ /* 0x000e620000000800 */
[C---:B------:R-:W-:Y:S02]  /*2d800*/  LEA R148, P5, R0.reuse, R3, 0x2 ;  /* 0x0000000300947211 */ /* 0x040fe400078a10ff */
[C---:B----4-:R-:W-:Y:S01]  /*2d810*/  ISETP.LT.AND P2, PT, R149.reuse, UR4, !P0 ;  /* 0x0000000495007c0c */ /* 0x050fe2000c741270 */
[----:B-1----:R-:W-:Y:S01]  /*2d820*/  IMAD R149, R149, R252, RZ ;  /* 0x000000fc95957224 */ /* 0x002fe200078e02ff */
[----:B------:R-:W-:Y:S01]  /*2d830*/  ULDC UR4, c[0x0][0x22c] ;  /* 0x00008b0000047ab9 */ /* 0x000fe20000000800 */
[----:B------:R-:W2:Y:S04]  /*2d840*/  LDL.LU R252, [R1+0x8] ;  /* 0x0000080001fc7983 */ /* 0x000ea80000300800 */
[----:B------:R1:W-:Y:S02]  /*2d850*/  STL [R1], R149 ;  /* 0x0000009501007387 */ /* 0x0003e40000100800 */
[----:B-1----:R-:W-:-:S02]  /*2d860*/  LEA.HI.X.SX32 R149, R0, R2, 0x2, P5 ;  /* 0x0000000200957211 */ /* 0x002fc400028f16ff */
[----:B------:R-:W4:Y:S04]  /*2d870*/  LDL.LU R0, [R1+0x988] ;  /* 0x0009880001007983 */ /* 0x000f280000300800 */
[----:B--2---:R1:W-:Y:S02]  /*2d880*/  @P4 STG.E desc[UR48][R150.64], R252 ;  /* 0x000000fc96004986 */ /* 0x0043e4000c101930 */
[----:B-1----:R-:W1:Y:S01]  /*2d890*/  LDC R252, c[0x0][0x248] ;  /* 0x00009200fffc7b82 */ /* 0x002e620000000800 */
[C---:B----4-:R-:W-:Y:S01]  /*2d8a0*/  ISETP.LT.AND P5, PT, R0.reuse, UR4, !P0 ;  /* 0x0000000400007c0c */ /* 0x050fe2000c7a1270 */
[----:B------:R-:W-:Y:S01]  /*2d8b0*/  ULDC UR4, c[0x0][0x22c] ;  /* 0x00008b0000047ab9 */ /* 0x000fe20000000800 */
[----:B-1----:R-:W-:Y:S02]  /*2d8c0*/  IMAD R0, R0, R252, RZ ;  /* 0x000000fc00007224 */ /* 0x002fe400078e02ff */
[----:B------:R-:W2:Y:S04]  /*2d8d0*/  LDL.LU R252, [R1] ;  /* 0x0000000001fc7983 */ /* 0x000ea80000300800 */
[----:B------:R-:W4:Y:S01]  /*2d8e0*/  LDL.LU R151, [R1+0xc] ;  /* 0x00000c0001977983 */ /* 0x000f220000300800 */
[----:B--2---:R-:W-:-:S03]  /*2d8f0*/  LEA R150, P4, R252, R3, 0x2 ;  /* 0x00000003fc967211 */ /* 0x004fc600078810ff */
[----:B----4-:R1:W-:Y:S02]  /*2d900*/  @P3 STG.E desc[UR48][R148.64], R151 ;  /* 0x0000009794003986 */ /* 0x0103e4000c101930 */
[-C--:B-1----:R-:W-:Y:S02]  /*2d910*/  LEA.HI.X.SX32 R151, R252, R2.reuse, 0x2, P4 ;  /* 0x00000002fc977211 */ /* 0x082fe400020f16ff */
[----:B------:R-:W1:Y:S01]  /*2d920*/  LDC R252, c[0x0][0x248] ;  /* 0x00009200fffc7b82 */ /* 0x000e620000000800 */
[C---:B------:R-:W-:Y:S02]  /*2d930*/  LEA R148, P3, R0.reuse, R3, 0x2 ;  /* 0x0000000300947211 */ /* 0x040fe400078610ff */
[----:B---3--:R-:W-:Y:S01]  /*2d940*/  ISETP.LT.AND P4, PT, R251, UR4, !P0 ;  /* 0x00000004fb007c0c */ /* 0x008fe2000c781270 */
[----:B------:R2:W-:Y:S01]  /*2d950*/  @P2 STG.E desc[UR48][R150.64], R248 ;  /* 0x000000f896002986 */ /* 0x0005e2000c101930 */
[----:B------:R-:W-:Y:S01]  /*2d960*/  LEA.HI.X.SX32 R149, R0, R2, 0x2, P3 ;  /* 0x0000000200957211 */ /* 0x000fe200018f16ff */
[----:B------:R-:W-:-:S02]  /*2d970*/  ULDC UR4, c[0x0][0x22c] ;  /* 0x00008b0000047ab9 */ /* 0x000fc40000000800 */
[----:B------:R-:W3:Y:S04]  /*2d980*/  LDL.LU R0, [R1+0x990] ;  /* 0x0009900001007983 */ /* 0x000ee80000300800 */
[----:B------:R4:W-:Y:S01]  /*2d990*/  @P5 STG.E desc[UR48][R148.64], R249 ;  /* 0x000000f994005986 */ /* 0x0009e2000c101930 */
[----:B-1----:R-:W-:-:S04]  /*2d9a0*/  IMAD R251, R251, R252, RZ ;  /* 0x000000fcfbfb7224 */ /* 0x002fc800078e02ff */
[----:B--2---:R-:W-:Y:S02]  /*2d9b0*/  IMAD.MOV.U32 R151, RZ, RZ, R251 ;  /* 0x000000ffff977224 */ /* 0x004fe400078e00fb */
[----:B------:R-:W2:Y:S02]  /*2d9c0*/  LDL.LU R251, [R1+0xde8] ;  /* 0x000de80001fb7983 */ /* 0x000ea40000300800 */
[----:B----4-:R-:W-:Y:S01]  /*2d9d0*/  IMAD.MOV.U32 R249, RZ, RZ, R151 ;  /* 0x000000fffff97224 */ /* 0x010fe200078e0097 */
[----:B------:R-:W-:Y:S01]  /*2d9e0*/  LEA R248, P2, R151, R3, 0x2 ;  /* 0x0000000397f87211 */ /* 0x000fe200078410ff */
[----:B------:R-:W4:Y:S03]  /*2d9f0*/  LDL.LU R149, [R1+0x994] ;  /* 0x0009940001957983 */ /* 0x000f260000300800 */
[----:B------:R-:W-:Y:S01]  /*2da00*/  LEA.HI.X.SX32 R249, R249, R2, 0x2, P2 ;  /* 0x00000002f9f97211 */ /* 0x000fe200010f16ff */
[----:B------:R-:W2:Y:S04]  /*2da10*/  LDL.LU R148, [R1+0x998] ;  /* 0x0009980001947983 */ /* 0x000ea80000300800 */
[----:B------:R1:W-:Y:S04]  /*2da20*/  @P4 STG.E desc[UR48][R248.64], R250 ;  /* 0x000000faf8004986 */ /* 0x0003e8000c101930 */
[----:B-1----:R-:W2:Y:S04]  /*2da30*/  LDL.LU R248, [R1+0x99c] ;  /* 0x00099c0001f87983 */ /* 0x002ea80000300800 */
[----:B------:R-:W2:Y:S04]  /*2da40*/  LDL.LU R249, [R1+0x9a0] ;  /* 0x0009a00001f97983 */ /* 0x000ea80000300800 */
[----:B------:R-:W2:Y:S01]  /*2da50*/  LDL.LU R250, [R1+0x9a8] ;  /* 0x0009a80001fa7983 */ /* 0x000ea20000300800 */
[C---:B---3--:R-:W-:Y:S01]  /*2da60*/  ISETP.LT.AND P3, PT, R0.reuse, UR4, !P0 ;  /* 0x0000000400007c0c */ /* 0x048fe2000c761270 */
[----:B------:R-:W-:Y:S01]  /*2da70*/  IMAD R0, R0, R252, RZ ;  /* 0x000000fc00007224 */ /* 0x000fe200078e02ff */
[----:B------:R-:W-:-:S04]  /*2da80*/  ULDC UR4, c[0x0][0x22c] ;  /* 0x00008b0000047ab9 */ /* 0x000fc80000000800 */
[----:B------:R-:W-:-:S04]  /*2da90*/  LEA R150, P5, R0, R3, 0x2 ;  /* 0x0000000300967211 */ /* 0x000fc800078a10ff */
[----:B------:R-:W-:Y:S02]  /*2daa0*/  LEA.HI.X.SX32 R151, R0, R2, 0x2, P5 ;  /* 0x0000000200977211 */ /* 0x000fe400028f16ff */
[C---:B----4-:R-:W-:Y:S01]  /*2dab0*/  ISETP.LT.AND P2, PT, R149.reuse, UR4, !P0 ;  /* 0x0000000495007c0c */ /* 0x050fe2000c741270 */
[-C--:B------:R-:W-:Y:S01]  /*2dac0*/  IMAD R149, R149, R252.reuse, RZ ;  /* 0x000000fc95957224 */ /* 0x080fe200078e02ff */
[----:B------:R-:W-:Y:S01]  /*2dad0*/  ULDC UR4, c[0x0][0x22c] ;  /* 0x00008b0000047ab9 */ /* 0x000fe20000000800 */
[C---:B--2---:R-:W-:Y:S01]  /*2dae0*/  IMAD R0, R148.reuse, R252, RZ ;  /* 0x000000fc94007224 */ /* 0x044fe200078e02ff */
[----:B------:R-:W-:Y:S01]  /*2daf0*/  ISETP.LT.AND P5, PT, R148, UR4, !P0 ;  /* 0x0000000494007c0c */ /* 0x000fe2000c7a1270 */
[----:B------:R1:W-:Y:S01]  /*2db00*/  @P3 STG.E desc[UR48][R150.64], R251 ;  /* 0x000000fb96003986 */ /* 0x0003e2000c101930 */
[----:B------:R-:W-:Y:S01]  /*2db10*/  LEA R148, P4, R149, R3, 0x2 ;  /* 0x0000000395947211 */ /* 0x000fe200078810ff */
[----:B------:R-:W-:-:S03]  /*2db20*/  ULDC UR4, c[0x0][0x22c] ;  /* 0x00008b0000047ab9 */ /* 0x000fc60000000800 */
[-C--:B------:R-:W-:Y:S02]  /*2db30*/  LEA.HI.X.SX32 R149, R149, R2.reuse, 0x2, P4 ;  /* 0x0000000295957211 */ /* 0x080fe400020f16ff */
[----:B-1----:R-:W-:Y:S01]  /*2db40*/  LEA R150, P3, R0, R3, 0x2 ;  /* 0x0000000300967211 */ /* 0x002fe200078610ff */
[----:B------:R-:W2:Y:S01]  /*2db50*/  LDL.LU R251, [R1+0x9a4] ;  /* 0x0009a40001fb7983 */ /* 0x000ea20000300800 */
[----:B------:R-:W-:Y:S01]  /*2db60*/  ISETP.LT.AND P4, PT, R248, UR4, !P0 ;  /* 0x00000004f8007c0c */ /* 0x000fe2000c781270 */
[----:B------:R-:W-:Y:S01]  /*2db70*/  ULDC UR4, c[0x0][0x22c] ;  /* 0x00008b0000047ab9 */ /* 0x000fe20000000800 */
[----:B------:R-:W-:Y:S02]  /*2db80*/  LEA.HI.X.SX32 R151, R0, R2, 0x2, P3 ;  /* 0x0000000200977211 */ /* 0x000fe400018f16ff */
[C---:B------:R-:W-:Y:S01]  /*2db90*/  ISETP.LT.AND P3, PT, R249.reuse, UR4, !P0 ;  /* 0x00000004f9007c0c */ /* 0x040fe2000c761270 */
[-C--:B------:R-:W-:Y:S01]  /*2dba0*/  IMAD R0, R249, R252.reuse, RZ ;  /* 0x000000fcf9007224 */ /* 0x080fe200078e02ff */
[----:B------:R1:W-:Y:S01]  /*2dbb0*/  @P2 STG.E desc[UR48][R148.64], R244 ;  /* 0x000000f494002986 */ /* 0x0003e2000c101930 */
[----:B------:R-:W-:Y:S01]  /*2dbc0*/  IMAD R248, R248, R252, RZ ;  /* 0x000000fcf8f87224 */ /* 0x000fe200078e02ff */
[----:B------:R-:W-:-:S02]  /*2dbd0*/  ULDC UR4, c[0x0][0x22c] ;  /* 0x00008b0000047ab9 */ /* 0x000fc40000000800 */
[----:B------:R-:W3:Y:S02]  /*2dbe0*/  LDL.LU R249, [R1+0x9b4] ;  /* 0x0009b40001f97983 */ /* 0x000ee40000300800 */
[-C--:B-1----:R-:W-:Y:S01]  /*2dbf0*/  LEA R148, P2, R248, R3.reuse, 0x2 ;  /* 0x00000003f8947211 */ /* 0x082fe200078410ff */
[----:B------:R-:W-:Y:S01]  /*2dc00*/  IMAD R244, R250, R252, RZ ;  /* 0x000000fcfaf47224 */ /* 0x000fe200078e02ff */
[----:B------:R1:W-:Y:S02]  /*2dc10*/  @P5 STG.E desc[UR48][R150.64], R245 ;  /* 0x000000f596005986 */ /* 0x0003e4000c101930 */
[----:B------:R-:W-:Y:S02]  /*2dc20*/  LEA.HI.X.SX32 R149, R248, R2, 0x2, P2 ;  /* 0x00000002f8957211 */ /* 0x000fe400010f16ff */
[----:B------:R-:W-:Y:S01]  /*2dc30*/  ISETP.LT.AND P2, PT, R250, UR4, !P0 ;  /* 0x00000004fa007c0c */ /* 0x000fe2000c741270 */
[----:B------:R-:W-:Y:S01]  /*2dc40*/  ULDC UR4, c[0x0][0x22c] ;  /* 0x00008b0000047ab9 */ /* 0x000fe20000000800 */
[----:B------:R-:W4:Y:S04]  /*2dc50*/  LDL.LU R250, [R1+0x9b0] ;  /* 0x0009b00001fa7983 */ /* 0x000f280000300800 */
[----:B------:R1:W-:Y:S02]  /*2dc60*/  @P4 STG.E desc[UR48][R148.64], R246 ;  /* 0x000000f694004986 */ /* 0x0003e4000c101930 */
[----:B-1----:R-:W-:-:S02]  /*2dc70*/  LEA R150, P5, R0, R3, 0x2 ;  /* 0x0000000300967211 */ /* 0x002fc400078a10ff */
[----:B------:R-:W4:Y:S02]  /*2dc80*/  LDL.LU R245, [R1+0x9c0] ;  /* 0x0009c00001f57983 */ /* 0x000f240000300800 */
[----:B------:R-:W-:Y:S02]  /*2dc90*/  LEA.HI.X.SX32 R151, R0, R2, 0x2, P5 ;  /* 0x0000000200977211 */ /* 0x000fe400028f16ff */
[----:B------:R-:W-:-:S04]  /*2dca0*/  LEA R148, P4, R244, R3, 0x2 ;  /* 0x00000003f4947211 */ /* 0x000fc800078810ff */
[----:B------:R-:W-:Y:S01]  /*2dcb0*/  LEA.HI.X.SX32 R149, R244, R2, 0x2, P4 ;  /* 0x00000002f4957211 */ /* 0x000fe200020f16ff */
[----:B------:R1:W-:Y:S01]  /*2dcc0*/  @P3 STG.E desc[UR48][R150.64], R247 ;  /* 0x000000f796003986 */ /* 0x0003e2000c101930 */
[----:B--2---:R-:W-:Y:S01]  /*2dcd0*/  ISETP.LT.AND P5, PT, R251, UR4, !P0 ;  /* 0x00000004fb007c0c */ /* 0x004fe2000c7a1270 */
[----:B------:R-:W-:Y:S02]  /*2dce0*/  ULDC UR4, c[0x0][0x22c] ;  /* 0x00008b0000047ab9 */ /* 0x000fe40000000800 */
[C---:B---3--:R-:W-:Y:S01]  /*2dcf0*/  ISETP.LT.AND P4, PT, R249.reuse, UR4, !P0 ;  /* 0x00000004f9007c0c */ /* 0x048fe2000c781270 */
[-C--:B------:R-:W-:Y:S02]  /*2dd00*/  IMAD R244, R249, R252.reuse, RZ ;  /* 0x000000fcf9f47224 */ /* 0x080fe400078e02ff */
[----:B------:R-:W-:Y:S01]  /*2dd10*/  IMAD R0, R251, R252, RZ ;  /* 0x000000fcfb007224 */ /* 0x000fe200078e02ff */
[----:B------:R-:W2:Y:S01]  /*2dd20*/  LDL.LU R249, [R1+0x9bc] ;  /* 0x0009bc0001f97983 */ /* 0x000ea20000300800 */
[----:B------:R-:W-:-:S03]  /*2dd30*/  ULDC UR4, c[0x0][0x22c] ;  /* 0x00008b0000047ab9 */ /* 0x000fc60000000800 */
[----:B------:R-:W3:Y:S04]  /*2dd40*/  LDL.LU R248, [R1+0x9cc] ;  /* 0x0009cc0001f87983 */ /* 0x000ee80000300800 */
[----:B-1----:R-:W3:Y:S01]  /*2dd50*/  LDL.LU R247, [R1+0x9c8] ;  /* 0x0009c80001f77983 */ /* 0x002ee20000300800 */
[----:B------:R-:W-:-:S03]  /*2dd60*/  LEA R150, P3, R0, R3, 0x2 ;  /* 0x0000000300967211 */ /* 0x000fc600078610ff */
[----:B------:R1:W-:Y:S01]  /*2dd70*/  @P2 STG.E desc[UR48][R148.64], R4 ;  /* 0x0000000494002986 */ /* 0x0003e2000c101930 */
[----:B------:R-:W-:Y:S01]  /*2dd80*/  LEA.HI.X.SX32 R151, R0, R2, 0x2, P3 ;  /* 0x0000000200977211 */ /* 0x000fe200018f16ff */
[C---:B----4-:R-:W-:Y:S01]  /*2dd90*/  IMAD R0, R250.reuse, R252, RZ ;  /* 0x000000fcfa007224 */ /* 0x050fe200078e02ff */
[----:B------:R-:W-:Y:S01]  /*2dda0*/  ISETP.LT.AND P3, PT, R250, UR4, !P0 ;  /* 0x00000004fa007c0c */ /* 0x000fe2000c761270 */
[----:B------:R-:W4:Y:S01]  /*2ddb0*/  LDL.LU R246, [R1+0x9d8] ;  /* 0x0009d80001f67983 */ /* 0x000f220000300800 */
[----:B------:R-:W-:-:S03]  /*2ddc0*/  ULDC UR4, c[0x0][0x22c] ;  /* 0x00008b0000047ab9 */ /* 0x000fc60000000800 */
[----:B------:R1:W-:Y:S02]  /*2ddd0*/  @P5 STG.E desc[UR48][R150.64], R5 ;  /* 0x0000000596005986 */ /* 0x0003e4000c101930 */
[-C--:B-1----:R-:W-:Y:S02]  /*2dde0*/  LEA R4, P2, R244, R3.reuse, 0x2 ;  /* 0x00000003f4047211 */ /* 0x082fe400078410ff */
[----:B------:R-:W-:Y:S02]  /*2ddf0*/  LEA R148, P5, R0, R3, 0x2 ;  /* 0x0000000300947211 */ /* 0x000fe400078a10ff */
[----:B------:R-:W-:Y:S01]  /*2de00*/  LEA.HI.X.SX32 R5, R244, R2, 0x2, P2 ;  /* 0x00000002f4057211 */ /* 0x000fe200010f16ff */
[C---:B------:R-:W-:Y:S01]  /*2de10*/  IMAD R150, R245.reuse, R252, RZ ;  /* 0x000000fcf5967224 */ /* 0x040fe200078e02ff */
[----:B------:R-:W-:Y:S01]  /*2de20*/  ISETP.LT.AND P2, PT, R245, UR4, !P0 ;  /* 0x00000004f5007c0c */ /* 0x000fe2000c741270 */
[----:B------:R-:W-:Y:S01]  /*2de30*/  ULDC UR4, c[0x0][0x22c] ;  /* 0x00008b0000047ab9 */ /* 0x000fe20000000800 */
[----:B------:R-:W4:Y:S01]  /*2de40*/  LDL.LU R245, [R1+0x9d4] ;  /* 0x0009d40001f57983 */ /* 0x000f220000300800 */
[----:B------:R-:W-:-:S03]  /*2de50*/  LEA.HI.X.SX32 R149, R0, R2, 0x2, P5 ;  /* 0x0000000200957211 */ /* 0x000fc600028f16ff */
[----:B------:R-:W4:Y:S04]  /*2de60*/  LDL.LU R244, [R1+0x9e4] ;  /* 0x0009e40001f47983 */ /* 0x000f280000300800 */
[----:B------:R1:W-:Y:S04]  /*2de70*/  @P4 STG.E desc[UR48][R4.64], R6 ;  /* 0x0000000604004986 */ /* 0x0003e8000c101930 */
[----:B------:R1:W-:Y:S04]  /*2de80*/  @P3 STG.E desc[UR48][R148.64], R7 ;  /* 0x0000000794003986 */ /* 0x0003e8000c101930 */
[----:B------:R-:W4:Y:S01]  /*2de90*/  LDL.LU R151, [R1+0x9e0] ;  /* 0x0009e00001977983 */ /* 0x000f220000300800 */
[----:B-1----:R-:W-:-:S04]  /*2dea0*/  LEA R4, P4, R150, R3, 0x2 ;  /* 0x0000000396047211 */ /* 0x002fc800078810ff */
[----:B------:R-:W-:Y:S02]  /*2deb0*/  LEA.HI.X.SX32 R5, R150, R2, 0x2, P4 ;  /* 0x0000000296057211 */ /* 0x000fe400020f16ff */
[----:B------:R-:W4:Y:S04]  /*2dec0*/  LDL.LU R150, [R1+0x9dc] ;  /* 0x0009dc0001967983 */ /* 0x000f280000300800 */
[----:B------:R1:W-:Y:S04]  /*2ded0*/  @P2 STG.E desc[UR48][R4.64], R8 ;  /* 0x0000000804002986 */ /* 0x0003e8000c101930 */
[----:B------:R-:W4:Y:S01]  /*2dee0*/  LDL.LU R149, [R1+0x9d0] ;  /* 0x0009d00001957983 */ /* 0x000f220000300800 */
[C---:B--2---:R-:W-:Y:S01]  /*2def0*/  IMAD R0, R249.reuse, R252, RZ ;  /* 0x000000fcf9007224 */ /* 0x044fe200078e02ff */
[----:B------:R-:W-:Y:S01]  /*2df00*/  ISETP.LT.AND P5, PT, R249, UR4, !P0 ;  /* 0x00000004f9007c0c */ /* 0x000fe2000c7a1270 */
[----:B------:R-:W-:-:S03]  /*2df10*/  ULDC UR4, c[0x0][0x22c] ;  /* 0x00008b0000047ab9 */ /* 0x000fc60000000800 */
[-C--:B------:R-:W-:Y:S01]  /*2df20*/  LEA R6, P3, R0, R3.reuse, 0x2 ;  /* 0x0000000300067211 */ /* 0x080fe200078610ff */
[C---:B---3--:R-:W-:Y:S01]  /*2df30*/  IMAD R148, R248.reuse, R252, RZ ;  /* 0x000000fcf8947224 */ /* 0x048fe200078e02ff */
[----:B------:R-:W-:Y:S01]  /*2df40*/  ISETP.LT.AND P4, PT, R248, UR4, !P0 ;  /* 0x00000004f8007c0c */ /* 0x000fe2000c781270 */
[----:B------:R-:W-:Y:S01]  /*2df50*/  ULDC UR4, c[0x0][0x22c] ;  /* 0x00008b0000047ab9 */ /* 0x000fe20000000800 */
[----:B------:R-:W-:Y:S01]  /*2df60*/  LEA.HI.X.SX32 R7, R0, R2, 0x2, P3 ;  /* 0x0000000200077211 */ /* 0x000fe200018f16ff */
[C---:B------:R-:W-:Y:S01]  /*2df70*/  IMAD R0, R247.reuse, R252, RZ ;  /* 0x000000fcf7007224 */ /* 0x040fe200078e02ff */
[----:B------:R-:W-:Y:S01]  /*2df80*/  ISETP.LT.AND P3, PT, R247, UR4, !P0 ;  /* 0x00000004f7007c0c */ /* 0x000fe2000c761270 */
[----:B------:R-:W-:Y:S01]  /*2df90*/  ULDC UR4, c[0x0][0x22c] ;  /* 0x00008b0000047ab9 */ /* 0x000fe20000000800 */
[C---:B-1----:R-:W-:Y:S01]  /*2dfa0*/  LEA R4, P2, R148.reuse, R3, 0x2 ;  /* 0x0000000394047211 */ /* 0x042fe200078410ff */
[----:B------:R1:W-:Y:S03]  /*2dfb0*/  @P5 STG.E desc[UR48][R6.64], R9 ;  /* 0x0000000906005986 */ /* 0x0003e6000c101930 */
[----:B------:R-:W-:-:S02]  /*2dfc0*/  LEA.HI.X.SX32 R5, R148, R2, 0x2, P2 ;  /* 0x0000000294057211 */ /* 0x000fc400010f16ff */
[CC--:B-1----:R-:W-:Y:S01]  /*2dfd0*/  LEA R6, P5, R0.reuse, R3.reuse, 0x2 ;  /* 0x0000000300067211 */ /* 0x0c2fe200078a10ff */
[----:B------:R-:W2:Y:S03]  /*2dfe0*/  LDL.LU R9, [R1+0x9c4] ;  /* 0x0009c40001097983 */ /* 0x000ea60000300800 */
[----:B------:R-:W-:Y:S01]  /*2dff0*/  LEA.HI.X.SX32 R7, R0, R2, 0x2, P5 ;  /* 0x0000000200077211 */ /* 0x000fe200028f16ff */
[----:B------:R-:W-:Y:S04]  /*2e000*/  @P4 STG.E desc[UR48][R4.64], R10 ;  /* 0x0000000a04004986 */ /* 0x000fe8000c101930 */
[----:B------:R1:W-:Y:S04]  /*2e010*/  @P3 STG.E desc[UR48][R6.64], R11 ;  /* 0x0000000b06003986 */ /* 0x0003e8000c101930 */
[----:B-1----:R-:W3:Y:S04]  /*2e020*/  LDL.LU R11, [R1+0x9b8] ;  /* 0x0009b800010b7983 */ /* 0x002ee80000300800 */
[----:B------:R-:W3:Y:S04]  /*2e030*/  LDL.LU R148, [R1+0x9ac] ;  /* 0x0009ac0001947983 */ /* 0x000ee80000300800 */
[----:B------:R-:W3:Y:S01]  /*2e040*/  LDL.LU R10, [R1+0xa64] ;  /* 0x000a6400010a7983 */ /* 0x000ee20000300800 */
[CC--:B----4-:R-:W-:Y:S01]  /*2e050*/  IMAD R8, R246.reuse, R252.reuse, RZ ;  /* 0x000000fcf6087224 */ /* 0x0d0fe200078e02ff */
[----:B------:R-:W-:Y:S01]  /*2e060*/  ISETP.LT.AND P2, PT, R246, UR4, !P0 ;  /* 0x00000004f6007c0c */ /* 0x000fe2000c741270 */
[----:B------:R-:W-:Y:S01]  /*2e070*/  ULDC UR4, c[0x0][0x22c] ;  /* 0x00008b0000047ab9 */ /* 0x000fe20000000800 */
[C---:B------:R-:W-:Y:S01]  /*2e080*/  IMAD R0, R245.reuse, R252, RZ ;  /* 0x000000fcf5007224 */ /* 0x040fe200078e02ff */
[----:B------:R-:W-:Y:S01]  /*2e090*/  ISETP.LT.AND P5, PT, R245, UR4, !P0 ;  /* 0x00000004f5007c0c */ /* 0x000fe2000c7a1270 */
[----:B------:R-:W-:Y:S01]  /*2e0a0*/  ULDC UR4, c[0x0][0x22c] ;  /* 0x00008b0000047ab9 */ /* 0x000fe20000000800 */
[----:B------:R-:W-:-:S02]  /*2e0b0*/  LEA R4, P4, R8, R3, 0x2 ;  /* 0x0000000308047211 */ /* 0x000fc400078810ff */
[-C--:B------:R-:W-:Y:S02]  /*2e0c0*/  LEA R6, P3, R0, R3.reuse, 0x2 ;  /* 0x0000000300067211 */ /* 0x080fe400078610ff */
[----:B------:R-:W-:Y:S01]  /*2e0d0*/  LEA.HI.X.SX32 R5, R8, R2, 0x2, P4 ;  /* 0x0000000208057211 */ /* 0x000fe200020f16ff */
[C---:B------:R-:W-:Y:S01]  /*2e0e0*/  IMAD R8, R244.reuse, R252, RZ ;  /* 0x000000fcf4087224 */ /* 0x040fe200078e02ff */
[----:B------:R-:W-:Y:S01]  /*2e0f0*/  ISETP.LT.AND P4, PT, R244, UR4, !P0 ;  /* 0x00000004f4007c0c */ /* 0x000fe2000c781270 */
[----:B------:R-:W-:Y:S01]  /*2e100*/  ULDC UR4, c[0x0][0x22c] ;  /* 0x00008b0000047ab9 */ /* 0x000fe20000000800 */
[----:B------:R-:W-:Y:S01]  /*2e110*/  LEA.HI.X.SX32 R7, R0, R2, 0x2, P3 ;  /* 0x0000000200077211 */ /* 0x000fe200018f16ff */
[----:B------:R1:W-:Y:S01]  /*2e120*/  @P2 STG.E desc[UR48][R4.64], R12 ;  /* 0x0000000c04002986 */ /* 0x0003e2000c101930 */
[C---:B------:R-:W-:Y:S01]  /*2e130*/  IMAD R0, R151.reuse, R252, RZ ;  /* 0x000000fc97007224 */ /* 0x040fe200078e02ff */
[----:B------:R-:W-:Y:S01]  /*2e140*/  ISETP.LT.AND P3, PT, R151, UR4, !P0 ;  /* 0x0000000497007c0c */ /* 0x000fe2000c761270 */
[----:B------:R-:W-:Y:S01]  /*2e150*/  ULDC UR4, c[0x0][0x22c] ;  /* 0x00008b0000047ab9 */ /* 0x000fe20000000800 */
[----:B------:R4:W-:Y:S01]  /*2e160*/  @P5 STG.E desc[UR48][R6.64], R13 ;  /* 0x0000000d06005986 */ /* 0x0009e2000c101930 */
[----:B-1----:R-:W-:-:S03]  /*2e170*/  LEA R4, P2, R8, R3, 0x2 ;  /* 0x0000000308047211 */ /* 0x002fc600078410ff */
[----:B------:R-:W3:Y:S01]  /*2e180*/  LDL.LU R12, [R1+0xa6c] ;  /* 0x000a6c00010c7983 */ /* 0x000ee20000300800 */
[-C--:B----4-:R-:W-:Y:S02]  /*2e190*/  LEA R6, P5, R0, R3.reuse, 0x2 ;  /* 0x0000000300067211 */ /* 0x090fe400078a10ff */
        /* <DEDUP_REMOVED lines=10> */
[----:B-1----:R-:W-:-:S02]  /*2e240*/  LEA R4, P4, R8, R3, 0x2 ;  /* 0x0000000308047211 */ /* 0x002fc400078810ff */
[----:B----4-:R-:W-:Y:S02]  /*2e250*/  LEA R6, P3, R0, R3, 0x2 ;  /* 0x0000000300067211 */ /* 0x010fe400078610ff */
[-C--:B------:R-:W-:Y:S02]  /*2e260*/  LEA.HI.X.SX32 R5, R8, R2.reuse, 0x2, P4 ;  /* 0x0000000208057211 */ /* 0x080fe400020f16ff */
[----:B------:R-:W-:-:S03]  /*2e270*/  LEA.HI.X.SX32 R7, R0, R2, 0x2, P3 ;  /* 0x0000000200077211 */ /* 0x000fc600018f16ff */
[----:B------:R1:W-:Y:S04]  /*2e280*/  @P2 STG.E desc[UR48][R4.64], R16 ;  /* 0x0000001004002986 */ /* 0x0003e8000c101930 */
[----:B------:R4:W-:Y:S01]  /*2e290*/  @P5 STG.E desc[UR48][R6.64], R17 ;  /* 0x0000001106005986 */ /* 0x0009e2000c101930 */
[C---:B--2---:R-:W-:Y:S01]  /*2e2a0*/  ISETP.LT.AND P4, PT, R9.reuse, UR4, !P0 ;  /* 0x0000000409007c0c */ /* 0x044fe2000c781270 */
[----:B------:R-:W-:Y:S01]  /*2e2b0*/  IMAD R8, R9, R252, RZ ;  /* 0x000000fc09087224 */ /* 0x000fe200078e02ff */
[----:B------:R-:W-:Y:S01]  /*2e2c0*/  ULDC UR4, c[0x0][0x22c] ;  /* 0x00008b0000047ab9 */ /* 0x000fe20000000800 */
[----:B------:R-:W2:Y:S03]  /*2e2d0*/  LDL.LU R9, [R1+0xa70] ;  /* 0x000a700001097983 */ /* 0x000ea60000300800 */
[----:B-1----:R-:W-:-:S04]  /*2e2e0*/  LEA R4, P2, R8, R3, 0x2 ;  /* 0x0000000308047211 */ /* 0x002fc800078410ff */
[----:B------:R-:W-:Y:S02]  /*2e2f0*/  LEA.HI.X.SX32 R5, R8, R2, 0x2, P2 ;  /* 0x0000000208057211 */ /* 0x000fe400010f16ff */
[C---:B---3--:R-:W-:Y:S01]  /*2e300*/  ISETP.LT.AND P3, PT, R11.reuse, UR4, !P0 ;  /* 0x000000040b007c0c */ /* 0x048fe2000c761270 */
[----:B------:R-:W-:Y:S01]  /*2e310*/  IMAD R0, R11, R252, RZ ;  /* 0x000000fc0b007224 */ /* 0x000fe200078e02ff */
[----:B------:R-:W-:Y:S01]  /*2e320*/  ULDC UR4, c[0x0][0x22c] ;  /* 0x00008b0000047ab9 */ /* 0x000fe20000000800 */
[----:B------:R-:W3:Y:S01]  /*2e330*/  LDL.LU R11, [R1+0xa78] ;  /* 0x000a7800010b7983 */ /* 0x000ee20000300800 */
[----:B------:R-:W-:Y:S01]  /*2e340*/  ISETP.LT.AND P2, PT, R148, UR4, !P0 ;  /* 0x0000000494007c0c */ /* 0x000fe2000c741270 */
[----:B------:R-:W-:Y:S01]  /*2e350*/  ULDC UR4, c[0x0][0x22c] ;  /* 0x00008b0000047ab9 */ /* 0x000fe20000000800 */
[C---:B----4-:R-:W-:Y:S01]  /*2e360*/  LEA R6, P5, R0.reuse, R3, 0x2 ;  /* 0x0000000300067211 */ /* 0x050fe200078a10ff */
[----:B------:R-:W4:Y:S03]  /*2e370*/  LDL.LU R13, [R1+0xa7c] ;  /* 0x000a7c00010d7983 */ /* 0x000f260000300800 */
[----:B------:R-:W-:-:S02]  /*2e380*/  LEA.HI.X.SX32 R7, R0, R2, 0x2, P5 ;  /* 0x0000000200077211 */ /* 0x000fc400028f16ff */
[----:B------:R-:W-:Y:S01]  /*2e390*/  ISETP.LT.AND P5, PT, R10, UR4, !P0 ;  /* 0x000000040a007c0c */ /* 0x000fe2000c7a1270 */
[----:B------:R-:W-:Y:S01]  /*2e3a0*/  IMAD R8, R148, R252, RZ ;  /* 0x000000fc94087224 */ /* 0x000fe200078e02ff */
[----:B------:R-:W4:Y:S01]  /*2e3b0*/  LDL.LU R10, [R1+0xa84] ;  /* 0x000a8400010a7983 */ /* 0x000f220000300800 */
[----:B------:R-:W-:-:S03]  /*2e3c0*/  ULDC UR4, c[0x0][0x22c] ;  /* 0x00008b0000047ab9 */ /* 0x000fc60000000800 */
[----:B------:R1:W-:Y:S01]  /*2e3d0*/  @P4 STG.E desc[UR48][R4.64], R18 ;  /* 0x0000001204004986 */ /* 0x0003e2000c101930 */
[----:B------:R-:W-:-:S03]  /*2e3e0*/  IMAD R0, R252, 0x2, R8 ;  /* 0x00000002fc007824 */ /* 0x000fc600078e0208 */
[----:B------:R1:W-:Y:S02]  /*2e3f0*/  @P3 STG.E desc[UR48][R6.64], R19 ;  /* 0x0000001306003986 */ /* 0x0003e4000c101930 */
[----:B-1----:R-:W-:-:S04]  /*2e400*/  LEA R4, P4, R8, R3, 0x2 ;  /* 0x0000000308047211 */ /* 0x002fc800078810ff */
[-C--:B------:R-:W-:Y:S01]  /*2e410*/  LEA.HI.X.SX32 R5, R8, R2.reuse, 0x2, P4 ;  /* 0x0000000208057211 */ /* 0x080fe200020f16ff */
[----:B------:R-:W-:Y:S01]  /*2e420*/  IMAD R8, R252, 0x2, R0 ;  /* 0x00000002fc087824 */ /* 0x000fe200078e0200 */
[----:B------:R-:W-:Y:S02]  /*2e430*/  LEA R6, P3, R0, R3, 0x2 ;  /* 0x0000000300067211 */ /* 0x000fe400078610ff */
[----:B------:R-:W-:Y:S01]  /*2e440*/  ISETP.LT.AND P4, PT, R12, UR4, !P0 ;  /* 0x000000040c007c0c */ /* 0x000fe2000c781270 */
[----:B------:R-:W-:Y:S01]  /*2e450*/  ULDC UR4, c[0x0][0x22c] ;  /* 0x00008b0000047ab9 */ /* 0x000fe20000000800 */
[----:B------:R-:W4:Y:S01]  /*2e460*/  LDL.LU R12, [R1+0xa90] ;  /* 0x000a9000010c7983 */ /* 0x000f220000300800 */
[----:B------:R-:W-:-:S03]  /*2e470*/  LEA.HI.X.SX32 R7, R0, R2, 0x2, P3 ;  /* 0x0000000200077211 */ /* 0x000fc600018f16ff */
[----:B------:R1:W-:Y:S01]  /*2e480*/  @P2 STG.E desc[UR48][R4.64], R20 ;  /* 0x0000001404002986 */ /* 0x0003e2000c101930 */
[----:B------:R-:W-:-:S03]  /*2e490*/  IMAD R0, R252, 0x2, R8 ;  /* 0x00000002fc007824 */ /* 0x000fc600078e0208 */
[----:B------:R1:W-:Y:S02]  /*2e4a0*/  @P6 STG.E desc[UR48][R6.64], R21 ;  /* 0x0000001506006986 */ /* 0x0003e4000c101930 */
[----:B-1----:R-:W-:-:S04]  /*2e4b0*/  LEA R4, P2, R8, R3, 0x2 ;  /* 0x0000000308047211 */ /* 0x002fc800078410ff */
[----:B------:R-:W-:Y:S01]  /*2e4c0*/  LEA.HI.X.SX32 R5, R8, R2, 0x2, P2 ;  /* 0x0000000208057211 */ /* 0x000fe200010f16ff */
[----:B------:R-:W-:Y:S01]  /*2e4d0*/  IMAD R8, R252, 0x2, R0 ;  /* 0x00000002fc087824 */ /* 0x000fe200078e0200 */
[----:B------:R-:W-:-:S03]  /*2e4e0*/  LEA R6, P6, R0, R3, 0x2 ;  /* 0x0000000300067211 */ /* 0x000fc600078c10ff */
[----:B------:R1:W-:Y:S01]  /*2e4f0*/  @P1 STG.E desc[UR48][R4.64], R22 ;  /* 0x0000001604001986 */ /* 0x0003e2000c101930 */
[----:B------:R-:W-:Y:S02]  /*2e500*/  LEA.HI.X.SX32 R7, R0, R2, 0x2, P6 ;  /* 0x0000000200077211 */ /* 0x000fe400030f16ff */
[----:B-1----:R-:W-:-:S04]  /*2e510*/  LEA R4, P1, R8, R3, 0x2 ;  /* 0x0000000308047211 */ /* 0x002fc800078210ff */
[----:B------:R-:W-:Y:S02]  /*2e520*/  LEA.HI.X.SX32 R5, R8, R2, 0x2, P1 ;  /* 0x0000000208057211 */ /* 0x000fe400008f16ff */
[----:B--2---:R-:W-:Y:S01]  /*2e530*/  ISETP.LT.AND P3, PT, R9, UR4, !P0 ;  /* 0x0000000409007c0c */ /* 0x004fe2000c761270 */
[----:B------:R-:W-:Y:S01]  /*2e540*/  ULDC UR4, c[0x0][0x22c] ;  /* 0x00008b0000047ab9 */ /* 0x000fe20000000800 */
[----:B------:R-:W2:Y:S01]  /*2e550*/  LDL.LU R9, [R1+0xa94] ;  /* 0x000a940001097983 */ /* 0x000ea20000300800 */
[----:B---3--:R-:W-:Y:S01]  /*2e560*/  ISETP.LT.AND P2, PT, R11, UR4, !P0 ;  /* 0x000000040b007c0c */ /* 0x008fe2000c741270 */
[----:B------:R-:W-:Y:S02]  /*2e570*/  ULDC UR4, c[0x0][0x22c] ;  /* 0x00008b0000047ab9 */ /* 0x000fe40000000800 */
[----:B------:R-:W3:Y:S01]  /*2e580*/  LDL.LU R11, [R1+0xa98] ;  /* 0x000a9800010b7983 */ /* 0x000ee20000300800 */
[----:B----4-:R-:W-:Y:S01]  /*2e590*/  ISETP.LT.AND P6, PT, R13, UR4, !P0 ;  /* 0x000000040d007c0c */ /* 0x010fe2000c7c1270 */
[----:B------:R-:W-:-:S02]  /*2e5a0*/  ULDC UR4, c[0x0][0x22c] ;  /* 0x00008b0000047ab9 */ /* 0x000fc40000000800 */
[----:B------:R-:W4:Y:S01]  /*2e5b0*/  LDL.LU R13, [R1+0xaa0] ;  /* 0x000aa000010d7983 */ /* 0x000f220000300800 */
[----:B------:R-:W-:Y:S01]  /*2e5c0*/  ISETP.LT.AND P1, PT, R10, UR4, !P0 ;  /* 0x000000040a007c0c */ /* 0x000fe2000c721270 */
[----:B------:R-:W-:Y:S02]  /*2e5d0*/  IMAD R0, R252, 0x2, R8 ;  /* 0x00000002fc007824 */ /* 0x000fe400078e0208 */
        /* <DEDUP_REMOVED lines=8> */
[-C--:B------:R-:W-:Y:S02]  /*2e660*/  LEA R4, P4, R8, R3.reuse, 0x2 ;  /* 0x0000000308047211 */ /* 0x080fe400078810ff */
[----:B------:R-:W-:Y:S01]  /*2e670*/  ISETP.LT.AND P5, PT, R12, UR4, !P0 ;  /* 0x000000040c007c0c */ /* 0x000fe2000c7a1270 */
[----:B------:R1:W-:Y:S01]  /*2e680*/  @P3 STG.E desc[UR48][R6.64], R153 ;  /* 0x0000009906003986 */ /* 0x0003e2000c101930 */
[----:B------:R-:W-:Y:S01]  /*2e690*/  ULDC UR4, c[0x0][0x22c] ;  /* 0x00008b0000047ab9 */ /* 0x000fe20000000800 */
[----:B------:R-:W-:Y:S02]  /*2e6a0*/  LEA.HI.X.SX32 R5, R8, R2, 0x2, P4 ;  /* 0x0000000208057211 */ /* 0x000fe400020f16ff */
[----:B------:R-:W4:Y:S01]  /*2e6b0*/  LDL.LU R12, [R1+0xab8] ;  /* 0x000ab800010c7983 */ /* 0x000f220000300800 */
[----:B------:R-:W-:Y:S01]  /*2e6c0*/  IMAD R8, R252, 0x2, R0 ;  /* 0x00000002fc087824 */ /* 0x000fe200078e0200 */
[----:B-1----:R-:W-:-:S02]  /*2e6d0*/  LEA R6, P3, R0, R3, 0x2 ;  /* 0x0000000300067211 */ /* 0x002fc400078610ff */
[----:B------:R1:W-:Y:S02]  /*2e6e0*/  @P2 STG.E desc[UR48][R4.64], R154 ;  /* 0x0000009a04002986 */ /* 0x0003e4000c101930 */
[----:B------:R-:W-:Y:S01]  /*2e6f0*/  LEA.HI.X.SX32 R7, R0, R2, 0x2, P3 ;  /* 0x0000000200077211 */ /* 0x000fe200018f16ff */
[----:B------:R-:W-:-:S04]  /*2e700*/  IMAD R0, R252, 0x2, R8 ;  /* 0x00000002fc007824 */ /* 0x000fc800078e0208 */
[----:B------:R1:W-:Y:S02]  /*2e710*/  @P6 STG.E desc[UR48][R6.64], R155 ;  /* 0x0000009b06006986 */ /* 0x0003e4000c101930 */
[----:B-1----:R-:W-:-:S04]  /*2e720*/  LEA R4, P2, R8, R3, 0x2 ;  /* 0x0000000308047211 */ /* 0x002fc800078410ff */
[----:B------:R-:W-:Y:S02]  /*2e730*/  LEA.HI.X.SX32 R5, R8, R2, 0x2, P2 ;  /* 0x0000000208057211 */ /* 0x000fe400010f16ff */
[----:B------:R-:W-:-:S04]  /*2e740*/  LEA R6, P6, R0, R3, 0x2 ;  /* 0x0000000300067211 */ /* 0x000fc800078c10ff */
        /* <DEDUP_REMOVED lines=22> */
[----:B------:R-:W-:Y:S01]  /*2e8b0*/  ISETP.LT.AND P1, PT, R12, UR4, !P0 ;  /* 0x000000040c007c0c */ /* 0x000fe2000c721270 */
[----:B------:R-:W-:Y:S02]  /*2e8c0*/  ULDC UR4, c[0x0][0x22c] ;  /* 0x00008b0000047ab9 */ /* 0x000fe40000000800 */
[----:B------:R-:W4:Y:S01]  /*2e8d0*/  LDL.LU R12, [R1+0xad8] ;  /* 0x000ad800010c7983 */ /* 0x000f220000300800 */
[----:B------:R-:W-:Y:S01]  /*2e8e0*/  LEA.HI.X.SX32 R7, R0, R2, 0x2, P5 ;  /* 0x0000000200077211 */ /* 0x000fe200028f16ff */
[----:B------:R-:W-:Y:S01]  /*2e8f0*/  IMAD R0, R252, 0x2, R8 ;  /* 0x00000002fc007824 */ /* 0x000fe200078e0208 */
[----:B-1----:R-:W-:-:S03]  /*2e900*/  LEA R4, P4, R8, R3, 0x2 ;  /* 0x0000000308047211 */ /* 0x002fc600078810ff */
[----:B------:R1:W-:Y:S01]  /*2e910*/  @P3 STG.E desc[UR48][R6.64], R159 ;  /* 0x0000009f06003986 */ /* 0x0003e2000c101930 */
        /* <DEDUP_REMOVED lines=617> */
[----:B------:R1:W-:Y:S04]  /*30fb0*/  @P5 STG.E desc[UR48][R6.64], R27 ;  /* 0x0000001b06005986 */ /* 0x0003e8000c101930 */
[----:B------:R-:W4:Y:S01]  /*30fc0*/  LDL.LU R15, [R1+0xcd8] ;  /* 0x000cd800010f7983 */ /* 0x000f220000300800 */
[----:B-1----:R-:W-:-:S03]  /*30fd0*/  LEA R4, P1, R8, R3, 0x2 ;  /* 0x0000000308047211 */ /* 0x002fc600078210ff */
[----:B------:R-:W4:Y:S01]  /*30fe0*/  LDL.LU R14, [R1+0xce8] ;  /* 0x000ce800010e7983 */ /* 0x000f220000300800 */
[----:B------:R-:W-:Y:S01]  /*30ff0*/  LEA.HI.X.SX32 R5, R8, R2, 0x2, P1 ;  /* 0x0000000208057211 */ /* 0x000fe200008f16ff */
[----:B------:R-:W-:Y:S01]  /*31000*/  IMAD R8, R252, 0x2, R0 ;  /* 0x00000002fc087824 */ /* 0x000fe200078e0200 */
[----:B------:R-:W-:-:S03]  /*31010*/  LEA R6, P5, R0, R3, 0x2 ;  /* 0x0000000300067211 */ /* 0x000fc600078a10ff */
[----:B------:R1:W-:Y:S01]  /*31020*/  @P4 STG.E desc[UR48][R4.64], R28 ;  /* 0x0000001c04004986 */ /* 0x0003e2000c101930 */
[----:B------:R-:W-:Y:S01]  /*31030*/  ISETP.LT.AND P1, PT, R12, UR4, !P0 ;  /* 0x000000040c007c0c */ /* 0x000fe2000c721270 */
[----:B------:R-:W-:Y:S01]  /*31040*/  ULDC UR4, c[0x0][0x22c] ;  /* 0x00008b0000047ab9 */ /* 0x000fe20000000800 */
[----:B------:R-:W-:Y:S01]  /*31050*/  LEA.HI.X.SX32 R7, R0, R2, 0x2, P5 ;  /* 0x0000000200077211 */ /* 0x000fe200028f16ff */
[----:B------:R-:W4:Y:S01]  /*31060*/  LDL.LU R12, [R1+0xce4] ;  /* 0x000ce400010c7983 */ /* 0x000f220000300800 */
[----:B-1----:R-:W-:-:S03]  /*31070*/  LEA R4, P4, R8, R3, 0x2 ;  /* 0x0000000308047211 */ /* 0x002fc600078810ff */
[----:B------:R1:W-:Y:S01]  /*31080*/  @P3 STG.E desc[UR48][R6.64], R29 ;  /* 0x0000001d06003986 */ /* 0x0003e2000c101930 */
[----:B------:R-:W-:-:S05]  /*31090*/  LEA.HI.X.SX32 R5, R8, R2, 0x2, P4 ;  /* 0x0000000208057211 */ /* 0x000fca00020f16ff */
[----:B------:R4:W-:Y:S01]  /*310a0*/  @P2 STG.E desc[UR48][R4.64], R30 ;  /* 0x0000001e04002986 */ /* 0x0009e2000c101930 */
[----:B--2---:R-:W-:Y:S01]  /*310b0*/  ISETP.LT.AND P5, PT, R9, UR4, !P0 ;  /* 0x0000000409007c0c */ /* 0x004fe2000c7a1270 */
[----:B------:R-:W-:Y:S01]  /*310c0*/  IMAD R9, R252, 0x2, R8 ;  /* 0x00000002fc097824 */ /* 0x000fe200078e0208 */
[----:B------:R-:W-:-:S04]  /*310d0*/  ULDC UR4, c[0x0][0x22c] ;  /* 0x00008b0000047ab9 */ /* 0x000fc80000000800 */
[----:B-1----:R-:W-:-:S04]  /*310e0*/  LEA R6, P3, R9, R3, 0x2 ;  /* 0x0000000309067211 */ /* 0x002fc800078610ff */
[-C--:B------:R-:W-:Y:S02]  /*310f0*/  LEA.HI.X.SX32 R7, R9, R2.reuse, 0x2, P3 ;  /* 0x0000000209077211 */ /* 0x080fe400018f16ff */
[----:B---3--:R-:W-:Y:S01]  /*31100*/  ISETP.LT.AND P4, PT, R11, UR4, !P0 ;  /* 0x000000040b007c0c */ /* 0x008fe2000c781270 */
[----:B------:R-:W-:Y:S01]  /*31110*/  IMAD R11, R252, 0x2, R9 ;  /* 0x00000002fc0b7824 */ /* 0x000fe200078e0209 */
[----:B------:R-:W-:Y:S02]  /*31120*/  ULDC UR4, c[0x0][0x22c] ;  /* 0x00008b0000047ab9 */ /* 0x000fe40000000800 */
[----:B----4-:R-:W-:Y:S01]  /*31130*/  ISETP.LT.AND P3, PT, R13, UR4, !P0 ;  /* 0x000000040d007c0c */ /* 0x010fe2000c761270 */
[----:B------:R-:W-:Y:S01]  /*31140*/  ULDC UR4, c[0x0][0x22c] ;  /* 0x00008b0000047ab9 */ /* 0x000fe20000000800 */
[C---:B------:R-:W-:Y:S01]  /*31150*/  LEA R4, P2, R11.reuse, R3, 0x2 ;  /* 0x000000030b047211 */ /* 0x040fe200078410ff */
[----:B------:R-:W2:Y:S03]  /*31160*/  LDL.LU R13, [R1+0xcf8] ;  /* 0x000cf800010d7983 */ /* 0x000ea60000300800 */
[----:B------:R-:W-:-:S02]  /*31170*/  LEA.HI.X.SX32 R5, R11, R2, 0x2, P2 ;  /* 0x000000020b057211 */ /* 0x000fc400010f16ff */
[----:B------:R-:W-:Y:S01]  /*31180*/  ISETP.LT.AND P2, PT, R10, UR4, !P0 ;  /* 0x000000040a007c0c */ /* 0x000fe2000c741270 */
[----:B------:R-:W-:Y:S01]  /*31190*/  IMAD R9, R252, 0x2, R11 ;  /* 0x00000002fc097824 */ /* 0x000fe200078e020b */
[----:B------:R-:W3:Y:S01]  /*311a0*/  LDL.LU R10, [R1+0xcf4] ;  /* 0x000cf400010a7983 */ /* 0x000ee20000300800 */
[----:B------:R-:W-:-:S03]  /*311b0*/  ULDC UR4, c[0x0][0x22c] ;  /* 0x00008b0000047ab9 */ /* 0x000fc60000000800 */
[----:B------:R-:W4:Y:S01]  /*311c0*/  LDL.LU R0, [R1+0xcc4] ;  /* 0x000cc40001007983 */ /* 0x000f220000300800 */
[----:B------:R-:W-:-:S03]  /*311d0*/  IMAD R11, R252, 0x2, R9 ;  /* 0x00000002fc0b7824 */ /* 0x000fc600078e0209 */
[----:B------:R1:W-:Y:S04]  /*311e0*/  @P6 STG.E desc[UR48][R6.64], R31 ;  /* 0x0000001f06006986 */ /* 0x0003e8000c101930 */
[----:B------:R1:W-:Y:S04]  /*311f0*/  @P1 STG.E desc[UR48][R4.64], R32 ;  /* 0x0000002004001986 */ /* 0x0003e8000c101930 */
[----:B------:R-:W4:Y:S01]  /*31200*/  LDL.LU R8, [R1+0xcc0] ;  /* 0x000cc00001087983 */ /* 0x000f220000300800 */
[----:B-1----:R-:W-:-:S04]  /*31210*/  LEA R6, P6, R9, R3, 0x2 ;  /* 0x0000000309067211 */ /* 0x002fc800078c10ff */
[----:B------:R-:W-:Y:S01]  /*31220*/  LEA.HI.X.SX32 R7, R9, R2, 0x2, P6 ;  /* 0x0000000209077211 */ /* 0x000fe200030f16ff */
[----:B------:R-:W-:Y:S01]  /*31230*/  IMAD R9, R252, 0x2, R11 ;  /* 0x00000002fc097824 */ /* 0x000fe200078e020b */
[----:B------:R-:W-:-:S03]  /*31240*/  LEA R4, P1, R11, R3, 0x2 ;  /* 0x000000030b047211 */ /* 0x000fc600078210ff */
[----:B------:R1:W-:Y:S01]  /*31250*/  @P5 STG.E desc[UR48][R6.64], R33 ;  /* 0x0000002106005986 */ /* 0x0003e2000c101930 */
[----:B------:R-:W-:Y:S01]  /*31260*/  LEA.HI.X.SX32 R5, R11, R2, 0x2, P1 ;  /* 0x000000020b057211 */ /* 0x000fe200008f16ff */
[----:B------:R-:W-:Y:S01]  /*31270*/  IMAD R11, R252, 0x2, R9 ;  /* 0x00000002fc0b7824 */ /* 0x000fe200078e0209 */
[----:B------:R-:W-:Y:S01]  /*31280*/  ISETP.LT.AND P6, PT, R15, UR4, !P0 ;  /* 0x000000040f007c0c */ /* 0x000fe2000c7c1270 */
[----:B------:R-:W-:Y:S02]  /*31290*/  ULDC UR4, c[0x0][0x22c] ;  /* 0x00008b0000047ab9 */ /* 0x000fe40000000800 */
[----:B------:R1:W-:Y:S02]  /*312a0*/  @P4 STG.E desc[UR48][R4.64], R34 ;  /* 0x0000002204004986 */ /* 0x0003e4000c101930 */
[----:B-1----:R-:W-:-:S04]  /*312b0*/  LEA R6, P5, R9, R3, 0x2 ;  /* 0x0000000309067211 */ /* 0x002fc800078a10ff */
[-C--:B------:R-:W-:Y:S01]  /*312c0*/  LEA.HI.X.SX32 R7, R9, R2.reuse, 0x2, P5 ;  /* 0x0000000209077211 */ /* 0x080fe200028f16ff */
[----:B------:R-:W-:Y:S01]  /*312d0*/  IMAD R9, R252, 0x2, R11 ;  /* 0x00000002fc097824 */ /* 0x000fe200078e020b */
[C---:B------:R-:W-:Y:S02]  /*312e0*/  LEA R4, P4, R11.reuse, R3, 0x2 ;  /* 0x000000030b047211 */ /* 0x040fe400078810ff */
[----:B------:R-:W-:Y:S01]  /*312f0*/  ISETP.LT.AND P1, PT, R14, UR4, !P0 ;  /* 0x000000040e007c0c */ /* 0x000fe2000c721270 */
[----:B------:R-:W-:Y:S01]  /*31300*/  ULDC UR4, c[0x0][0x22c] ;  /* 0x00008b0000047ab9 */ /* 0x000fe20000000800 */
[----:B------:R-:W-:Y:S01]  /*31310*/  LEA.HI.X.SX32 R5, R11, R2, 0x2, P4 ;  /* 0x000000020b057211 */ /* 0x000fe200020f16ff */
[----:B------:R-:W-:Y:S01]  /*31320*/  IMAD R11, R252, 0x2, R9 ;  /* 0x00000002fc0b7824 */ /* 0x000fe200078e0209 */
[----:B------:R-:W-:Y:S01]  /*31330*/  ISETP.LT.AND P5, PT, R12, UR4, !P0 ;  /* 0x000000040c007c0c */ /* 0x000fe2000c7a1270 */
[----:B------:R1:W-:Y:S01]  /*31340*/  @P3 STG.E desc[UR48][R6.64], R35 ;  /* 0x0000002306003986 */ /* 0x0003e2000c101930 */
[----:B------:R-:W-:-:S03]  /*31350*/  ULDC UR4, c[0x0][0x22c] ;  /* 0x00008b0000047ab9 */ /* 0x000fc60000000800 */
[----:B------:R-:W4:Y:S04]  /*31360*/  LDL.LU R12, [R1+0xccc] ;  /* 0x000ccc00010c7983 */ /* 0x000f280000300800 */
        /* <DEDUP_REMOVED lines=12> */
[----:B------:R-:W-:-:S02]  /*31430*/  IMAD R9, R252, 0x2, R11 ;  /* 0x00000002fc097824 */ /* 0x000fc400078e020b */
        /* <DEDUP_REMOVED lines=8> */
[----:B------:R-:W-:Y:S01]  /*314c0*/  ISETP.LT.AND P6, PT, R8, UR4, !P0 ;  /* 0x0000000408007c0c */ /* 0x000fe2000c7c1270 */
[----:B------:R-:W-:Y:S01]  /*314d0*/  ULDC UR4, c[0x0][0x22c] ;  /* 0x00008b0000047ab9 */ /* 0x000fe20000000800 */
[C---:B------:R-:W-:Y:S01]  /*314e0*/  LEA R4, P1, R11.reuse, R3, 0x2 ;  /* 0x000000030b047211 */ /* 0x040fe200078210ff */
[----:B------:R-:W4:Y:S03]  /*314f0*/  LDL.LU R8, [R1+0xcb0] ;  /* 0x000cb00001087983 */ /* 0x000f260000300800 */
[----:B------:R-:W-:Y:S01]  /*31500*/  LEA.HI.X.SX32 R5, R11, R2, 0x2, P1 ;  /* 0x000000020b057211 */ /* 0x000fe200008f16ff */
[----:B------:R1:W-:Y:S01]  /*31510*/  @P5 STG.E desc[UR48][R6.64], R39 ;  /* 0x0000002706005986 */ /* 0x0003e2000c101930 */
[----:B------:R-:W-:-:S03]  /*31520*/  IMAD R11, R252, 0x2, R9 ;  /* 0x00000002fc0b7824 */ /* 0x000fc600078e0209 */
[----:B------:R1:W-:Y:S02]  /*31530*/  @P4 STG.E desc[UR48][R4.64], R40 ;  /* 0x0000002804004986 */ /* 0x0003e4000c101930 */
[----:B-1----:R-:W-:-:S04]  /*31540*/  LEA R6, P5, R9, R3, 0x2 ;  /* 0x0000000309067211 */ /* 0x002fc800078a10ff */
[-C--:B------:R-:W-:Y:S01]  /*31550*/  LEA.HI.X.SX32 R7, R9, R2.reuse, 0x2, P5 ;  /* 0x0000000209077211 */ /* 0x080fe200028f16ff */
[----:B------:R-:W-:Y:S01]  /*31560*/  IMAD R9, R252, 0x2, R11 ;  /* 0x00000002fc097824 */ /* 0x000fe200078e020b */
[C---:B------:R-:W-:Y:S02]  /*31570*/  LEA R4, P4, R11.reuse, R3, 0x2 ;  /* 0x000000030b047211 */ /* 0x040fe400078810ff */
[----:B------:R-:W-:Y:S01]  /*31580*/  ISETP.LT.AND P1, PT, R12, UR4, !P0 ;  /* 0x000000040c007c0c */ /* 0x000fe2000c721270 */
[----:B------:R-:W-:Y:S01]  /*31590*/  ULDC UR4, c[0x0][0x22c] ;  /* 0x00008b0000047ab9 */ /* 0x000fe20000000800 */
[----:B------:R-:W4:Y:S01]  /*315a0*/  LDL.LU R12, [R1+0xcac] ;  /* 0x000cac00010c7983 */ /* 0x000f220000300800 */
[----:B------:R-:W-:-:S03]  /*315b0*/  LEA.HI.X.SX32 R5, R11, R2, 0x2, P4 ;  /* 0x000000020b057211 */ /* 0x000fc600020f16ff */
[----:B------:R1:W-:Y:S02]  /*315c0*/  @P3 STG.E desc[UR48][R6.64], R41 ;  /* 0x0000002906003986 */ /* 0x0003e4000c101930 */
        /* <DEDUP_REMOVED lines=20> */
[----:B------:R1:W-:Y:S01]  /*31710*/  @P1 STG.E desc[UR48][R4.64], R44 ;  /* 0x0000002c04001986 */ /* 0x0003e2000c101930 */
[----:B------:R-:W-:-:S03]  /*31720*/  LEA.HI.X.SX32 R7, R9, R2, 0x2, P6 ;  /* 0x0000000209077211 */ /* 0x000fc600030f16ff */
[----:B------:R-:W4:Y:S01]  /*31730*/  LDL.LU R8, [R1+0xc84] ;  /* 0x000c840001087983 */ /* 0x000f220000300800 */
[C---:B------:R-:W-:Y:S01]  /*31740*/  IMAD R9, R252.reuse, 0x2, R11 ;  /* 0x00000002fc097824 */ /* 0x040fe200078e020b */
[----:B------:R-:W-:Y:S01]  /*31750*/  ULDC UR4, c[0x0][0x22c] ;  /* 0x00008b0000047ab9 */ /* 0x000fe20000000800 */
[C---:B-1----:R-:W-:Y:S01]  /*31760*/  LEA R4, P1, R11.reuse, R3, 0x2 ;  /* 0x000000030b047211 */ /* 0x042fe200078210ff */
[----:B------:R1:W-:Y:S03]  /*31770*/  @P5 STG.E desc[UR48][R6.64], R45 ;  /* 0x0000002d06005986 */ /* 0x0003e6000c101930 */
[----:B------:R-:W-:Y:S01]  /*31780*/  LEA.HI.X.SX32 R5, R11, R2, 0x2, P1 ;  /* 0x000000020b057211 */ /* 0x000fe200008f16ff */
[----:B------:R-:W-:-:S04]  /*31790*/  IMAD R11, R252, 0x2, R9 ;  /* 0x00000002fc0b7824 */ /* 0x000fc800078e0209 */
[----:B------:R1:W-:Y:S02]  /*317a0*/  @P4 STG.E desc[UR48][R4.64], R46 ;  /* 0x0000002e04004986 */ /* 0x0003e4000c101930 */
[CC--:B-1----:R-:W-:Y:S02]  /*317b0*/  LEA R6, P5, R9.reuse, R3.reuse, 0x2 ;  /* 0x0000000309067211 */ /* 0x0c2fe400078a10ff */
[----:B------:R-:W-:Y:S01]  /*317c0*/  ISETP.LT.AND P6, PT, R12, UR4, !P0 ;  /* 0x000000040c007c0c */ /* 0x000fe2000c7c1270 */
[----:B------:R-:W-:Y:S01]  /*317d0*/  ULDC UR4, c[0x0][0x22c] ;  /* 0x00008b0000047ab9 */ /* 0x000fe20000000800 */
[----:B------:R-:W4:Y:S01]  /*317e0*/  LDL.LU R12, [R1+0xc90] ;  /* 0x000c9000010c7983 */ /* 0x000f220000300800 */
        /* <DEDUP_REMOVED lines=30> */
[----:B------:R1:W-:Y:S01]  /*319d0*/  @P5 STG.E desc[UR48][R6.64], R51 ;  /* 0x0000003306005986 */ /* 0x0003e2000c101930 */
[----:B------:R-:W-:Y:S01]  /*319e0*/  ISETP.LT.AND P2, PT, R12, UR4, !P0 ;  /* 0x000000040c007c0c */ /* 0x000fe2000c741270 */
[----:B------:R-:W-:Y:S02]  /*319f0*/  ULDC UR4, c[0x0][0x22c] ;  /* 0x00008b0000047ab9 */ /* 0x000fe40000000800 */
[----:B------:R-:W4:Y:S01]  /*31a00*/  LDL.LU R12, [R1+0xc74] ;  /* 0x000c7400010c7983 */ /* 0x000f220000300800 */
        /* <DEDUP_REMOVED lines=22> */
[-C--:B------:R-:W-:Y:S02]  /*31b70*/  LEA.HI.X.SX32 R7, R9, R2.reuse, 0x2, P3 ;  /* 0x0000000209077211 */ /* 0x080fe400018f16ff */
[----:B------:R-:W-:Y:S01]  /*31b80*/  ISETP.LT.AND P4, PT, R8, UR4, !P0 ;  /* 0x0000000408007c0c */ /* 0x000fe2000c781270 */
[C---:B------:R-:W-:Y:S01]  /*31b90*/  IMAD R9, R252.reuse, 0x2, R11 ;  /* 0x00000002fc097824 */ /* 0x040fe200078e020b */
[----:B------:R-:W4:Y:S01]  /*31ba0*/  LDL.LU R8, [R1+0xc48] ;  /* 0x000c480001087983 */ /* 0x000f220000300800 */
[----:B------:R-:W-:Y:S01]  /*31bb0*/  ULDC UR4, c[0x0][0x22c] ;  /* 0x00008b0000047ab9 */ /* 0x000fe20000000800 */
[C---:B-1----:R-:W-:Y:S02]  /*31bc0*/  LEA R4, P2, R11.reuse, R3, 0x2 ;  /* 0x000000030b047211 */ /* 0x042fe400078410ff */
[----:B------:R1:W-:Y:S02]  /*31bd0*/  @P6 STG.E desc[UR48][R6.64], R55 ;  /* 0x0000003706006986 */ /* 0x0003e4000c101930 */
        /* <DEDUP_REMOVED lines=73> */
[C---:B-1----:R-:W-:Y:S02]  /*32070*/  LEA R6, P3, R9.reuse, R3, 0x2 ;  /* 0x0000000309067211 */ /* 0x042fe400078610ff */
[----:B------:R-:W-:Y:S01]  /*32080*/  ISETP.LT.AND P5, PT, R12, UR4, !P0 ;  /* 0x000000040c007c0c */ /* 0x000fe2000c7a1270 */
[----:B------:R-:W-:Y:S01]  /*32090*/  ULDC UR4, c[0x0][0x22c] ;  /* 0x00008b0000047ab9 */ /* 0x000fe20000000800 */
[----:B------:R-:W4:Y:S01]  /*320a0*/  LDL.LU R12, [R1+0xc14] ;  /* 0x000c1400010c7983 */ /* 0x000f220000300800 */
[----:B------:R-:W-:-:S03]  /*320b0*/  LEA.HI.X.SX32 R7, R9, R2, 0x2, P3 ;  /* 0x0000000209077211 */ /* 0x000fc600018f16ff */
[----:B------:R-:W4:Y:S01]  /*320c0*/  LDL.LU R17, [R1+0xc10] ;  /* 0x000c100001117983 */ /* 0x000f220000300800 */
[----:B------:R-:W-:-:S03]  /*320d0*/  LEA R4, P2, R11, R3, 0x2 ;  /* 0x000000030b047211 */ /* 0x000fc600078410ff */
[----:B------:R-:W4:Y:S01]  /*320e0*/  LDL.LU R16, [R1+0xc0c] ;  /* 0x000c0c0001107983 */ /* 0x000f220000300800 */
[----:B------:R-:W-:Y:S02]  /*320f0*/  LEA.HI.X.SX32 R5, R11, R2, 0x2, P2 ;  /* 0x000000020b057211 */ /* 0x000fe400010f16ff */
[----:B--2---:R-:W-:Y:S01]  /*32100*/  ISETP.LT.AND P4, PT, R13, UR4, !P0 ;  /* 0x000000040d007c0c */ /* 0x004fe2000c781270 */
[----:B------:R-:W-:Y:S02]  /*32110*/  ULDC UR4, c[0x0][0x22c] ;  /* 0x00008b0000047ab9 */ /* 0x000fe40000000800 */
[----:B---3--:R-:W-:Y:S01]  /*32120*/  ISETP.LT.AND P3, PT, R10, UR4, !P0 ;  /* 0x000000040a007c0c */ /* 0x008fe2000c761270 */
[----:B------:R-:W-:Y:S02]  /*32130*/  ULDC UR4, c[0x0][0x22c] ;  /* 0x00008b0000047ab9 */ /* 0x000fe40000000800 */
[----:B----4-:R-:W-:Y:S01]  /*32140*/  ISETP.LT.AND P2, PT, R0, UR4, !P0 ;  /* 0x0000000400007c0c */ /* 0x010fe2000c741270 */
[----:B------:R-:W-:Y:S01]  /*32150*/  IMAD R9, R252, 0x2, R11 ;  /* 0x00000002fc097824 */ /* 0x000fe200078e020b */
[----:B------:R-:W2:Y:S01]  /*32160*/  LDL.LU R0, [R1+0xbf4] ;  /* 0x000bf40001007983 */ /* 0x000ea20000300800 */
[----:B------:R-:W-:-:S03]  /*32170*/  ULDC UR4, c[0x0][0x22c] ;  /* 0x00008b0000047ab9 */ /* 0x000fc60000000800 */
[----:B------:R1:W-:Y:S01]  /*32180*/  @P6 STG.E desc[UR48][R6.64], R67 ;  /* 0x0000004306006986 */ /* 0x0003e2000c101930 */
[----:B------:R-:W-:-:S03]  /*32190*/  IMAD R11, R252, 0x2, R9 ;  /* 0x00000002fc0b7824 */ /* 0x000fc600078e0209 */
[----:B------:R3:W-:Y:S01]  /*321a0*/  @P1 STG.E desc[UR48][R4.64], R68 ;  /* 0x0000004404001986 */ /* 0x0007e2000c101930 */
[----:B------:R-:W-:-:S03]  /*321b0*/  IMAD R13, R252, 0x2, R11 ;  /* 0x00000002fc0d7824 */ /* 0x000fc600078e020b */
[----:B------:R-:W4:Y:S01]  /*321c0*/  LDL.LU R14, [R1+0xbf0] ;  /* 0x000bf000010e7983 */ /* 0x000f220000300800 */
[----:B-1----:R-:W-:-:S04]  /*321d0*/  LEA R6, P6, R9, R3, 0x2 ;  /* 0x0000000309067211 */ /* 0x002fc800078c10ff */
[----:B------:R-:W-:Y:S01]  /*321e0*/  LEA.HI.X.SX32 R7, R9, R2, 0x2, P6 ;  /* 0x0000000209077211 */ /* 0x000fe200030f16ff */
[----:B------:R-:W-:-:S04]  /*321f0*/  IMAD R15, R252, 0x2, R13 ;  /* 0x00000002fc0f7824 */ /* 0x000fc800078e020d */
[----:B------:R1:W-:Y:S01]  /*32200*/  @P5 STG.E desc[UR48][R6.64], R69 ;  /* 0x0000004506005986 */ /* 0x0003e2000c101930 */
[-C--:B------:R-:W-:Y:S02]  /*32210*/  LEA R10, P5, R13, R3.reuse, 0x2 ;  /* 0x000000030d0a7211 */ /* 0x080fe400078a10ff */
[----:B------:R-:W-:Y:S01]  /*32220*/  ISETP.LT.AND P6, PT, R8, UR4, !P0 ;  /* 0x0000000408007c0c */ /* 0x000fe2000c7c1270 */
[----:B------:R-:W-:Y:S01]  /*32230*/  ULDC UR4, c[0x0][0x22c] ;  /* 0x00008b0000047ab9 */ /* 0x000fe20000000800 */
[----:B------:R-:W-:-:S04]  /*32240*/  LEA R8, P1, R11, R3, 0x2 ;  /* 0x000000030b087211 */ /* 0x000fc800078210ff */
[-C--:B------:R-:W-:Y:S02]  /*32250*/  LEA.HI.X.SX32 R9, R11, R2.reuse, 0x2, P1 ;  /* 0x000000020b097211 */ /* 0x080fe400008f16ff */
[----:B------:R-:W-:Y:S01]  /*32260*/  LEA.HI.X.SX32 R11, R13, R2, 0x2, P5 ;  /* 0x000000020d0b7211 */ /* 0x000fe200028f16ff */
[----:B------:R-:W-:Y:S02]  /*32270*/  IMAD R13, R252, 0x2, R15 ;  /* 0x00000002fc0d7824 */ /* 0x000fe400078e020f */
[----:B------:R2:W-:Y:S01]  /*32280*/  @P4 STG.E desc[UR48][R8.64], R70 ;  /* 0x0000004608004986 */ /* 0x0005e2000c101930 */
[----:B---3--:R-:W-:-:S03]  /*32290*/  LEA R4, P4, R15, R3, 0x2 ;  /* 0x000000030f047211 */ /* 0x008fc600078810ff */
[----:B------:R3:W-:Y:S01]  /*322a0*/  @P3 STG.E desc[UR48][R10.64], R71 ;  /* 0x000000470a003986 */ /* 0x0007e2000c101930 */
[----:B-1----:R-:W-:Y:S02]  /*322b0*/  LEA R6, P3, R13, R3, 0x2 ;  /* 0x000000030d067211 */ /* 0x002fe400078610ff */
[----:B------:R-:W-:Y:S01]  /*322c0*/  ISETP.LT.AND P1, PT, R12, UR4, !P0 ;  /* 0x000000040c007c0c */ /* 0x000fe2000c721270 */
[----:B------:R-:W-:Y:S01]  /*322d0*/  ULDC UR4, c[0x0][0x22c] ;  /* 0x00008b0000047ab9 */ /* 0x000fe20000000800 */
[----:B------:R-:W4:Y:S01]  /*322e0*/  LDL.LU R12, [R1+0xbec] ;  /* 0x000bec00010c7983 */ /* 0x000f220000300800 */
[----:B------:R-:W-:Y:S01]  /*322f0*/  ISETP.LT.AND P5, PT, R17, UR4, !P0 ;  /* 0x0000000411007c0c */ /* 0x000fe2000c7a1270 */
[----:B------:R-:W-:Y:S02]  /*32300*/  ULDC UR4, c[0x0][0x22c] ;  /* 0x00008b0000047ab9 */ /* 0x000fe40000000800 */
[----:B------:R-:W4:Y:S01]  /*32310*/  LDL.LU R17, [R1+0xbe8] ;  /* 0x000be80001117983 */ /* 0x000f220000300800 */
[----:B------:R-:W-:-:S02]  /*32320*/  LEA.HI.X.SX32 R5, R15, R2, 0x2, P4 ;  /* 0x000000020f057211 */ /* 0x000fc400020f16ff */
[----:B------:R-:W-:Y:S01]  /*32330*/  ISETP.LT.AND P4, PT, R16, UR4, !P0 ;  /* 0x0000000410007c0c */ /* 0x000fe2000c781270 */
[----:B------:R-:W-:Y:S01]  /*32340*/  ULDC UR4, c[0x0][0x22c] ;  /* 0x00008b0000047ab9 */ /* 0x000fe20000000800 */
[----:B------:R-:W4:Y:S01]  /*32350*/  LDL.LU R16, [R1+0xbe0] ;  /* 0x000be00001107983 */ /* 0x000f220000300800 */
[----:B------:R-:W-:Y:S02]  /*32360*/  LEA.HI.X.SX32 R7, R13, R2, 0x2, P3 ;  /* 0x000000020d077211 */ /* 0x000fe400018f16ff */
[----:B--2---:R-:W-:Y:S01]  /*32370*/  ISETP.LT.AND P3, PT, R0, UR4, !P0 ;  /* 0x0000000400007c0c */ /* 0x004fe2000c761270 */
[----:B------:R-:W-:Y:S01]  /*32380*/  IMAD R15, R252, 0x2, R13 ;  /* 0x00000002fc0f7824 */ /* 0x000fe200078e020d */
[----:B------:R-:W2:Y:S01]  /*32390*/  LDL.LU R0, [R1+0xbcc] ;  /* 0x000bcc0001007983 */ /* 0x000ea20000300800 */
[----:B------:R-:W-:-:S03]  /*323a0*/  ULDC UR4, c[0x0][0x22c] ;  /* 0x00008b0000047ab9 */ /* 0x000fc60000000800 */
[----:B------:R1:W-:Y:S01]  /*323b0*/  @P2 STG.E desc[UR48][R4.64], R72 ;  /* 0x0000004804002986 */ /* 0x0003e2000c101930 */
[CC--:B------:R-:W-:Y:S01]  /*323c0*/  LEA R8, P2, R15.reuse, R3.reuse, 0x2 ;  /* 0x000000030f087211 */ /* 0x0c0fe200078410ff */
[C---:B------:R-:W-:Y:S02]  /*323d0*/  IMAD R13, R252.reuse, 0x2, R15 ;  /* 0x00000002fc0d7824 */ /* 0x040fe400078e020f */
[----:B------:R4:W-:Y:S01]  /*323e0*/  @P6 STG.E desc[UR48][R6.64], R73 ;  /* 0x0000004906006986 */ /* 0x0009e2000c101930 */
[----:B------:R-:W-:Y:S01]  /*323f0*/  LEA.HI.X.SX32 R9, R15, R2, 0x2, P2 ;  /* 0x000000020f097211 */ /* 0x000fe200010f16ff */
[----:B------:R-:W-:Y:S01]  /*32400*/  IMAD R15, R252, 0x2, R13 ;  /* 0x00000002fc0f7824 */ /* 0x000fe200078e020d */
[----:B---3--:R-:W-:-:S03]  /*32410*/  LEA R10, P6, R13, R3, 0x2 ;  /* 0x000000030d0a7211 */ /* 0x008fc600078c10ff */
[----:B------:R3:W-:Y:S01]  /*32420*/  @P1 STG.E desc[UR48][R8.64], R74 ;  /* 0x0000004a08001986 */ /* 0x0007e2000c101930 */
[-C--:B------:R-:W-:Y:S01]  /*32430*/  LEA.HI.X.SX32 R11, R13, R2.reuse, 0x2, P6 ;  /* 0x000000020d0b7211 */ /* 0x080fe200030f16ff */
[----:B------:R-:W-:Y:S01]  /*32440*/  IMAD R13, R252, 0x2, R15 ;  /* 0x00000002fc0d7824 */ /* 0x000fe200078e020f */
[CC--:B-1----:R-:W-:Y:S02]  /*32450*/  LEA R4, P1, R15.reuse, R3.reuse, 0x2 ;  /* 0x000000030f047211 */ /* 0x0c2fe400078210ff */
[----:B----4-:R-:W-:Y:S01]  /*32460*/  ISETP.LT.AND P2, PT, R14, UR4, !P0 ;  /* 0x000000040e007c0c */ /* 0x010fe2000c741270 */
[----:B------:R-:W-:Y:S01]  /*32470*/  ULDC UR4, c[0x0][0x22c] ;  /* 0x00008b0000047ab9 */ /* 0x000fe20000000800 */
[----:B------:R-:W4:Y:S01]  /*32480*/  LDL.LU R14, [R1+0xbc8] ;  /* 0x000bc800010e7983 */ /* 0x000f220000300800 */
[----:B------:R-:W-:Y:S01]  /*32490*/  LEA.HI.X.SX32 R5, R15, R2, 0x2, P1 ;  /* 0x000000020f057211 */ /* 0x000fe200008f16ff */
[----:B------:R-:W-:Y:S02]  /*324a0*/  IMAD R15, R252, 0x2, R13 ;  /* 0x00000002fc0f7824 */ /* 0x000fe400078e020d */
[----:B------:R1:W-:Y:S01]  /*324b0*/  @P5 STG.E desc[UR48][R10.64], R75 ;  /* 0x0000004b0a005986 */ /* 0x0003e2000c101930 */
[----:B------:R-:W-:-:S03]  /*324c0*/  LEA R6, P5, R13, R3, 0x2 ;  /* 0x000000030d067211 */ /* 0x000fc600078a10ff */
[----:B------:R1:W-:Y:S01]  /*324d0*/  @P4 STG.E desc[UR48][R4.64], R76 ;  /* 0x0000004c04004986 */ /* 0x0003e2000c101930 */
[----:B---3--:R-:W-:Y:S02]  /*324e0*/  LEA R8, P4, R15, R3, 0x2 ;  /* 0x000000030f087211 */ /* 0x008fe400078810ff */
[-C--:B------:R-:W-:Y:S02]  /*324f0*/  LEA.HI.X.SX32 R7, R13, R2.reuse, 0x2, P5 ;  /* 0x000000020d077211 */ /* 0x080fe400028f16ff */
[----:B------:R-:W-:Y:S02]  /*32500*/  LEA.HI.X.SX32 R9, R15, R2, 0x2, P4 ;  /* 0x000000020f097211 */ /* 0x000fe400020f16ff */
[----:B------:R-:W-:Y:S01]  /*32510*/  ISETP.LT.AND P6, PT, R12, UR4, !P0 ;  /* 0x000000040c007c0c */ /* 0x000fe2000c7c1270 */
[----:B------:R-:W-:Y:S01]  /*32520*/  ULDC UR4, c[0x0][0x22c] ;  /* 0x00008b0000047ab9 */ /* 0x000fe20000000800 */
[----:B------:R-:W3:Y:S01]  /*32530*/  LDL.LU R12, [R1+0xbbc] ;  /* 0x000bbc00010c7983 */ /* 0x000ee20000300800 */
[----:B------:R-:W-:Y:S01]  /*32540*/  ISETP.LT.AND P1, PT, R17, UR4, !P0 ;  /* 0x0000000411007c0c */ /* 0x000fe2000c721270 */
[----:B------:R-:W-:-:S02]  /*32550*/  ULDC UR4, c[0x0][0x22c] ;  /* 0x00008b0000047ab9 */ /* 0x000fc40000000800 */
[----:B------:R-:W3:Y:S01]  /*32560*/  LDL.LU R17, [R1+0xbb0] ;  /* 0x000bb00001117983 */ /* 0x000ee20000300800 */
[----:B------:R-:W-:Y:S01]  /*32570*/  ISETP.LT.AND P5, PT, R16, UR4, !P0 ;  /* 0x0000000410007c0c */ /* 0x000fe2000c7a1270 */
[----:B------:R-:W-:Y:S02]  /*32580*/  ULDC UR4, c[0x0][0x22c] ;  /* 0x00008b0000047ab9 */ /* 0x000fe40000000800 */
[----:B------:R-:W3:Y:S01]  /*32590*/  LDL.LU R16, [R1+0xbac] ;  /* 0x000bac0001107983 */ /* 0x000ee20000300800 */
[----:B--2---:R-:W-:Y:S01]  /*325a0*/  ISETP.LT.AND P4, PT, R0, UR4, !P0 ;  /* 0x0000000400007c0c */ /* 0x004fe2000c781270 */
[----:B------:R-:W-:Y:S02]  /*325b0*/  IMAD R13, R252, 0x2, R15 ;  /* 0x00000002fc0d7824 */ /* 0x000fe400078e020f */
[----:B------:R-:W2:Y:S01]  /*325c0*/  LDL.LU R0, [R1+0xba0] ;  /* 0x000ba00001007983 */ /* 0x000ea20000300800 */
[----:B------:R-:W-:-:S03]  /*325d0*/  ULDC UR4, c[0x0][0x22c] ;  /* 0x00008b0000047ab9 */ /* 0x000fc60000000800 */
[----:B------:R4:W-:Y:S01]  /*325e0*/  @P3 STG.E desc[UR48][R6.64], R77 ;  /* 0x0000004d06003986 */ /* 0x0009e2000c101930 */
[CC--:B-1----:R-:W-:Y:S01]  /*325f0*/  LEA R10, P3, R13.reuse, R3.reuse, 0x2 ;  /* 0x000000030d0a7211 */ /* 0x0c2fe200078610ff */
[C---:B------:R-:W-:Y:S02]  /*32600*/  IMAD R15, R252.reuse, 0x2, R13 ;  /* 0x00000002fc0f7824 */ /* 0x040fe400078e020d */
[----:B------:R1:W-:Y:S01]  /*32610*/  @P2 STG.E desc[UR48][R8.64], R78 ;  /* 0x0000004e08002986 */ /* 0x0003e2000c101930 */
[----:B------:R-:W-:Y:S01]  /*32620*/  LEA.HI.X.SX32 R11, R13, R2, 0x2, P3 ;  /* 0x000000020d0b7211 */ /* 0x000fe200018f16ff */
[----:B------:R-:W-:Y:S01]  /*32630*/  IMAD R13, R252, 0x2, R15 ;  /* 0x00000002fc0d7824 */ /* 0x000fe200078e020f */
[----:B------:R-:W-:-:S03]  /*32640*/  LEA R4, P2, R15, R3, 0x2 ;  /* 0x000000030f047211 */ /* 0x000fc600078410ff */
[----:B------:R1:W-:Y:S01]  /*32650*/  @P6 STG.E desc[UR48][R10.64], R79 ;  /* 0x0000004f0a006986 */ /* 0x0003e2000c101930 */
[-C--:B------:R-:W-:Y:S01]  /*32660*/  LEA.HI.X.SX32 R5, R15, R2.reuse, 0x2, P2 ;  /* 0x000000020f057211 */ /* 0x080fe200010f16ff */
[----:B------:R-:W-:Y:S01]  /*32670*/  IMAD R15, R252, 0x2, R13 ;  /* 0x00000002fc0f7824 */ /* 0x000fe200078e020d */
[CC--:B----4-:R-:W-:Y:S02]  /*32680*/  LEA R6, P6, R13.reuse, R3.reuse, 0x2 ;  /* 0x000000030d067211 */ /* 0x0d0fe400078c10ff */
[----:B------:R-:W-:Y:S01]  /*32690*/  ISETP.LT.AND P3, PT, R14, UR4, !P0 ;  /* 0x000000040e007c0c */ /* 0x000fe2000c761270 */
[----:B------:R-:W-:Y:S01]  /*326a0*/  ULDC UR4, c[0x0][0x22c] ;  /* 0x00008b0000047ab9 */ /* 0x000fe20000000800 */
[----:B------:R-:W4:Y:S01]  /*326b0*/  LDL.LU R14, [R1+0xb94] ;  /* 0x000b9400010e7983 */ /* 0x000f220000300800 */
[----:B------:R-:W-:Y:S01]  /*326c0*/  LEA.HI.X.SX32 R7, R13, R2, 0x2, P6 ;  /* 0x000000020d077211 */ /* 0x000fe200030f16ff */
[----:B------:R-:W-:Y:S02]  /*326d0*/  IMAD R13, R252, 0x2, R15 ;  /* 0x00000002fc0d7824 */ /* 0x000fe400078e020f */
[----:B------:R2:W-:Y:S01]  /*326e0*/  @P1 STG.E desc[UR48][R4.64], R80 ;  /* 0x0000005004001986 */ /* 0x0005e2000c101930 */
[----:B-1----:R-:W-:-:S03]  /*326f0*/  LEA R8, P1, R15, R3, 0x2 ;  /* 0x000000030f087211 */ /* 0x002fc600078210ff */
[----:B------:R1:W-:Y:S01]  /*32700*/  @P5 STG.E desc[UR48][R6.64], R81 ;  /* 0x0000005106005986 */ /* 0x0003e2000c101930 */
[----:B------:R-:W-:Y:S02]  /*32710*/  LEA R10, P5, R13, R3, 0x2 ;  /* 0x000000030d0a7211 */ /* 0x000fe400078a10ff */
[-C--:B------:R-:W-:Y:S02]  /*32720*/  LEA.HI.X.SX32 R9, R15, R2.reuse, 0x2, P1 ;  /* 0x000000020f097211 */ /* 0x080fe400008f16ff */
[----:B------:R-:W-:Y:S02]  /*32730*/  LEA.HI.X.SX32 R11, R13, R2, 0x2, P5 ;  /* 0x000000020d0b7211 */ /* 0x000fe400028f16ff */
[----:B---3--:R-:W-:Y:S01]  /*32740*/  ISETP.LT.AND P2, PT, R12, UR4, !P0 ;  /* 0x000000040c007c0c */ /* 0x008fe2000c741270 */
        /* <DEDUP_REMOVED lines=18> */
[----:B-1----:R-:W-:-:S03]  /*32870*/  LEA R6, P3, R13, R3, 0x2 ;  /* 0x000000030d067211 */ /* 0x002fc600078610ff */
        /* <DEDUP_REMOVED lines=10> */
[----:B------:R-:W-:-:S03]  /*32920*/  LEA R10, P6, R13, R3, 0x2 ;  /* 0x000000030d0a7211 */ /* 0x000fc600078c10ff */
[----:B------:R2:W-:Y:S01]  /*32930*/  @P1 STG.E desc[UR48][R8.64], R86 ;  /* 0x0000005608001986 */ /* 0x0005e2000c101930 */
[----:B-1----:R-:W-:Y:S02]  /*32940*/  LEA R4, P1, R15, R3, 0x2 ;  /* 0x000000030f047211 */ /* 0x002fe400078210ff */
        /* <DEDUP_REMOVED lines=366> */
[----:B-1----:R-:W-:Y:S01]  /*34030*/  LEA R10, P3, R13, R3, 0x2 ;  /* 0x000000030d0a7211 */ /* 0x002fe200078610ff */
[----:B------:R-:W-:-:S03]  /*34040*/  IMAD R15, R252, 0x2, R13 ;  /* 0x00000002fc0f7824 */ /* 0x000fc600078e020d */
[----:B------:R-:W-:Y:S01]  /*34050*/  LEA.HI.X.SX32 R11, R13, R2, 0x2, P3 ;  /* 0x000000020d0b7211 */ /* 0x000fe200018f16ff */
[----:B------:R-:W-:Y:S01]  /*34060*/  IMAD R13, R252, 0x2, R15 ;  /* 0x00000002fc0d7824 */ /* 0x000fe200078e020f */
[----:B------:R1:W-:Y:S01]  /*34070*/  @P2 STG.E desc[UR48][R8.64], R138 ;  /* 0x0000008a08002986 */ /* 0x0003e2000c101930 */
[----:B------:R-:W-:-:S03]  /*34080*/  LEA R4, P2, R15, R3, 0x2 ;  /* 0x000000030f047211 */ /* 0x000fc600078410ff */
[----:B------:R2:W-:Y:S01]  /*34090*/  @P6 STG.E desc[UR48][R10.64], R139 ;  /* 0x0000008b0a006986 */ /* 0x0005e2000c101930 */
[----:B----4-:R-:W-:Y:S02]  /*340a0*/  LEA R6, P6, R13, R3, 0x2 ;  /* 0x000000030d067211 */ /* 0x010fe400078c10ff */
[-C--:B------:R-:W-:Y:S01]  /*340b0*/  LEA.HI.X.SX32 R5, R15, R2.reuse, 0x2, P2 ;  /* 0x000000020f057211 */ /* 0x080fe200010f16ff */
[----:B------:R-:W-:Y:S01]  /*340c0*/  IMAD R15, R252, 0x2, R13 ;  /* 0x00000002fc0f7824 */ /* 0x000fe200078e020d */
[----:B------:R-:W-:Y:S02]  /*340d0*/  LEA.HI.X.SX32 R7, R13, R2, 0x2, P6 ;  /* 0x000000020d077211 */ /* 0x000fe400030f16ff */
[----:B------:R-:W-:Y:S01]  /*340e0*/  ISETP.LT.AND P3, PT, R14, UR4, !P0 ;  /* 0x000000040e007c0c */ /* 0x000fe2000c761270 */
[----:B------:R4:W-:Y:S01]  /*340f0*/  @P1 STG.E desc[UR48][R4.64], R140 ;  /* 0x0000008c04001986 */ /* 0x0009e2000c101930 */
[----:B------:R-:W-:-:S03]  /*34100*/  ULDC UR4, c[0x0][0x22c] ;  /* 0x00008b0000047ab9 */ /* 0x000fc60000000800 */
[----:B------:R4:W-:Y:S01]  /*34110*/  @P5 STG.E desc[UR48][R6.64], R141 ;  /* 0x0000008d06005986 */ /* 0x0009e2000c101930 */
[----:B-1----:R-:W-:-:S03]  /*34120*/  LEA R8, P5, R15, R3, 0x2 ;  /* 0x000000030f087211 */ /* 0x002fc600078a10ff */
[----:B------:R-:W4:Y:S01]  /*34130*/  LDL.LU R14, [R1+0x9f8] ;  /* 0x0009f800010e7983 */ /* 0x000f220000300800 */
[----:B------:R-:W-:-:S05]  /*34140*/  LEA.HI.X.SX32 R9, R15, R2, 0x2, P5 ;  /* 0x000000020f097211 */ /* 0x000fca00028f16ff */
[----:B------:R1:W-:Y:S01]  /*34150*/  @P4 STG.E desc[UR48][R8.64], R142 ;  /* 0x0000008e08004986 */ /* 0x0003e2000c101930 */
[----:B---3--:R-:W-:Y:S01]  /*34160*/  ISETP.LT.AND P2, PT, R12, UR4, !P0 ;  /* 0x000000040c007c0c */ /* 0x008fe2000c741270 */
[----:B------:R-:W-:Y:S02]  /*34170*/  ULDC UR4, c[0x0][0x22c] ;  /* 0x00008b0000047ab9 */ /* 0x000fe40000000800 */
[----:B------:R-:W3:Y:S01]  /*34180*/  LDL.LU R12, [R1+0x9f4] ;  /* 0x0009f400010c7983 */ /* 0x000ee20000300800 */
[----:B------:R-:W-:Y:S01]  /*34190*/  ISETP.LT.AND P1, PT, R17, UR4, !P0 ;  /* 0x0000000411007c0c */ /* 0x000fe2000c721270 */
[----:B------:R-:W-:Y:S02]  /*341a0*/  ULDC UR4, c[0x0][0x22c] ;  /* 0x00008b0000047ab9 */ /* 0x000fe40000000800 */
[----:B------:R-:W-:Y:S01]  /*341b0*/  ISETP.LT.AND P5, PT, R16, UR4, !P0 ;  /* 0x0000000410007c0c */ /* 0x000fe2000c7a1270 */
[----:B------:R-:W-:Y:S01]  /*341c0*/  ULDC UR4, c[0x0][0x22c] ;  /* 0x00008b0000047ab9 */ /* 0x000fe20000000800 */
[----:B------:R-:W3:Y:S01]  /*341d0*/  LDL.LU R16, [R1+0x9f0] ;  /* 0x0009f00001107983 */ /* 0x000ee20000300800 */
[----:B------:R-:W1:Y:S01]  /*341e0*/  S2R R249, SR_TID.X ;  /* 0x0000000000f97919 */ /* 0x000e620000002100 */
[----:B--2---:R-:W-:Y:S01]  /*341f0*/  ISETP.LT.AND P4, PT, R0, UR4, !P0 ;  /* 0x0000000400007c0c */ /* 0x004fe2000c781270 */
[----:B-1----:R-:W-:Y:S01]  /*34200*/  IMAD.SHL.U32 R249, R249, 0x10, RZ ;  /* 0x00000010f9f97824 */ /* 0x002fe200078e00ff */
[----:B------:R-:W2:Y:S01]  /*34210*/  LDL.LU R0, [R1+0xd60] ;  /* 0x000d600001007983 */ /* 0x000ea20000300800 */
[----:B------:R-:W-:Y:S01]  /*34220*/  IMAD R13, R252, 0x2, R15 ;  /* 0x00000002fc0d7824 */ /* 0x000fe200078e020f */
[----:B------:R-:W-:-:S02]  /*34230*/  ULDC UR4, c[0x0][0x22c] ;  /* 0x00008b0000047ab9 */ /* 0x000fc40000000800 */
[----:B------:R-:W-:Y:S01]  /*34240*/  LOP3.LUT R249, R249, 0x7f0, RZ, 0xc0, !PT ;  /* 0x000007f0f9f97812 */ /* 0x000fe200078ec0ff */
[----:B------:R-:W-:Y:S01]  /*34250*/  IMAD R17, R252, 0x2, R13 ;  /* 0x00000002fc117824 */ /* 0x000fe200078e020d */
[----:B------:R-:W-:-:S03]  /*34260*/  LEA R10, P6, R13, R3, 0x2 ;  /* 0x000000030d0a7211 */ /* 0x000fc600078c10ff */
[C---:B------:R-:W-:Y:S01]  /*34270*/  IMAD R15, R252.reuse, 0x2, R17 ;  /* 0x00000002fc0f7824 */ /* 0x040fe200078e0211 */
[----:B------:R-:W-:Y:S01]  /*34280*/  LEA.HI.X.SX32 R11, R13, R2, 0x2, P6 ;  /* 0x000000020d0b7211 */ /* 0x000fe200030f16ff */
[----:B------:R-:W1:Y:S02]  /*34290*/  LDS.128 R24, [R249+UR47] ;  /* 0x0000002ff9187984 */ /* 0x000e640008000c00 */
[C---:B------:R-:W-:Y:S02]  /*342a0*/  IMAD R13, R252.reuse, 0x2, R15 ;  /* 0x00000002fc0d7824 */ /* 0x040fe400078e020f */
[----:B------:R4:W-:Y:S02]  /*342b0*/  @P3 STG.E desc[UR48][R10.64], R143 ;  /* 0x0000008f0a003986 */ /* 0x0009e4000c101930 */
[-C--:B----4-:R-:W-:Y:S01]  /*342c0*/  LEA R4, P3, R17, R3.reuse, 0x2 ;  /* 0x0000000311047211 */ /* 0x090fe200078610ff */
[----:B------:R-:W-:Y:S01]  /*342d0*/  IMAD R19, R252, 0x2, R13 ;  /* 0x00000002fc137824 */ /* 0x000fe200078e020d */
[----:B------:R-:W-:-:S02]  /*342e0*/  LEA R6, P6, R15, R3, 0x2 ;  /* 0x000000030f067211 */ /* 0x000fc400078c10ff */
[-C--:B------:R-:W-:Y:S01]  /*342f0*/  LEA.HI.X.SX32 R5, R17, R2.reuse, 0x2, P3 ;  /* 0x0000000211057211 */ /* 0x080fe200018f16ff */
[----:B------:R-:W-:Y:S01]  /*34300*/  IMAD R17, R252, 0x2, R19 ;  /* 0x00000002fc117824 */ /* 0x000fe200078e0213 */
[----:B------:R-:W-:-:S03]  /*34310*/  LEA.HI.X.SX32 R7, R15, R2, 0x2, P6 ;  /* 0x000000020f077211 */ /* 0x000fc600030f16ff */
[----:B------:R4:W-:Y:S01]  /*34320*/  @P2 STG.E desc[UR48][R4.64], R144 ;  /* 0x0000009004002986 */ /* 0x0009e2000c101930 */
[C---:B------:R-:W-:Y:S01]  /*34330*/  IMAD R15, R252.reuse, 0x2, R17 ;  /* 0x00000002fc0f7824 */ /* 0x040fe200078e0211 */
[-C--:B------:R-:W-:Y:S02]  /*34340*/  LEA R8, P6, R13, R3.reuse, 0x2 ;  /* 0x000000030d087211 */ /* 0x080fe400078c10ff */
[----:B------:R1:W-:Y:S01]  /*34350*/  @P1 STG.E desc[UR48][R6.64], R145 ;  /* 0x0000009106001986 */ /* 0x0003e2000c101930 */
[C---:B------:R-:W-:Y:S01]  /*34360*/  LEA R10, P1, R19.reuse, R3, 0x2 ;  /* 0x00000003130a7211 */ /* 0x040fe200078210ff */
[----:B------:R-:W-:Y:S01]  /*34370*/  IMAD R21, R252, 0x2, R15 ;  /* 0x00000002fc157824 */ /* 0x000fe200078e020f */
[----:B------:R-:W-:Y:S01]  /*34380*/  ISETP.LT.AND P3, PT, R14, UR4, !P0 ;  /* 0x000000040e007c0c */ /* 0x000fe2000c761270 */
[----:B------:R-:W-:Y:S01]  /*34390*/  ULDC UR4, c[0x0][0x22c] ;  /* 0x00008b0000047ab9 */ /* 0x000fe20000000800 */
[-C--:B------:R-:W-:Y:S01]  /*343a0*/  LEA.HI.X.SX32 R11, R19, R2.reuse, 0x2, P1 ;  /* 0x00000002130b7211 */ /* 0x080fe200008f16ff */
[----:B------:R-:W-:Y:S01]  /*343b0*/  IMAD R252, R252, 0x2, R21 ;  /* 0x00000002fcfc7824 */ /* 0x000fe200078e0215 */
[----:B------:R-:W-:-:S02]  /*343c0*/  LEA.HI.X.SX32 R9, R13, R2, 0x2, P6 ;  /* 0x000000020d097211 */ /* 0x000fc400030f16ff */
[----:B----4-:R-:W-:-:S04]  /*343d0*/  LEA R4, P1, R15, R3, 0x2 ;  /* 0x000000030f047211 */ /* 0x010fc800078210ff */
[----:B------:R-:W-:Y:S02]  /*343e0*/  LEA.HI.X.SX32 R5, R15, R2, 0x2, P1 ;  /* 0x000000020f057211 */ /* 0x000fe400008f16ff */
[----:B---3--:R-:W-:Y:S01]  /*343f0*/  ISETP.LT.AND P2, PT, R12, UR4, !P0 ;  /* 0x000000040c007c0c */ /* 0x008fe2000c741270 */
[----:B------:R-:W-:Y:S01]  /*34400*/  ULDC UR4, c[0x0][0x22c] ;  /* 0x00008b0000047ab9 */ /* 0x000fe20000000800 */
[----:B------:R-:W-:-:S04]  /*34410*/  LEA R12, P6, R17, R3, 0x2 ;  /* 0x00000003110c7211 */ /* 0x000fc800078c10ff */
[-C--:B------:R-:W-:Y:S02]  /*34420*/  LEA.HI.X.SX32 R13, R17, R2.reuse, 0x2, P6 ;  /* 0x00000002110d7211 */ /* 0x080fe400030f16ff */
[-C--:B------:R-:W-:Y:S02]  /*34430*/  LEA R14, P6, R252, R3.reuse, 0x2 ;  /* 0x00000003fc0e7211 */ /* 0x080fe400078c10ff */
[----:B------:R-:W-:Y:S01]  /*34440*/  ISETP.LT.AND P1, PT, R16, UR4, !P0 ;  /* 0x0000000410007c0c */ /* 0x000fe2000c721270 */
[----:B------:R-:W-:Y:S01]  /*34450*/  ULDC UR4, c[0x0][0x22c] ;  /* 0x00008b0000047ab9 */ /* 0x000fe20000000800 */
[-C--:B------:R-:W-:Y:S02]  /*34460*/  LEA.HI.X.SX32 R15, R252, R2.reuse, 0x2, P6 ;  /* 0x00000002fc0f7211 */ /* 0x080fe400030f16ff */
[C---:B-1----:R-:W-:Y:S01]  /*34470*/  LEA R6, P6, R21.reuse, R3, 0x2 ;  /* 0x0000000315067211 */ /* 0x042fe200078c10ff */
[----:B------:R1:W-:Y:S03]  /*34480*/  @P5 STG.E desc[UR48][R8.64], R146 ;  /* 0x0000009208005986 */ /* 0x0003e6000c101930 */
[----:B------:R-:W-:Y:S01]  /*34490*/  LEA.HI.X.SX32 R7, R21, R2, 0x2, P6 ;  /* 0x0000000215077211 */ /* 0x000fe200030f16ff */
[----:B------:R1:W-:Y:S04]  /*344a0*/  @P4 STG.E desc[UR48][R10.64], R147 ;  /* 0x000000930a004986 */ /* 0x0003e8000c101930 */
[----:B------:R1:W-:Y:S04]  /*344b0*/  @P3 STG.E desc[UR48][R12.64], R24 ;  /* 0x000000180c003986 */ /* 0x0003e8000c101930 */
[----:B------:R1:W-:Y:S04]  /*344c0*/  @P2 STG.E desc[UR48][R4.64], R25 ;  /* 0x0000001904002986 */ /* 0x0003e8000c101930 */
[----:B------:R1:W-:Y:S01]  /*344d0*/  @P1 STG.E desc[UR48][R6.64], R26 ;  /* 0x0000001a06001986 */ /* 0x0003e2000c101930 */
[----:B--2---:R-:W-:-:S13]  /*344e0*/  ISETP.LT.AND P0, PT, R0, UR4, !P0 ;  /* 0x0000000400007c0c */ /* 0x004fda000c701270 */
[----:B-1----:R-:W-:Y:S05]  /*344f0*/  @!P0 EXIT ;  /* 0x000000000000894d */ /* 0x002fea0003800000 */
[----:B------:R-:W-:Y:S01]  /*34500*/  STG.E desc[UR48][R14.64], R27 ;  /* 0x0000001b0e007986 */ /* 0x000fe2000c101930 */
[----:B------:R-:W-:Y:S05]  /*34510*/  EXIT ;  /* 0x000000000000794d */ /* 0x000fea0003800000 */
.L_x_2:
[----:B------:R-:W-:-:S00]  /*34520*/  BRA `(.L_x_2) ;  /* 0xfffffffc00fc7947 */ /* 0x000fc0000383ffff */
[----:B------:R-:W-:-:S00]  /*34530*/  NOP ;  /* 0x0000000000007918 */ /* 0x000fc00000000000 */
        /* <DEDUP_REMOVED lines=12> */
.L_x_3:


//--------------------- .nv.shared.matmul_kernel  --------------------------
	.section	.nv.shared.matmul_kernel,"aw",@nobits
	.sectionflags	@""
	.align	16
	.zero		1024


//--------------------- .nv.shared.reserved.0     --------------------------
	.section	.nv.shared.reserved.0,"aw",@nobits
	.weak		__nv_reservedSMEM_offset_0_alias
	.size		__nv_reservedSMEM_offset_0_alias, 0, 0
	.other		__nv_reservedSMEM_offset_0_alias,@"STO_CUDA_RESERVED_SHARED STV_DEFAULT"
__nv_reservedSMEM_offset_0_alias:
	.zero		0


//--------------------- .nv.constant0.matmul_kernel --------------------------
	.section	.nv.constant0.matmul_kernel,"a",@progbits
	.sectionflags	@""
	.align	4
.nv.constant0.matmul_kernel:
	.zero		608


//--------------------- SYMBOLS --------------------------

	.type		.nv.reservedSmem.offset0,@object
	.size		.nv.reservedSmem.offset0,0x4
